	.target	sm_100a

	.elftype	@"ET_EXEC"


//--------------------- .note.nv.tkinfo           --------------------------
	.section	.note.nv.tkinfo,"",@"SHT_NOTE"
	.sectionflags	@"SHF_NOTE_NV_TKINFO"
	.tkinfo
        /*0018*/ 	.word	0x00000002
        /*0030*/ 	.string	""
        /*0030*/ 	.string	"ptxas"
        /*0030*/ 	.string	"Cuda compilation tools, release 13.0, V13.0.88"
        /*0030*/ 	.string	"Build cuda_13.0.r13.0/compiler.36424714_0"
        /*0030*/ 	.string	"-arch sm_100a -m 64 "



//--------------------- .note.nv.cuinfo           --------------------------
	.section	.note.nv.cuinfo,"",@"SHT_NOTE"
	.sectionflags	@"SHF_NOTE_NV_CUINFO"
        /*0018*/ 	.short	0x0002
        /*001a*/ 	.short	0x0064
        /*001c*/ 	.short	0x0082
	.zero		2


//--------------------- .nv.info                  --------------------------
	.section	.nv.info,"",@"SHT_CUDA_INFO"
	.align	4


	//----- nvinfo : EIATTR_REGCOUNT
	.align		4
        /*0000*/ 	.byte	0x04, 0x2f
        /*0002*/ 	.short	(.L_34 - .L_33)
	.align		4
.L_33:
        /*0004*/ 	.word	index@(_ZN7cutlass13device_kernelINS_4fmha6kernel36Sm100FmhaFwdKernelTmaWarpspecializedIN4cute5tupleIJiiiNS5_IJNS5_IJiiEEEiEEEEEENS1_10collective38Sm100FmhaFwdMainloopTmaWarpspecializedINS_6half_tEffNS5_IJNS4_1CILi256EEENSC_ILi128EEENSC_ILi64EEEEEENS5_IJiNSC_ILi1EEES7_EEENS5_IJiSH_NS5_IJNS5_IJNSC_ILi0EEEiEEEiEEEEEESM_NS9_12ResidualMaskENS5_IJNSC_ILi2EEESH_SH_EEENSC_ILb0EEEEENS9_38Sm100FmhaFwdEpilogueTmaWarpspecializedISB_fNS5_IJSE_SF_SE_EEESI_NS5_IJSH_S7_EEESQ_EENS2_23PersistentTileSchedulerENS2_41Sm100FmhaCtxKernelWarpspecializedScheduleEEEEEvNT_6ParamsE)
        /*0008*/ 	.word	0x00000080


	//----- nvinfo : EIATTR_FRAME_SIZE
	.align		4
.L_34:
        /*000c*/ 	.byte	0x04, 0x11
        /*000e*/ 	.short	(.L_36 - .L_35)
	.align		4
.L_35:
        /*0010*/ 	.word	index@($__internal_3_$__cuda_sm3x_div_rn_noftz_f32_slowpath)
        /*0014*/ 	.word	0x000000b8


	//----- nvinfo : EIATTR_FRAME_SIZE
	.align		4
.L_36:
        /*0018*/ 	.byte	0x04, 0x11
        /*001a*/ 	.short	(.L_38 - .L_37)
	.align		4
.L_37:
        /*001c*/ 	.word	index@($__internal_2_$__cuda_sm10x_tcgen05_guardrail_trap_unallocated_columns_being_dealloced)
        /*0020*/ 	.word	0x000000b8


	//----- nvinfo : EIATTR_FRAME_SIZE
	.align		4
.L_38:
        /*0024*/ 	.byte	0x04, 0x11
        /*0026*/ 	.short	(.L_40 - .L_39)
	.align		4
.L_39:
        /*0028*/ 	.word	index@($__internal_1_$__cuda_sm10x_tcgen05_guardrail_trap_phase_invalid_during_alloc)
        /*002c*/ 	.word	0x000000b8


	//----- nvinfo : EIATTR_FRAME_SIZE
	.align		4
.L_40:
        /*0030*/ 	.byte	0x04, 0x11
        /*0032*/ 	.short	(.L_42 - .L_41)
	.align		4
.L_41:
        /*0034*/ 	.word	index@($__internal_0_$__cuda_sm10x_tcgen05_guardrail_trap_col_being_dealloced_not_returned_by_alloc)
        /*0038*/ 	.word	0x000000b8


	//----- nvinfo : EIATTR_FRAME_SIZE
	.align		4
.L_42:
        /*003c*/ 	.byte	0x04, 0x11
        /*003e*/ 	.short	(.L_44 - .L_43)
	.align		4
.L_43:
        /*0040*/ 	.word	index@(_ZN7cutlass13device_kernelINS_4fmha6kernel36Sm100FmhaFwdKernelTmaWarpspecializedIN4cute5tupleIJiiiNS5_IJNS5_IJiiEEEiEEEEEENS1_10collective38Sm100FmhaFwdMainloopTmaWarpspecializedINS_6half_tEffNS5_IJNS4_1CILi256EEENSC_ILi128EEENSC_ILi64EEEEEENS5_IJiNSC_ILi1EEES7_EEENS5_IJiSH_NS5_IJNS5_IJNSC_ILi0EEEiEEEiEEEEEESM_NS9_12ResidualMaskENS5_IJNSC_ILi2EEESH_SH_EEENSC_ILb0EEEEENS9_38Sm100FmhaFwdEpilogueTmaWarpspecializedISB_fNS5_IJSE_SF_SE_EEESI_NS5_IJSH_S7_EEESQ_EENS2_23PersistentTileSchedulerENS2_41Sm100FmhaCtxKernelWarpspecializedScheduleEEEEEvNT_6ParamsE)
        /*0044*/ 	.word	0x000000b8


	//----- nvinfo : EIATTR_MIN_STACK_SIZE
	.align		4
.L_44:
        /*0048*/ 	.byte	0x04, 0x12
        /*004a*/ 	.short	(.L_46 - .L_45)
	.align		4
.L_45:
        /*004c*/ 	.word	index@(_ZN7cutlass13device_kernelINS_4fmha6kernel36Sm100FmhaFwdKernelTmaWarpspecializedIN4cute5tupleIJiiiNS5_IJNS5_IJiiEEEiEEEEEENS1_10collective38Sm100FmhaFwdMainloopTmaWarpspecializedINS_6half_tEffNS5_IJNS4_1CILi256EEENSC_ILi128EEENSC_ILi64EEEEEENS5_IJiNSC_ILi1EEES7_EEENS5_IJiSH_NS5_IJNS5_IJNSC_ILi0EEEiEEEiEEEEEESM_NS9_12ResidualMaskENS5_IJNSC_ILi2EEESH_SH_EEENSC_ILb0EEEEENS9_38Sm100FmhaFwdEpilogueTmaWarpspecializedISB_fNS5_IJSE_SF_SE_EEESI_NS5_IJSH_S7_EEESQ_EENS2_23PersistentTileSchedulerENS2_41Sm100FmhaCtxKernelWarpspecializedScheduleEEEEEvNT_6ParamsE)
        /*0050*/ 	.word	0x000000b8
.L_46:


//--------------------- .nv.compat                --------------------------
	.section	.nv.compat,"",@"SHT_CUDA_COMPAT_INFO"
	.align	4
        /*0000*/ 	.byte	0x02, 0x09, 0x01, 0x00, 0x02, 0x02, 0x02, 0x00, 0x02, 0x05, 0x05, 0x00, 0x03, 0x07, 0x01, 0x01
        /*0010*/ 	.byte	0x02, 0x03, 0x01, 0x00, 0x02, 0x06, 0x01, 0x00, 0x04, 0x0b, 0x08, 0x00, 0x01, 0x00, 0x00, 0x00
        /*0020*/ 	.byte	0x00, 0x00, 0x00, 0x00


//--------------------- .nv.info._ZN7cutlass13device_kernelINS_4fmha6kernel36Sm100FmhaFwdKernelTmaWarpspecializedIN4cute5tupleIJiiiNS5_IJNS5_IJiiEEEiEEEEEENS1_10collective38Sm100FmhaFwdMainloopTmaWarpspecializedINS_6half_tEffNS5_IJNS4_1CILi256EEENSC_ILi128EEENSC_ILi64EEEEEENS5_IJiNSC_ILi1EEES7_EEENS5_IJiSH_NS5_IJNS5_IJNSC_ILi0EEEiEEEiEEEEEESM_NS9_12ResidualMaskENS5_IJNSC_ILi2EEESH_SH_EEENSC_ILb0EEEEENS9_38Sm100FmhaFwdEpilogueTmaWarpspecializedISB_fNS5_IJSE_SF_SE_EEESI_NS5_IJSH_S7_EEESQ_EENS2_23PersistentTileSchedulerENS2_41Sm100FmhaCtxKernelWarpspecializedScheduleEEEEEvNT_6ParamsE --------------------------
	.section	.nv.info._ZN7cutlass13device_kernelINS_4fmha6kernel36Sm100FmhaFwdKernelTmaWarpspecializedIN4cute5tupleIJiiiNS5_IJNS5_IJiiEEEiEEEEEENS1_10collective38Sm100FmhaFwdMainloopTmaWarpspecializedINS_6half_tEffNS5_IJNS4_1CILi256EEENSC_ILi128EEENSC_ILi64EEEEEENS5_IJiNSC_ILi1EEES7_EEENS5_IJiSH_NS5_IJNS5_IJNSC_ILi0EEEiEEEiEEEEEESM_NS9_12ResidualMaskENS5_IJNSC_ILi2EEESH_SH_EEENSC_ILb0EEEEENS9_38Sm100FmhaFwdEpilogueTmaWarpspecializedISB_fNS5_IJSE_SF_SE_EEESI_NS5_IJSH_S7_EEESQ_EENS2_23PersistentTileSchedulerENS2_41Sm100FmhaCtxKernelWarpspecializedScheduleEEEEEvNT_6ParamsE,"",@"SHT_CUDA_INFO"
	.sectionflags	@""
	.align	4


	//----- nvinfo : EIATTR_CUDA_API_VERSION
	.align		4
        /*0000*/ 	.byte	0x04, 0x37
        /*0002*/ 	.short	(.L_48 - .L_47)
.L_47:
        /*0004*/ 	.word	0x00000082


	//----- nvinfo : EIATTR_KPARAM_INFO
	.align		4
.L_48:
        /*0008*/ 	.byte	0x04, 0x17
        /*000a*/ 	.short	(.L_50 - .L_49)
.L_49:
        /*000c*/ 	.word	0x00000000
        /*0010*/ 	.short	0x0000
        /*0012*/ 	.short	0x0000
        /*0014*/ 	.byte	0x00, 0xf0, 0x01, 0x18


	//----- nvinfo : EIATTR_AT_ENTRY_FRAGMENTS
	.align		4
.L_50:
        /*0018*/ 	.byte	0x04, 0x4f
        /*001a*/ 	.short	(.L_52 - .L_51)


	//   ....[0]....
.L_51:
        /*001c*/ 	.word	0x00000006


	//----- nvinfo : EIATTR_RESERVED_SMEM_USED
	.align		4
.L_52:
        /*0020*/ 	.byte	0x01, 0x41
	.zero		2


	//----- nvinfo : EIATTR_SPARSE_MMA_MASK
	.align		4
        /*0024*/ 	.byte	0x03, 0x50
        /*0026*/ 	.short	0x0000


	//----- nvinfo : EIATTR_TCGEN05_1CTA_USED
	.align		4
        /*0028*/ 	.byte	0x01, 0x51
	.zero		2


	//----- nvinfo : EIATTR_MAXREG_COUNT
	.align		4
        /*002c*/ 	.byte	0x03, 0x1b
        /*002e*/ 	.short	0x0080


	//----- nvinfo : EIATTR_NUM_BARRIERS
	.align		4
        /*0030*/ 	.byte	0x02, 0x4c
        /*0032*/ 	.byte	0x01
	.zero		1


	//----- nvinfo : EIATTR_EXTERNS
	.align		4
        /*0034*/ 	.byte	0x04, 0x0f
        /*0036*/ 	.short	(.L_54 - .L_53)


	//   ....[0]....
	.align		4
.L_53:
        /*0038*/ 	.word	index@(vprintf)


	//   ....[1]....
	.align		4
        /*003c*/ 	.word	index@(__assertfail)


	//----- nvinfo : EIATTR_ANNOTATIONS
	.align		4
.L_54:
        /*0040*/ 	.byte	0x04, 0x55
        /*0042*/ 	.short	(.L_56 - .L_55)


	//   ....[0]....
.L_55:
        /*0044*/ 	.word	0x00000001
        /*0048*/ 	.byte	0x50, 0x7b, 0x00, 0x00, 0x01, 0x00, 0x00, 0x00, 0x90, 0x7b, 0x00, 0x00, 0x01, 0x00, 0x00, 0x00
        /* <DEDUP_REMOVED lines=48> */
        /*0358*/ 	.byte	0xf0, 0x72, 0x01, 0x00, 0x01, 0x00, 0x00, 0x00, 0x20, 0x75, 0x01, 0x00


	//----- nvinfo : EIATTR_MERCURY_ISA_VERSION
	.align		4
.L_56:
        /*0364*/ 	.byte	0x03, 0x5f
        /*0366*/ 	.short	0x0101


	//----- nvinfo : EIATTR_INT_WARP_WIDE_INSTR_OFFSETS
	.align		4
        /*0368*/ 	.byte	0x04, 0x31
        /*036a*/ 	.short	(.L_58 - .L_57)


	//   ....[0]....
.L_57:
        /*036c*/ 	.word	0x0001ac20


	//   ....[1]....
        /*0370*/ 	.word	0x0001ac40


	//   ....[2]....
        /*0374*/ 	.word	0x0001ac70


	//----- nvinfo : EIATTR_COOP_GROUP_MASK_REGIDS
	.align		4
.L_58:
        /*0378*/ 	.byte	0x04, 0x29
        /*037a*/ 	.short	(.L_60 - .L_59)


	//   ....[0]....
.L_59:
        /*037c*/ 	.word	0xffffffff


	//   ....[1]....
        /*0380*/ 	.word	0xffffffff


	//   ....[2]....
        /*0384*/ 	.word	0xffffffff


	//   ....[3]....
        /*0388*/ 	.word	0xffffffff


	//   ....[4]....
        /*038c*/ 	.word	0xffffffff


	//   ....[5]....
        /*0390*/ 	.word	0xffffffff


	//   ....[6]....
        /*0394*/ 	.word	0xffffffff


	//   ....[7]....
        /*0398*/ 	.word	0xffffffff


	//   ....[8]....
        /*039c*/ 	.word	0xffffffff


	//   ....[9]....
        /*03a0*/ 	.word	0xffffffff


	//   ....[10]....
        /*03a4*/ 	.word	0xffffffff


	//   ....[11]....
        /*03a8*/ 	.word	0xffffffff


	//   ....[12]....
        /*03ac*/ 	.word	0xffffffff


	//   ....[13]....
        /*03b0*/ 	.word	0xffffffff


	//   ....[14]....
        /*03b4*/ 	.word	0xffffffff


	//   ....[15]....
        /*03b8*/ 	.word	0xffffffff


	//   ....[16]....
        /*03bc*/ 	.word	0xffffffff


	//   ....[17]....
        /*03c0*/ 	.word	0xffffffff


	//   ....[18]....
        /*03c4*/ 	.word	0xffffffff


	//----- nvinfo : EIATTR_COOP_GROUP_INSTR_OFFSETS
	.align		4
.L_60:
        /*03c8*/ 	.byte	0x04, 0x28
        /*03ca*/ 	.short	(.L_62 - .L_61)


	//   ....[0]....
.L_61:
        /*03cc*/ 	.word	0x00000120


	//   ....[1]....
        /*03d0*/ 	.word	0x000008e0


	//   ....[2]....
        /*03d4*/ 	.word	0x00000b10


	//   ....[3]....
        /*03d8*/ 	.word	0x00000c40


	//   ....[4]....
        /*03dc*/ 	.word	0x00000d80


	//   ....[5]....
        /*03e0*/ 	.word	0x00001040


	//   ....[6]....
        /*03e4*/ 	.word	0x00001230


	//   ....[7]....
        /*03e8*/ 	.word	0x00001340


	//   ....[8]....
        /*03ec*/ 	.word	0x000014a0


	//   ....[9]....
        /*03f0*/ 	.word	0x00001600


	//   ....[10]....
        /*03f4*/ 	.word	0x000019e0


	//   ....[11]....
        /*03f8*/ 	.word	0x00001bf0


	//   ....[12]....
        /*03fc*/ 	.word	0x00001c00


	//   ....[13]....
        /*0400*/ 	.word	0x000090f0


	//   ....[14]....
        /*0404*/ 	.word	0x00009b70


	//   ....[15]....
        /*0408*/ 	.word	0x0000d3c0


	//   ....[16]....
        /*040c*/ 	.word	0x00011930


	//   ....[17]....
        /*0410*/ 	.word	0x0001ab20


	//   ....[18]....
        /*0414*/ 	.word	0x0001ad40


	//----- nvinfo : EIATTR_REG_RECONFIG
	.align		4
.L_62:
        /*0418*/ 	.byte	0x01, 0x54
	.zero		2


	//----- nvinfo : EIATTR_VRC_CTA_INIT_COUNT
	.align		4
        /*041c*/ 	.byte	0x02, 0x4a
        /*041e*/ 	.byte	0x80
	.zero		1


	//----- nvinfo : EIATTR_SYSCALL_OFFSETS
	.align		4
        /*0420*/ 	.byte	0x04, 0x46
        /*0422*/ 	.short	(.L_64 - .L_63)


	//   ....[0]....
.L_63:
        /*0424*/ 	.word	0x00004af0


	//   ....[1]....
        /*0428*/ 	.word	0x00004bb0


	//   ....[2]....
        /*042c*/ 	.word	0x00004c20


	//   ....[3]....
        /*0430*/ 	.word	0x00004c90


	//   ....[4]....
        /*0434*/ 	.word	0x00004d00


	//   ....[5]....
        /*0438*/ 	.word	0x00004da0


	//   ....[6]....
        /*043c*/ 	.word	0x00004e80


	//   ....[7]....
        /*0440*/ 	.word	0x00004f20


	//   ....[8]....
        /*0444*/ 	.word	0x00004fc0


	//   ....[9]....
        /*0448*/ 	.word	0x00005060


	//   ....[10]....
        /*044c*/ 	.word	0x000050d0


	//   ....[11]....
        /*0450*/ 	.word	0x00005170


	//   ....[12]....
        /*0454*/ 	.word	0x00005210


	//   ....[13]....
        /*0458*/ 	.word	0x00005280


	//   ....[14]....
        /*045c*/ 	.word	0x00005320


	//   ....[15]....
        /*0460*/ 	.word	0x000053c0


	//   ....[16]....
        /*0464*/ 	.word	0x00005460


	//   ....[17]....
        /*0468*/ 	.word	0x00005500


	//   ....[18]....
        /*046c*/ 	.word	0x00005570


	//   ....[19]....
        /*0470*/ 	.word	0x00005610


	//   ....[20]....
        /*0474*/ 	.word	0x000056b0


	//   ....[21]....
        /*0478*/ 	.word	0x00005720


	//   ....[22]....
        /*047c*/ 	.word	0x000057c0


	//   ....[23]....
        /*0480*/ 	.word	0x00005860


	//   ....[24]....
        /*0484*/ 	.word	0x00005900


	//   ....[25]....
        /*0488*/ 	.word	0x000059a0


	//   ....[26]....
        /*048c*/ 	.word	0x00005a10


	//   ....[27]....
        /*0490*/ 	.word	0x00005ab0


	//   ....[28]....
        /*0494*/ 	.word	0x00005b50


	//   ....[29]....
        /*0498*/ 	.word	0x00005bc0


	//   ....[30]....
        /*049c*/ 	.word	0x00005c60


	//   ....[31]....
        /*04a0*/ 	.word	0x00005d00


	//   ....[32]....
        /*04a4*/ 	.word	0x00005da0


	//   ....[33]....
        /*04a8*/ 	.word	0x00005e40


	//   ....[34]....
        /*04ac*/ 	.word	0x00005ee0


	//   ....[35]....
        /*04b0*/ 	.word	0x00005f80


	//   ....[36]....
        /*04b4*/ 	.word	0x00005ff0


	//   ....[37]....
        /*04b8*/ 	.word	0x00006090


	//   ....[38]....
        /*04bc*/ 	.word	0x00006130


	//   ....[39]....
        /*04c0*/ 	.word	0x000061a0


	//   ....[40]....
        /*04c4*/ 	.word	0x00006240


	//   ....[41]....
        /*04c8*/ 	.word	0x000062e0


	//   ....[42]....
        /*04cc*/ 	.word	0x00006380


	//   ....[43]....
        /*04d0*/ 	.word	0x00006420


	//   ....[44]....
        /*04d4*/ 	.word	0x00006490


	//   ....[45]....
        /*04d8*/ 	.word	0x00006530


	//   ....[46]....
        /*04dc*/ 	.word	0x000065d0


	//   ....[47]....
        /*04e0*/ 	.word	0x00006640


	//   ....[48]....
        /*04e4*/ 	.word	0x000066d0


	//   ....[49]....
        /*04e8*/ 	.word	0x00006770


	//   ....[50]....
        /*04ec*/ 	.word	0x00006810


	//   ....[51]....
        /*04f0*/ 	.word	0x000068b0


	//   ....[52]....
        /*04f4*/ 	.word	0x00006920


	//   ....[53]....
        /*04f8*/ 	.word	0x000069b0


	//   ....[54]....
        /*04fc*/ 	.word	0x00006a50


	//   ....[55]....
        /*0500*/ 	.word	0x00006ac0


	//   ....[56]....
        /*0504*/ 	.word	0x00006b60


	//   ....[57]....
        /*0508*/ 	.word	0x00006c00


	//   ....[58]....
        /*050c*/ 	.word	0x00006ca0


	//   ....[59]....
        /*0510*/ 	.word	0x00006d40


	//   ....[60]....
        /*0514*/ 	.word	0x00009290


	//   ....[61]....
        /*0518*/ 	.word	0x000094c0


	//   ....[62]....
        /*051c*/ 	.word	0x000096f0


	//   ....[63]....
        /*0520*/ 	.word	0x00009d10


	//   ....[64]....
        /*0524*/ 	.word	0x00009f40


	//   ....[65]....
        /*0528*/ 	.word	0x0000a170


	//   ....[66]....
        /*052c*/ 	.word	0x0000aac0


	//   ....[67]....
        /*0530*/ 	.word	0x0000ae00


	//   ....[68]....
        /*0534*/ 	.word	0x0000b140


	//   ....[69]....
        /*0538*/ 	.word	0x0000bf90


	//   ....[70]....
        /*053c*/ 	.word	0x0000c2d0


	//   ....[71]....
        /*0540*/ 	.word	0x0000c610


	//   ....[72]....
        /*0544*/ 	.word	0x0000d600


	//   ....[73]....
        /*0548*/ 	.word	0x0000d770


	//   ....[74]....
        /*054c*/ 	.word	0x0000d8e0


	//   ....[75]....
        /*0550*/ 	.word	0x0000da50


	//   ....[76]....
        /*0554*/ 	.word	0x0000dfe0


	//   ....[77]....
        /*0558*/ 	.word	0x00010ae0


	//   ....[78]....
        /*055c*/ 	.word	0x00010de0


	//   ....[79]....
        /*0560*/ 	.word	0x000117e0


	//   ....[80]....
        /*0564*/ 	.word	0x00011b70


	//   ....[81]....
        /*0568*/ 	.word	0x00011ce0


	//   ....[82]....
        /*056c*/ 	.word	0x00011e50


	//   ....[83]....
        /*0570*/ 	.word	0x00011fc0


	//   ....[84]....
        /*0574*/ 	.word	0x00013d80


	//   ....[85]....
        /*0578*/ 	.word	0x00016800


	//   ....[86]....
        /*057c*/ 	.word	0x00016b20


	//   ....[87]....
        /*0580*/ 	.word	0x00017500


	//----- nvinfo : EIATTR_MBARRIER_INSTR_OFFSETS
	.align		4
.L_64:
        /*0584*/ 	.byte	0x04, 0x39
        /*0586*/ 	.short	(.L_66 - .L_65)


	//   ....[0]....
.L_65:
        /*0588*/ 	.word	0x000009c0
        /*058c*/ 	.word	0x000000ff
        /*0590*/ 	.word	0x0001c000
        /*0594*/ 	.short	0x0100
        /*0596*/ 	.byte	0x05
	.zero		1


	//   ....[1]....
        /*0598*/ 	.word	0x000009d0
        /*059c*/ 	.word	0x000000ff
        /*05a0*/ 	.word	0x0001c010
        /*05a4*/ 	.short	0x0100
        /*05a6*/ 	.byte	0x05
	.zero		1


	//   ....[2]....
        /*05a8*/ 	.word	0x000009e0
        /*05ac*/ 	.word	0x000000ff
        /*05b0*/ 	.word	0x0001c008
        /*05b4*/ 	.short	0x0100
        /*05b6*/ 	.byte	0x05
	.zero		1


	//   ....[3]....
        /*05b8*/ 	.word	0x000009f0
        /*05bc*/ 	.word	0x000000ff
        /*05c0*/ 	.word	0x0001c018
        /*05c4*/ 	.short	0x0100
        /*05c6*/ 	.byte	0x05
	.zero		1


	//   ....[4]....
        /*05c8*/ 	.word	0x00000bd0
        /*05cc*/ 	.word	0x000000ff
        /*05d0*/ 	.word	0x0001c020
        /*05d4*/ 	.short	0x0100
        /*05d6*/ 	.byte	0x05
	.zero		1


	//   ....[5]....
        /*05d8*/ 	.word	0x00000be0
        /*05dc*/ 	.word	0x000000ff
        /*05e0*/ 	.word	0x0001c038
        /*05e4*/ 	.short	0x0100
        /*05e6*/ 	.byte	0x05
	.zero		1


	//   ....[6]....
        /*05e8*/ 	.word	0x00000bf0
        /*05ec*/ 	.word	0x000000ff
        /*05f0*/ 	.word	0x0001c028
        /*05f4*/ 	.short	0x0100
        /*05f6*/ 	.byte	0x05
	.zero		1


	//   ....[7]....
        /*05f8*/ 	.word	0x00000c00
        /*05fc*/ 	.word	0x000000ff
        /*0600*/ 	.word	0x0001c040
        /*0604*/ 	.short	0x0100
        /*0606*/ 	.byte	0x05
	.zero		1


	//   ....[8]....
        /*0608*/ 	.word	0x00000c10
        /*060c*/ 	.word	0x000000ff
        /*0610*/ 	.word	0x0001c030
        /*0614*/ 	.short	0x0100
        /*0616*/ 	.byte	0x05
	.zero		1


	//   ....[9]....
        /*0618*/ 	.word	0x00000c20
        /*061c*/ 	.word	0x000000ff
        /*0620*/ 	.word	0x0001c048
        /*0624*/ 	.short	0x0100
        /*0626*/ 	.byte	0x05
	.zero		1


	//   ....[10]....
        /*0628*/ 	.word	0x00000d50
        /*062c*/ 	.word	0x000000ff
        /*0630*/ 	.word	0x0001c050
        /*0634*/ 	.short	0x0100
        /*0636*/ 	.byte	0x06
	.zero		1


	//   ....[11]....
        /*0638*/ 	.word	0x00000d60
        /*063c*/ 	.word	0x000000ff
        /*0640*/ 	.word	0x0001c058
        /*0644*/ 	.short	0x0100
        /*0646*/ 	.byte	0x06
	.zero		1


	//   ....[12]....
        /*0648*/ 	.word	0x00000f10
        /*064c*/ 	.word	0x000000ff
        /*0650*/ 	.word	0x0001c060
        /*0654*/ 	.short	0x0100
        /*0656*/ 	.byte	0x08
	.zero		1


	//   ....[13]....
        /*0658*/ 	.word	0x00000f20
        /*065c*/ 	.word	0x000000ff
        /*0660*/ 	.word	0x0001c068
        /*0664*/ 	.short	0x0100
        /*0666*/ 	.byte	0x08
	.zero		1


	//   ....[14]....
        /*0668*/ 	.word	0x00001100
        /*066c*/ 	.word	0x000000ff
        /*0670*/ 	.word	0x0001c070
        /*0674*/ 	.short	0x0100
        /*0676*/ 	.byte	0x08
	.zero		1


	//   ....[15]....
        /*0678*/ 	.word	0x00001110
        /*067c*/ 	.word	0x000000ff
        /*0680*/ 	.word	0x0001c078
        /*0684*/ 	.short	0x0100
        /*0686*/ 	.byte	0x08
	.zero		1


	//   ....[16]....
        /*0688*/ 	.word	0x00001310
        /*068c*/ 	.word	0x000000ff
        /*0690*/ 	.word	0x0001c080
        /*0694*/ 	.short	0x0100
        /*0696*/ 	.byte	0x0a
	.zero		1


	//   ....[17]....
        /*0698*/ 	.word	0x00001320
        /*069c*/ 	.word	0x000000ff
        /*06a0*/ 	.word	0x0001c088
        /*06a4*/ 	.short	0x0100
        /*06a6*/ 	.byte	0x0a
	.zero		1


	//   ....[18]....
        /*06a8*/ 	.word	0x00001450
        /*06ac*/ 	.word	0x000000ff
        /*06b0*/ 	.word	0x0001c090
        /*06b4*/ 	.short	0x0100
        /*06b6*/ 	.byte	0x0b
	.zero		1


	//   ....[19]....
        /*06b8*/ 	.word	0x00001460
        /*06bc*/ 	.word	0x000000ff
        /*06c0*/ 	.word	0x0001c0a0
        /*06c4*/ 	.short	0x0100
        /*06c6*/ 	.byte	0x0b
	.zero		1


	//   ....[20]....
        /*06c8*/ 	.word	0x00001470
        /*06cc*/ 	.word	0x000000ff
        /*06d0*/ 	.word	0x0001c098
        /*06d4*/ 	.short	0x0100
        /*06d6*/ 	.byte	0x0b
	.zero		1


	//   ....[21]....
        /*06d8*/ 	.word	0x00001480
        /*06dc*/ 	.word	0x000000ff
        /*06e0*/ 	.word	0x0001c0a8
        /*06e4*/ 	.short	0x0100
        /*06e6*/ 	.byte	0x0b
	.zero		1


	//   ....[22]....
        /*06e8*/ 	.word	0x000015b0
        /*06ec*/ 	.word	0x000000ff
        /*06f0*/ 	.word	0x0001c0b0
        /*06f4*/ 	.short	0x0100
        /*06f6*/ 	.byte	0x0b
	.zero		1


	//   ....[23]....
        /*06f8*/ 	.word	0x000015c0
        /*06fc*/ 	.word	0x000000ff
        /*0700*/ 	.word	0x0001c0c0
        /*0704*/ 	.short	0x0100
        /*0706*/ 	.byte	0x0b
	.zero		1


	//   ....[24]....
        /*0708*/ 	.word	0x000015d0
        /*070c*/ 	.word	0x000000ff
        /*0710*/ 	.word	0x0001c0b8
        /*0714*/ 	.short	0x0100
        /*0716*/ 	.byte	0x0b
	.zero		1


	//   ....[25]....
        /*0718*/ 	.word	0x000015e0
        /*071c*/ 	.word	0x000000ff
        /*0720*/ 	.word	0x0001c0c8
        /*0724*/ 	.short	0x0100
        /*0726*/ 	.byte	0x0b
	.zero		1


	//   ....[26]....
        /*0728*/ 	.word	0x000016e0
        /*072c*/ 	.word	0x000000ff
        /*0730*/ 	.word	0x0001c0d0
        /*0734*/ 	.short	0x0100
        /*0736*/ 	.byte	0x0a
	.zero		1


	//   ....[27]....
        /*0738*/ 	.word	0x000016f0
        /*073c*/ 	.word	0x000000ff
        /*0740*/ 	.word	0x0001c0d8
        /*0744*/ 	.short	0x0100
        /*0746*/ 	.byte	0x0a
	.zero		1


	//   ....[28]....
        /*0748*/ 	.word	0x00001cd0
        /*074c*/ 	.word	0x000000ff
        /*0750*/ 	.word	0x0001c000
        /*0754*/ 	.short	0x010a
        /*0756*/ 	.byte	0x14
	.zero		1


	//   ....[29]....
        /*0758*/ 	.word	0x00001d50
        /*075c*/ 	.word	0x000000ff
        /*0760*/ 	.word	0x0001c020
        /*0764*/ 	.short	0x010a
        /*0766*/ 	.byte	0x06
	.zero		1


	//   ....[30]....
        /*0768*/ 	.word	0x00001e40
        /*076c*/ 	.word	0x000000ff
        /*0770*/ 	.word	0x0001c058
        /*0774*/ 	.short	0x010a
        /*0776*/ 	.byte	0x14
	.zero		1


	//   ....[31]....
        /*0778*/ 	.word	0x00002120
        /*077c*/ 	.word	0x000000ff
        /*0780*/ 	.word	0x0001c008
        /*0784*/ 	.short	0x010a
        /*0786*/ 	.byte	0x14
	.zero		1


	//   ....[32]....
        /*0788*/ 	.word	0x000021b0
        /*078c*/ 	.word	0x000000ff
        /*0790*/ 	.word	0x0001c068
        /*0794*/ 	.short	0x010a
        /*0796*/ 	.byte	0x14
	.zero		1


	//   ....[33]....
        /*0798*/ 	.word	0x00002480
        /*079c*/ 	.word	0x000000ff
        /*07a0*/ 	.word	0x0001c020
        /*07a4*/ 	.short	0x010a
        /*07a6*/ 	.byte	0x04
	.zero		1


	//   ....[34]....
        /*07a8*/ 	.word	0x00002530
        /*07ac*/ 	.word	0x000000ff
        /*07b0*/ 	.word	0x0001c0a0
        /*07b4*/ 	.short	0x010a
        /*07b6*/ 	.byte	0x14
	.zero		1


	//   ....[35]....
        /*07b8*/ 	.word	0x000025b0
        /*07bc*/ 	.word	0x000000ff
        /*07c0*/ 	.word	0x0001c058
        /*07c4*/ 	.short	0x010a
        /*07c6*/ 	.byte	0x14
	.zero		1


	//   ....[36]....
        /*07c8*/ 	.word	0x00002bf0
        /*07cc*/ 	.word	0x000000ff
        /*07d0*/ 	.word	0x0001c020
        /*07d4*/ 	.short	0x010a
        /*07d6*/ 	.byte	0x07
	.zero		1


	//   ....[37]....
        /*07d8*/ 	.word	0x00002fd0
        /*07dc*/ 	.word	0x000000ff
        /*07e0*/ 	.word	0x0001c0a8
        /*07e4*/ 	.short	0x010a
        /*07e6*/ 	.byte	0x14
	.zero		1


	//   ....[38]....
        /*07e8*/ 	.word	0x00003050
        /*07ec*/ 	.word	0x000000ff
        /*07f0*/ 	.word	0x0001c068
        /*07f4*/ 	.short	0x010a
        /*07f6*/ 	.byte	0x14
	.zero		1


	//   ....[39]....
        /*07f8*/ 	.word	0x00003880
        /*07fc*/ 	.word	0x000000ff
        /*0800*/ 	.word	0x0001c020
        /*0804*/ 	.short	0x010a
        /*0806*/ 	.byte	0x04
	.zero		1


	//   ....[40]....
        /*0808*/ 	.word	0x00003930
        /*080c*/ 	.word	0x000000ff
        /*0810*/ 	.word	0x0001c0a0
        /*0814*/ 	.short	0x010a
        /*0816*/ 	.byte	0x14
	.zero		1


	//   ....[41]....
        /*0818*/ 	.word	0x000039e0
        /*081c*/ 	.word	0x000000ff
        /*0820*/ 	.word	0x0001c058
        /*0824*/ 	.short	0x010a
        /*0826*/ 	.byte	0x14
	.zero		1


	//   ....[42]....
        /*0828*/ 	.word	0x00003f80
        /*082c*/ 	.word	0x000000ff
        /*0830*/ 	.word	0x0001c0a8
        /*0834*/ 	.short	0x010a
        /*0836*/ 	.byte	0x14
	.zero		1


	//   ....[43]....
        /*0838*/ 	.word	0x00004000
        /*083c*/ 	.word	0x000000ff
        /*0840*/ 	.word	0x0001c068
        /*0844*/ 	.short	0x010a
        /*0846*/ 	.byte	0x14
	.zero		1


	//   ....[44]....
        /*0848*/ 	.word	0x000049f0
        /*084c*/ 	.word	0x00000010
        /*0850*/ 	.word	0x0001c0c0
        /*0854*/ 	.short	0x010a
        /*0856*/ 	.byte	0xff
	.zero		1


	//   ....[45]....
        /*0858*/ 	.word	0x00007b70
        /*085c*/ 	.word	0x00000010
        /*0860*/ 	.word	0x0001c0b0
        /*0864*/ 	.short	0x0101
        /*0866*/ 	.byte	0xff
	.zero		1


	//   ....[46]....
        /*0868*/ 	.word	0x00008850
        /*086c*/ 	.word	0x00000010
        /*0870*/ 	.word	0x0001c0c8
        /*0874*/ 	.short	0x010a
        /*0876*/ 	.byte	0xff
	.zero		1


	//   ....[47]....
        /*0878*/ 	.word	0x00008c50
        /*087c*/ 	.word	0x00000010
        /*0880*/ 	.word	0x0001c0b8
        /*0884*/ 	.short	0x0101
        /*0886*/ 	.byte	0xff
	.zero		1


	//   ....[48]....
        /*0888*/ 	.word	0x00008d00
        /*088c*/ 	.word	0x0000003d
        /*0890*/ 	.word	0x0001c070
        /*0894*/ 	.short	0x010a
        /*0896*/ 	.byte	0xff
	.zero		1


	//   ....[49]....
        /*0898*/ 	.word	0x00008d90
        /*089c*/ 	.word	0x00000000
        /*08a0*/ 	.word	0x00000000
        /*08a4*/ 	.short	0x0101
        /*08a6*/ 	.byte	0xff
	.zero		1


	//   ....[50]....
        /*08a8*/ 	.word	0x00008df0
        /*08ac*/ 	.word	0x0000003d
        /*08b0*/ 	.word	0x0001c080
        /*08b4*/ 	.short	0x010a
        /*08b6*/ 	.byte	0xff
	.zero		1


	//   ....[51]....
        /*08b8*/ 	.word	0x00008f50
        /*08bc*/ 	.word	0x0000003d
        /*08c0*/ 	.word	0x0001c070
        /*08c4*/ 	.short	0x010a
        /*08c6*/ 	.byte	0xff
	.zero		1


	//   ....[52]....
        /*08c8*/ 	.word	0x000090d0
        /*08cc*/ 	.word	0x0000003d
        /*08d0*/ 	.word	0x0001c090
        /*08d4*/ 	.short	0x010a
        /*08d6*/ 	.byte	0xff
	.zero		1


	//   ....[53]....
        /*08d8*/ 	.word	0x00009910
        /*08dc*/ 	.word	0x00000000
        /*08e0*/ 	.word	0x00000000
        /*08e4*/ 	.short	0x0101
        /*08e6*/ 	.byte	0xff
	.zero		1


	//   ....[54]....
        /*08e8*/ 	.word	0x00009990
        /*08ec*/ 	.word	0x00000000
        /*08f0*/ 	.word	0x00000000
        /*08f4*/ 	.short	0x0101
        /*08f6*/ 	.byte	0xff
	.zero		1


	//   ....[55]....
        /*08f8*/ 	.word	0x000099f0
        /*08fc*/ 	.word	0x0000003d
        /*0900*/ 	.word	0x0001c080
        /*0904*/ 	.short	0x010a
        /*0906*/ 	.byte	0xff
	.zero		1


	//   ....[56]....
        /*0908*/ 	.word	0x00009b50
        /*090c*/ 	.word	0x0000003d
        /*0910*/ 	.word	0x0001c098
        /*0914*/ 	.short	0x010a
        /*0916*/ 	.byte	0xff
	.zero		1


	//   ....[57]....
        /*0918*/ 	.word	0x0000a370
        /*091c*/ 	.word	0x00000000
        /*0920*/ 	.word	0x00000000
        /*0924*/ 	.short	0x0101
        /*0926*/ 	.byte	0xff
	.zero		1


	//   ....[58]....
        /*0928*/ 	.word	0x0000a400
        /*092c*/ 	.word	0x00000003
        /*0930*/ 	.word	0x00000000
        /*0934*/ 	.short	0x0101
        /*0936*/ 	.byte	0xff
	.zero		1


	//   ....[59]....
        /*0938*/ 	.word	0x0000a490
        /*093c*/ 	.word	0x00000004
        /*0940*/ 	.word	0x00000000
        /*0944*/ 	.short	0x0101
        /*0946*/ 	.byte	0xff
	.zero		1


	//   ....[60]....
        /*0948*/ 	.word	0x0000a4e0
        /*094c*/ 	.word	0x0000003d
        /*0950*/ 	.word	0x0001c070
        /*0954*/ 	.short	0x010a
        /*0956*/ 	.byte	0xff
	.zero		1


	//   ....[61]....
        /*0958*/ 	.word	0x0000a570
        /*095c*/ 	.word	0x00000000
        /*0960*/ 	.word	0x00000000
        /*0964*/ 	.short	0x0101
        /*0966*/ 	.byte	0xff
	.zero		1


	//   ....[62]....
        /*0968*/ 	.word	0x0000a5d0
        /*096c*/ 	.word	0x0000003d
        /*0970*/ 	.word	0x0001c090
        /*0974*/ 	.short	0x010a
        /*0976*/ 	.byte	0xff
	.zero		1


	//   ....[63]....
        /*0978*/ 	.word	0x0000a650
        /*097c*/ 	.word	0x0000003d
        /*0980*/ 	.word	0x0001c0c0
        /*0984*/ 	.short	0x010a
        /*0986*/ 	.byte	0xff
	.zero		1


	//   ....[64]....
        /*0988*/ 	.word	0x0000b960
        /*098c*/ 	.word	0x00000000
        /*0990*/ 	.word	0x00000000
        /*0994*/ 	.short	0x0101
        /*0996*/ 	.byte	0xff
	.zero		1


	//   ....[65]....
        /*0998*/ 	.word	0x0000b990
        /*099c*/ 	.word	0x0000003d
        /*09a0*/ 	.word	0x0001c0b0
        /*09a4*/ 	.short	0x0101
        /*09a6*/ 	.byte	0xff
	.zero		1


	//   ....[66]....
        /*09a8*/ 	.word	0x0000ba10
        /*09ac*/ 	.word	0x0000003d
        /*09b0*/ 	.word	0x0001c080
        /*09b4*/ 	.short	0x010a
        /*09b6*/ 	.byte	0xff
	.zero		1


	//   ....[67]....
        /*09b8*/ 	.word	0x0000baa0
        /*09bc*/ 	.word	0x00000021
        /*09c0*/ 	.word	0x00000000
        /*09c4*/ 	.short	0x0101
        /*09c6*/ 	.byte	0xff
	.zero		1


	//   ....[68]....
        /*09c8*/ 	.word	0x0000baf0
        /*09cc*/ 	.word	0x0000003d
        /*09d0*/ 	.word	0x0001c098
        /*09d4*/ 	.short	0x010a
        /*09d6*/ 	.byte	0xff
	.zero		1


	//   ....[69]....
        /*09d8*/ 	.word	0x0000bb70
        /*09dc*/ 	.word	0x0000003d
        /*09e0*/ 	.word	0x0001c0c8
        /*09e4*/ 	.short	0x010a
        /*09e6*/ 	.byte	0xff
	.zero		1


	//   ....[70]....
        /*09e8*/ 	.word	0x0000ce40
        /*09ec*/ 	.word	0x00000003
        /*09f0*/ 	.word	0x00000000
        /*09f4*/ 	.short	0x0101
        /*09f6*/ 	.byte	0xff
	.zero		1


	//   ....[71]....
        /*09f8*/ 	.word	0x0000ce70
        /*09fc*/ 	.word	0x0000003d
        /*0a00*/ 	.word	0x0001c0b8
        /*0a04*/ 	.short	0x0101
        /*0a06*/ 	.byte	0xff
	.zero		1


	//   ....[72]....
        /*0a08*/ 	.word	0x0000d260
        /*0a0c*/ 	.word	0x000000ff
        /*0a10*/ 	.word	0x00000000
        /*0a14*/ 	.short	0x010a
        /*0a16*/ 	.byte	0x06
	.zero		1


	//   ....[73]....
        /*0a18*/ 	.word	0x0000d4e0
        /*0a1c*/ 	.word	0x000000ff
        /*0a20*/ 	.word	0x00000000
        /*0a24*/ 	.short	0x010a
        /*0a26*/ 	.byte	0x05
	.zero		1


	//   ....[74]....
        /*0a28*/ 	.word	0x0000e110
        /*0a2c*/ 	.word	0x000000ff
        /*0a30*/ 	.word	0x00000000
        /*0a34*/ 	.short	0x0101
        /*0a36*/ 	.byte	0x04
	.zero		1


	//   ....[75]....
        /*0a38*/ 	.word	0x0000e180
        /*0a3c*/ 	.word	0x000000ff
        /*0a40*/ 	.word	0x00000000
        /*0a44*/ 	.short	0x010a
        /*0a46*/ 	.byte	0x29
	.zero		1


	//   ....[76]....
        /*0a48*/ 	.word	0x0000e4e0
        /*0a4c*/ 	.word	0x000000ff
        /*0a50*/ 	.word	0x00000000
        /*0a54*/ 	.short	0x0101
        /*0a56*/ 	.byte	0x28
	.zero		1


	//   ....[77]....
        /*0a58*/ 	.word	0x00010ee0
        /*0a5c*/ 	.word	0x000000ff
        /*0a60*/ 	.word	0x00000000
        /*0a64*/ 	.short	0x0101
        /*0a66*/ 	.byte	0x05
	.zero		1


	//   ....[78]....
        /*0a68*/ 	.word	0x00011060
        /*0a6c*/ 	.word	0x000000ff
        /*0a70*/ 	.word	0x00000000
        /*0a74*/ 	.short	0x010a
        /*0a76*/ 	.byte	0x06
	.zero		1


	//   ....[79]....
        /*0a78*/ 	.word	0x000116c0
        /*0a7c*/ 	.word	0x000000ff
        /*0a80*/ 	.word	0x00000000
        /*0a84*/ 	.short	0x010a
        /*0a86*/ 	.byte	0x06
	.zero		1


	//   ....[80]....
        /*0a88*/ 	.word	0x00011a50
        /*0a8c*/ 	.word	0x000000ff
        /*0a90*/ 	.word	0x00000000
        /*0a94*/ 	.short	0x010a
        /*0a96*/ 	.byte	0x04
	.zero		1


	//   ....[81]....
        /*0a98*/ 	.word	0x00013e70
        /*0a9c*/ 	.word	0x000000ff
        /*0aa0*/ 	.word	0x00000000
        /*0aa4*/ 	.short	0x0101
        /*0aa6*/ 	.byte	0x04
	.zero		1


	//   ....[82]....
        /*0aa8*/ 	.word	0x00013e90
        /*0aac*/ 	.word	0x000000ff
        /*0ab0*/ 	.word	0x00000000
        /*0ab4*/ 	.short	0x010a
        /*0ab6*/ 	.byte	0x29
	.zero		1


	//   ....[83]....
        /*0ab8*/ 	.word	0x00014020
        /*0abc*/ 	.word	0x000000ff
        /*0ac0*/ 	.word	0x00000000
        /*0ac4*/ 	.short	0x0101
        /*0ac6*/ 	.byte	0x28
	.zero		1


	//   ....[84]....
        /*0ac8*/ 	.word	0x00016c50
        /*0acc*/ 	.word	0x000000ff
        /*0ad0*/ 	.word	0x00000000
        /*0ad4*/ 	.short	0x0101
        /*0ad6*/ 	.byte	0x05
	.zero		1


	//   ....[85]....
        /*0ad8*/ 	.word	0x00016dc0
        /*0adc*/ 	.word	0x000000ff
        /*0ae0*/ 	.word	0x00000000
        /*0ae4*/ 	.short	0x010a
        /*0ae6*/ 	.byte	0x05
	.zero		1


	//   ....[86]....
        /*0ae8*/ 	.word	0x000173e0
        /*0aec*/ 	.word	0x000000ff
        /*0af0*/ 	.word	0x00000000
        /*0af4*/ 	.short	0x010a
        /*0af6*/ 	.byte	0x05
	.zero		1


	//   ....[87]....
        /*0af8*/ 	.word	0x00017660
        /*0afc*/ 	.word	0x000000ff
        /*0b00*/ 	.word	0x00000000
        /*0b04*/ 	.short	0x0101
        /*0b06*/ 	.byte	0x04
	.zero		1


	//   ....[88]....
        /*0b08*/ 	.word	0x000176f0
        /*0b0c*/ 	.word	0x000000ff
        /*0b10*/ 	.word	0x00000000
        /*0b14*/ 	.short	0x010a
        /*0b16*/ 	.byte	0x04
	.zero		1


	//   ....[89]....
        /*0b18*/ 	.word	0x000177a0
        /*0b1c*/ 	.word	0x000000ff
        /*0b20*/ 	.word	0x00000000
        /*0b24*/ 	.short	0x0101
        /*0b26*/ 	.byte	0x04
	.zero		1


	//   ....[90]....
        /*0b28*/ 	.word	0x00017de0
        /*0b2c*/ 	.word	0x000000ff
        /*0b30*/ 	.word	0x0001c010
        /*0b34*/ 	.short	0x010a
        /*0b36*/ 	.byte	0x08
	.zero		1


	//   ....[91]....
        /*0b38*/ 	.word	0x00017f90
        /*0b3c*/ 	.word	0x000000ff
        /*0b40*/ 	.word	0x0001c038
        /*0b44*/ 	.short	0x010a
        /*0b46*/ 	.byte	0x11
	.zero		1


	//   ....[92]....
        /*0b48*/ 	.word	0x00018190
        /*0b4c*/ 	.word	0x000000ff
        /*0b50*/ 	.word	0x0001c018
        /*0b54*/ 	.short	0x010a
        /*0b56*/ 	.byte	0x08
	.zero		1


	//   ....[93]....
        /*0b58*/ 	.word	0x00018380
        /*0b5c*/ 	.word	0x000000ff
        /*0b60*/ 	.word	0x0001c038
        /*0b64*/ 	.short	0x010a
        /*0b66*/ 	.byte	0x11
	.zero		1


	//   ....[94]....
        /*0b68*/ 	.word	0x000186c0
        /*0b6c*/ 	.word	0x000000ff
        /*0b70*/ 	.word	0x0001c038
        /*0b74*/ 	.short	0x010a
        /*0b76*/ 	.byte	0x11
	.zero		1


	//   ....[95]....
        /*0b78*/ 	.word	0x000188f0
        /*0b7c*/ 	.word	0x000000ff
        /*0b80*/ 	.word	0x0001c038
        /*0b84*/ 	.short	0x010a
        /*0b86*/ 	.byte	0x11
	.zero		1


	//   ....[96]....
        /*0b88*/ 	.word	0x00018af0
        /*0b8c*/ 	.word	0x000000ff
        /*0b90*/ 	.word	0x0001c038
        /*0b94*/ 	.short	0x010a
        /*0b96*/ 	.byte	0x11
	.zero		1


	//   ....[97]....
        /*0b98*/ 	.word	0x00018cf0
        /*0b9c*/ 	.word	0x000000ff
        /*0ba0*/ 	.word	0x0001c038
        /*0ba4*/ 	.short	0x010a
        /*0ba6*/ 	.byte	0x11
	.zero		1


	//   ....[98]....
        /*0ba8*/ 	.word	0x00018ef0
        /*0bac*/ 	.word	0x000000ff
        /*0bb0*/ 	.word	0x0001c038
        /*0bb4*/ 	.short	0x010a
        /*0bb6*/ 	.byte	0x11
	.zero		1


	//   ....[99]....
        /*0bb8*/ 	.word	0x000190f0
        /*0bbc*/ 	.word	0x000000ff
        /*0bc0*/ 	.word	0x0001c038
        /*0bc4*/ 	.short	0x010a
        /*0bc6*/ 	.byte	0x11
	.zero		1


	//   ....[100]....
        /*0bc8*/ 	.word	0x00019300
        /*0bcc*/ 	.word	0x000000ff
        /*0bd0*/ 	.word	0x0001c038
        /*0bd4*/ 	.short	0x010a
        /*0bd6*/ 	.byte	0x11
	.zero		1


	//   ....[101]....
        /*0bd8*/ 	.word	0x00019500
        /*0bdc*/ 	.word	0x000000ff
        /*0be0*/ 	.word	0x0001c038
        /*0be4*/ 	.short	0x010a
        /*0be6*/ 	.byte	0x11
	.zero		1


	//   ....[102]....
        /*0be8*/ 	.word	0x00019750
        /*0bec*/ 	.word	0x000000ff
        /*0bf0*/ 	.word	0x0001c038
        /*0bf4*/ 	.short	0x010a
        /*0bf6*/ 	.byte	0x11
	.zero		1


	//   ....[103]....
        /*0bf8*/ 	.word	0x00019950
        /*0bfc*/ 	.word	0x000000ff
        /*0c00*/ 	.word	0x0001c038
        /*0c04*/ 	.short	0x010a
        /*0c06*/ 	.byte	0x11
	.zero		1


	//   ....[104]....
        /*0c08*/ 	.word	0x00019b70
        /*0c0c*/ 	.word	0x000000ff
        /*0c10*/ 	.word	0x0001c038
        /*0c14*/ 	.short	0x010a
        /*0c16*/ 	.byte	0x11
	.zero		1


	//   ....[105]....
        /*0c18*/ 	.word	0x00019d70
        /*0c1c*/ 	.word	0x000000ff
        /*0c20*/ 	.word	0x0001c038
        /*0c24*/ 	.short	0x010a
        /*0c26*/ 	.byte	0x11
	.zero		1


	//   ....[106]....
        /*0c28*/ 	.word	0x00019fa0
        /*0c2c*/ 	.word	0x000000ff
        /*0c30*/ 	.word	0x0001c038
        /*0c34*/ 	.short	0x010a
        /*0c36*/ 	.byte	0x11
	.zero		1


	//   ....[107]....
        /*0c38*/ 	.word	0x0001a1a0
        /*0c3c*/ 	.word	0x000000ff
        /*0c40*/ 	.word	0x0001c038
        /*0c44*/ 	.short	0x010a
        /*0c46*/ 	.byte	0x09
	.zero		1


	//   ....[108]....
        /*0c48*/ 	.word	0x0001a840
        /*0c4c*/ 	.word	0x000000ff
        /*0c50*/ 	.word	0x0001c0b0
        /*0c54*/ 	.short	0x010a
        /*0c56*/ 	.byte	0x11
	.zero		1


	//   ....[109]....
        /*0c58*/ 	.word	0x0001a8e0
        /*0c5c*/ 	.word	0x000000ff
        /*0c60*/ 	.word	0x0001c0b8
        /*0c64*/ 	.short	0x010a
        /*0c66*/ 	.byte	0x11
	.zero		1


	//   ....[110]....
        /*0c68*/ 	.word	0x0001a9c0
        /*0c6c*/ 	.word	0x000000ff
        /*0c70*/ 	.word	0x00000000
        /*0c74*/ 	.short	0x0101
        /*0c76*/ 	.byte	0x08
	.zero		1


	//   ....[111]....
        /*0c78*/ 	.word	0x0001aa40
        /*0c7c*/ 	.word	0x000000ff
        /*0c80*/ 	.word	0x00000000
        /*0c84*/ 	.short	0x0101
        /*0c86*/ 	.byte	0x11
	.zero		1


	//   ....[112]....
        /*0c88*/ 	.word	0x0001ad70
        /*0c8c*/ 	.word	0x00000000
        /*0c90*/ 	.word	0x0001c000
        /*0c94*/ 	.short	0x010a
        /*0c96*/ 	.byte	0xff
	.zero		1


	//   ....[113]....
        /*0c98*/ 	.word	0x0001add0
        /*0c9c*/ 	.word	0x00000000
        /*0ca0*/ 	.word	0x0001c020
        /*0ca4*/ 	.short	0x010a
        /*0ca6*/ 	.byte	0xff
	.zero		1


	//   ....[114]....
        /*0ca8*/ 	.word	0x0001ae30
        /*0cac*/ 	.word	0x00000003
        /*0cb0*/ 	.word	0x0001c058
        /*0cb4*/ 	.short	0x010a
        /*0cb6*/ 	.byte	0xff
	.zero		1


	//   ....[115]....
        /*0cb8*/ 	.word	0x0001ae90
        /*0cbc*/ 	.word	0x00000000
        /*0cc0*/ 	.word	0x0001c008
        /*0cc4*/ 	.short	0x010a
        /*0cc6*/ 	.byte	0xff
	.zero		1


	//   ....[116]....
        /*0cc8*/ 	.word	0x0001aef0
        /*0ccc*/ 	.word	0x00000000
        /*0cd0*/ 	.word	0x0001c068
        /*0cd4*/ 	.short	0x010a
        /*0cd6*/ 	.byte	0xff
	.zero		1


	//   ....[117]....
        /*0cd8*/ 	.word	0x0001af50
        /*0cdc*/ 	.word	0x00000000
        /*0ce0*/ 	.word	0x0001c020
        /*0ce4*/ 	.short	0x010a
        /*0ce6*/ 	.byte	0xff
	.zero		1


	//   ....[118]....
        /*0ce8*/ 	.word	0x0001afb0
        /*0cec*/ 	.word	0x00000000
        /*0cf0*/ 	.word	0x0001c0a0
        /*0cf4*/ 	.short	0x010a
        /*0cf6*/ 	.byte	0xff
	.zero		1


	//   ....[119]....
        /*0cf8*/ 	.word	0x0001b010
        /*0cfc*/ 	.word	0x00000000
        /*0d00*/ 	.word	0x0001c058
        /*0d04*/ 	.short	0x010a
        /*0d06*/ 	.byte	0xff
	.zero		1


	//   ....[120]....
        /*0d08*/ 	.word	0x0001b070
        /*0d0c*/ 	.word	0x00000000
        /*0d10*/ 	.word	0x0001c020
        /*0d14*/ 	.short	0x010a
        /*0d16*/ 	.byte	0xff
	.zero		1


	//   ....[121]....
        /*0d18*/ 	.word	0x0001b0d0
        /*0d1c*/ 	.word	0x00000000
        /*0d20*/ 	.word	0x0001c0a8
        /*0d24*/ 	.short	0x010a
        /*0d26*/ 	.byte	0xff
	.zero		1


	//   ....[122]....
        /*0d28*/ 	.word	0x0001b130
        /*0d2c*/ 	.word	0x00000000
        /*0d30*/ 	.word	0x0001c068
        /*0d34*/ 	.short	0x010a
        /*0d36*/ 	.byte	0xff
	.zero		1


	//   ....[123]....
        /*0d38*/ 	.word	0x0001b190
        /*0d3c*/ 	.word	0x00000000
        /*0d40*/ 	.word	0x0001c020
        /*0d44*/ 	.short	0x010a
        /*0d46*/ 	.byte	0xff
	.zero		1


	//   ....[124]....
        /*0d48*/ 	.word	0x0001b1f0
        /*0d4c*/ 	.word	0x00000000
        /*0d50*/ 	.word	0x0001c0a0
        /*0d54*/ 	.short	0x010a
        /*0d56*/ 	.byte	0xff
	.zero		1


	//   ....[125]....
        /*0d58*/ 	.word	0x0001b270
        /*0d5c*/ 	.word	0x00000006
        /*0d60*/ 	.word	0x0001c058
        /*0d64*/ 	.short	0x010a
        /*0d66*/ 	.byte	0xff
	.zero		1


	//   ....[126]....
        /*0d68*/ 	.word	0x0001b2d0
        /*0d6c*/ 	.word	0x00000000
        /*0d70*/ 	.word	0x0001c0a8
        /*0d74*/ 	.short	0x010a
        /*0d76*/ 	.byte	0xff
	.zero		1


	//   ....[127]....
        /*0d78*/ 	.word	0x0001b330
        /*0d7c*/ 	.word	0x00000000
        /*0d80*/ 	.word	0x0001c068
        /*0d84*/ 	.short	0x010a
        /*0d86*/ 	.byte	0xff
	.zero		1


	//   ....[128]....
        /*0d88*/ 	.word	0x0001b380
        /*0d8c*/ 	.word	0x00000010
        /*0d90*/ 	.word	0x0001c0c0
        /*0d94*/ 	.short	0x010a
        /*0d96*/ 	.byte	0xff
	.zero		1


	//   ....[129]....
        /*0d98*/ 	.word	0x0001b3d0
        /*0d9c*/ 	.word	0x00000010
        /*0da0*/ 	.word	0x0001c0c8
        /*0da4*/ 	.short	0x010a
        /*0da6*/ 	.byte	0xff
	.zero		1


	//   ....[130]....
        /*0da8*/ 	.word	0x0001b420
        /*0dac*/ 	.word	0x0000003d
        /*0db0*/ 	.word	0x0001c070
        /*0db4*/ 	.short	0x010a
        /*0db6*/ 	.byte	0xff
	.zero		1


	//   ....[131]....
        /*0db8*/ 	.word	0x0001b470
        /*0dbc*/ 	.word	0x0000003d
        /*0dc0*/ 	.word	0x0001c080
        /*0dc4*/ 	.short	0x010a
        /*0dc6*/ 	.byte	0xff
	.zero		1


	//   ....[132]....
        /*0dc8*/ 	.word	0x0001b4c0
        /*0dcc*/ 	.word	0x0000003d
        /*0dd0*/ 	.word	0x0001c070
        /*0dd4*/ 	.short	0x010a
        /*0dd6*/ 	.byte	0xff
	.zero		1


	//   ....[133]....
        /*0dd8*/ 	.word	0x0001b510
        /*0ddc*/ 	.word	0x0000003d
        /*0de0*/ 	.word	0x0001c090
        /*0de4*/ 	.short	0x010a
        /*0de6*/ 	.byte	0xff
	.zero		1


	//   ....[134]....
        /*0de8*/ 	.word	0x0001b560
        /*0dec*/ 	.word	0x0000003d
        /*0df0*/ 	.word	0x0001c080
        /*0df4*/ 	.short	0x010a
        /*0df6*/ 	.byte	0xff
	.zero		1


	//   ....[135]....
        /*0df8*/ 	.word	0x0001b5b0
        /*0dfc*/ 	.word	0x0000003d
        /*0e00*/ 	.word	0x0001c098
        /*0e04*/ 	.short	0x010a
        /*0e06*/ 	.byte	0xff
	.zero		1


	//   ....[136]....
        /*0e08*/ 	.word	0x0001b600
        /*0e0c*/ 	.word	0x0000003d
        /*0e10*/ 	.word	0x0001c070
        /*0e14*/ 	.short	0x010a
        /*0e16*/ 	.byte	0xff
	.zero		1


	//   ....[137]....
        /*0e18*/ 	.word	0x0001b650
        /*0e1c*/ 	.word	0x0000003d
        /*0e20*/ 	.word	0x0001c090
        /*0e24*/ 	.short	0x010a
        /*0e26*/ 	.byte	0xff
	.zero		1


	//   ....[138]....
        /*0e28*/ 	.word	0x0001b6a0
        /*0e2c*/ 	.word	0x0000003d
        /*0e30*/ 	.word	0x0001c0c0
        /*0e34*/ 	.short	0x010a
        /*0e36*/ 	.byte	0xff
	.zero		1


	//   ....[139]....
        /*0e38*/ 	.word	0x0001b6f0
        /*0e3c*/ 	.word	0x0000003d
        /*0e40*/ 	.word	0x0001c080
        /*0e44*/ 	.short	0x010a
        /*0e46*/ 	.byte	0xff
	.zero		1


	//   ....[140]....
        /*0e48*/ 	.word	0x0001b740
        /*0e4c*/ 	.word	0x0000003d
        /*0e50*/ 	.word	0x0001c098
        /*0e54*/ 	.short	0x010a
        /*0e56*/ 	.byte	0xff
	.zero		1


	//   ....[141]....
        /*0e58*/ 	.word	0x0001b790
        /*0e5c*/ 	.word	0x0000003d
        /*0e60*/ 	.word	0x0001c0c8
        /*0e64*/ 	.short	0x010a
        /*0e66*/ 	.byte	0xff
	.zero		1


	//   ....[142]....
        /*0e68*/ 	.word	0x0001b7f0
        /*0e6c*/ 	.word	0x00000000
        /*0e70*/ 	.word	0x00000000
        /*0e74*/ 	.short	0x010a
        /*0e76*/ 	.byte	0xff
	.zero		1


	//   ....[143]....
        /*0e78*/ 	.word	0x0001b850
        /*0e7c*/ 	.word	0x00000000
        /*0e80*/ 	.word	0x00000000
        /*0e84*/ 	.short	0x010a
        /*0e86*/ 	.byte	0xff
	.zero		1


	//   ....[144]....
        /*0e88*/ 	.word	0x0001b8b0
        /*0e8c*/ 	.word	0x00000004
        /*0e90*/ 	.word	0x00000000
        /*0e94*/ 	.short	0x010a
        /*0e96*/ 	.byte	0xff
	.zero		1


	//   ....[145]....
        /*0e98*/ 	.word	0x0001b910
        /*0e9c*/ 	.word	0x00000005
        /*0ea0*/ 	.word	0x00000000
        /*0ea4*/ 	.short	0x010a
        /*0ea6*/ 	.byte	0xff
	.zero		1


	//   ....[146]....
        /*0ea8*/ 	.word	0x0001b970
        /*0eac*/ 	.word	0x00000003
        /*0eb0*/ 	.word	0x00000000
        /*0eb4*/ 	.short	0x010a
        /*0eb6*/ 	.byte	0xff
	.zero		1


	//   ....[147]....
        /*0eb8*/ 	.word	0x0001b9d0
        /*0ebc*/ 	.word	0x00000000
        /*0ec0*/ 	.word	0x00000000
        /*0ec4*/ 	.short	0x010a
        /*0ec6*/ 	.byte	0xff
	.zero		1


	//   ....[148]....
        /*0ec8*/ 	.word	0x0001ba30
        /*0ecc*/ 	.word	0x00000004
        /*0ed0*/ 	.word	0x00000000
        /*0ed4*/ 	.short	0x010a
        /*0ed6*/ 	.byte	0xff
	.zero		1


	//   ....[149]....
        /*0ed8*/ 	.word	0x0001ba90
        /*0edc*/ 	.word	0x00000003
        /*0ee0*/ 	.word	0x00000000
        /*0ee4*/ 	.short	0x010a
        /*0ee6*/ 	.byte	0xff
	.zero		1


	//   ....[150]....
        /*0ee8*/ 	.word	0x0001baf0
        /*0eec*/ 	.word	0x00000003
        /*0ef0*/ 	.word	0x00000000
        /*0ef4*/ 	.short	0x010a
        /*0ef6*/ 	.byte	0xff
	.zero		1


	//   ....[151]....
        /*0ef8*/ 	.word	0x0001bb50
        /*0efc*/ 	.word	0x00000000
        /*0f00*/ 	.word	0x00000000
        /*0f04*/ 	.short	0x010a
        /*0f06*/ 	.byte	0xff
	.zero		1


	//   ....[152]....
        /*0f08*/ 	.word	0x0001bbb0
        /*0f0c*/ 	.word	0x00000003
        /*0f10*/ 	.word	0x0001c010
        /*0f14*/ 	.short	0x010a
        /*0f16*/ 	.byte	0xff
	.zero		1


	//   ....[153]....
        /*0f18*/ 	.word	0x0001bc10
        /*0f1c*/ 	.word	0x00000000
        /*0f20*/ 	.word	0x0001c038
        /*0f24*/ 	.short	0x010a
        /*0f26*/ 	.byte	0xff
	.zero		1


	//   ....[154]....
        /*0f28*/ 	.word	0x0001bc70
        /*0f2c*/ 	.word	0x00000003
        /*0f30*/ 	.word	0x0001c018
        /*0f34*/ 	.short	0x010a
        /*0f36*/ 	.byte	0xff
	.zero		1


	//   ....[155]....
        /*0f38*/ 	.word	0x0001bcd0
        /*0f3c*/ 	.word	0x00000000
        /*0f40*/ 	.word	0x0001c038
        /*0f44*/ 	.short	0x010a
        /*0f46*/ 	.byte	0xff
	.zero		1


	//   ....[156]....
        /*0f48*/ 	.word	0x0001bd30
        /*0f4c*/ 	.word	0x00000000
        /*0f50*/ 	.word	0x0001c038
        /*0f54*/ 	.short	0x010a
        /*0f56*/ 	.byte	0xff
	.zero		1


	//   ....[157]....
        /*0f58*/ 	.word	0x0001bd90
        /*0f5c*/ 	.word	0x00000000
        /*0f60*/ 	.word	0x0001c038
        /*0f64*/ 	.short	0x010a
        /*0f66*/ 	.byte	0xff
	.zero		1


	//   ....[158]....
        /*0f68*/ 	.word	0x0001bdf0
        /*0f6c*/ 	.word	0x00000000
        /*0f70*/ 	.word	0x0001c038
        /*0f74*/ 	.short	0x010a
        /*0f76*/ 	.byte	0xff
	.zero		1


	//   ....[159]....
        /*0f78*/ 	.word	0x0001be50
        /*0f7c*/ 	.word	0x00000000
        /*0f80*/ 	.word	0x0001c038
        /*0f84*/ 	.short	0x010a
        /*0f86*/ 	.byte	0xff
	.zero		1


	//   ....[160]....
        /*0f88*/ 	.word	0x0001beb0
        /*0f8c*/ 	.word	0x00000000
        /*0f90*/ 	.word	0x0001c038
        /*0f94*/ 	.short	0x010a
        /*0f96*/ 	.byte	0xff
	.zero		1


	//   ....[161]....
        /*0f98*/ 	.word	0x0001bf10
        /*0f9c*/ 	.word	0x00000000
        /*0fa0*/ 	.word	0x0001c038
        /*0fa4*/ 	.short	0x010a
        /*0fa6*/ 	.byte	0xff
	.zero		1


	//   ....[162]....
        /*0fa8*/ 	.word	0x0001bf70
        /*0fac*/ 	.word	0x00000000
        /*0fb0*/ 	.word	0x0001c038
        /*0fb4*/ 	.short	0x010a
        /*0fb6*/ 	.byte	0xff
	.zero		1


	//   ....[163]....
        /*0fb8*/ 	.word	0x0001bfd0
        /*0fbc*/ 	.word	0x00000000
        /*0fc0*/ 	.word	0x0001c038
        /*0fc4*/ 	.short	0x010a
        /*0fc6*/ 	.byte	0xff
	.zero		1


	//   ....[164]....
        /*0fc8*/ 	.word	0x0001c030
        /*0fcc*/ 	.word	0x00000000
        /*0fd0*/ 	.word	0x0001c038
        /*0fd4*/ 	.short	0x010a
        /*0fd6*/ 	.byte	0xff
	.zero		1


	//   ....[165]....
        /*0fd8*/ 	.word	0x0001c090
        /*0fdc*/ 	.word	0x00000000
        /*0fe0*/ 	.word	0x0001c038
        /*0fe4*/ 	.short	0x010a
        /*0fe6*/ 	.byte	0xff
	.zero		1


	//   ....[166]....
        /*0fe8*/ 	.word	0x0001c0f0
        /*0fec*/ 	.word	0x00000000
        /*0ff0*/ 	.word	0x0001c038
        /*0ff4*/ 	.short	0x010a
        /*0ff6*/ 	.byte	0xff
	.zero		1


	//   ....[167]....
        /*0ff8*/ 	.word	0x0001c150
        /*0ffc*/ 	.word	0x00000000
        /*1000*/ 	.word	0x0001c038
        /*1004*/ 	.short	0x010a
        /*1006*/ 	.byte	0xff
	.zero		1


	//   ....[168]....
        /*1008*/ 	.word	0x0001c1b0
        /*100c*/ 	.word	0x00000000
        /*1010*/ 	.word	0x0001c038
        /*1014*/ 	.short	0x010a
        /*1016*/ 	.byte	0xff
	.zero		1


	//   ....[169]....
        /*1018*/ 	.word	0x0001c210
        /*101c*/ 	.word	0x00000000
        /*1020*/ 	.word	0x0001c038
        /*1024*/ 	.short	0x010a
        /*1026*/ 	.byte	0xff
	.zero		1


	//   ....[170]....
        /*1028*/ 	.word	0x0001c270
        /*102c*/ 	.word	0x00000000
        /*1030*/ 	.word	0x0001c0b0
        /*1034*/ 	.short	0x010a
        /*1036*/ 	.byte	0xff
	.zero		1


	//   ....[171]....
        /*1038*/ 	.word	0x0001c2d0
        /*103c*/ 	.word	0x00000000
        /*1040*/ 	.word	0x0001c0b8
        /*1044*/ 	.short	0x010a
        /*1046*/ 	.byte	0xff
	.zero		1


	//----- nvinfo : EIATTR_NUM_MBARRIERS
	.align		4
.L_66:
        /*1048*/ 	.byte	0x03, 0x38
        /*104a*/ 	.short	0x001c


	//----- nvinfo : EIATTR_EXIT_INSTR_OFFSETS
	.align		4
        /*104c*/ 	.byte	0x04, 0x1c
        /*104e*/ 	.short	(.L_68 - .L_67)


	//   ....[0]....
.L_67:
        /*1050*/ 	.word	0x000017c0


	//   ....[1]....
        /*1054*/ 	.word	0x000045e0


	//   ....[2]....
        /*1058*/ 	.word	0x00004640


	//   ....[3]....
        /*105c*/ 	.word	0x0000cf10


	//   ....[4]....
        /*1060*/ 	.word	0x0000cf80


	//   ....[5]....
        /*1064*/ 	.word	0x00017840


	//   ....[6]....
        /*1068*/ 	.word	0x000178d0


	//   ....[7]....
        /*106c*/ 	.word	0x00017920


	//   ....[8]....
        /*1070*/ 	.word	0x0001a390


	//   ....[9]....
        /*1074*/ 	.word	0x0001a3e0


	//   ....[10]....
        /*1078*/ 	.word	0x0001aa90


	//   ....[11]....
        /*107c*/ 	.word	0x0001ad50


	//----- nvinfo : EIATTR_INDIRECT_BRANCH_TARGETS
	.align		4
.L_68:
        /*1080*/ 	.byte	0x04, 0x34
        /*1082*/ 	.short	(.L_70 - .L_69)


	//   ....[0]....
.L_69:
        /*1084*/ 	.word	.L_x_510@srel
        /*1088*/ 	.short	0x0
        /*108a*/ 	.short	0x0
        /*108c*/ 	.word	0x3
        /*1090*/ 	.word	.L_x_511@srel
        /*1094*/ 	.word	.L_x_512@srel
        /*1098*/ 	.word	.L_x_513@srel


	//----- nvinfo : EIATTR_MAX_THREADS
	.align		4
.L_70:
        /*109c*/ 	.byte	0x04, 0x05
        /*109e*/ 	.short	(.L_72 - .L_71)
.L_71:
        /*10a0*/ 	.word	0x00000200
        /*10a4*/ 	.word	0x00000001
        /*10a8*/ 	.word	0x00000001


	//----- nvinfo : EIATTR_CRS_STACK_SIZE
	.align		4
.L_72:
        /*10ac*/ 	.byte	0x04, 0x1e
        /*10ae*/ 	.short	(.L_74 - .L_73)
.L_73:
        /*10b0*/ 	.word	0x00000000


	//----- nvinfo : EIATTR_CBANK_PARAM_SIZE
	.align		4
.L_74:
        /*10b4*/ 	.byte	0x03, 0x19
        /*10b6*/ 	.short	0x0600


	//----- nvinfo : EIATTR_PARAM_CBANK
	.align		4
        /*10b8*/ 	.byte	0x04, 0x0a
        /*10ba*/ 	.short	(.L_76 - .L_75)
	.align		4
.L_75:
        /*10bc*/ 	.word	index@(.nv.constant0._ZN7cutlass13device_kernelINS_4fmha6kernel36Sm100FmhaFwdKernelTmaWarpspecializedIN4cute5tupleIJiiiNS5_IJNS5_IJiiEEEiEEEEEENS1_10collective38Sm100FmhaFwdMainloopTmaWarpspecializedINS_6half_tEffNS5_IJNS4_1CILi256EEENSC_ILi128EEENSC_ILi64EEEEEENS5_IJiNSC_ILi1EEES7_EEENS5_IJiSH_NS5_IJNS5_IJNSC_ILi0EEEiEEEiEEEEEESM_NS9_12ResidualMaskENS5_IJNSC_ILi2EEESH_SH_EEENSC_ILb0EEEEENS9_38Sm100FmhaFwdEpilogueTmaWarpspecializedISB_fNS5_IJSE_SF_SE_EEESI_NS5_IJSH_S7_EEESQ_EENS2_23PersistentTileSchedulerENS2_41Sm100FmhaCtxKernelWarpspecializedScheduleEEEEEvNT_6ParamsE)
        /*10c0*/ 	.short	0x0380
        /*10c2*/ 	.short	0x0600


	//----- nvinfo : EIATTR_SW_WAR
	.align		4
.L_76:
        /*10c4*/ 	.byte	0x04, 0x36
        /*10c6*/ 	.short	(.L_78 - .L_77)
.L_77:
        /*10c8*/ 	.word	0x00000008
.L_78:


//--------------------- .nv.callgraph             --------------------------
	.section	.nv.callgraph,"",@"SHT_CUDA_CALLGRAPH"
	.align	4
	.sectionentsize	8
	.align		4
        /*0000*/ 	.word	0x00000000
	.align		4
        /*0004*/ 	.word	0xffffffff
	.align		4
        /*0008*/ 	.word	index@(_ZN7cutlass13device_kernelINS_4fmha6kernel36Sm100FmhaFwdKernelTmaWarpspecializedIN4cute5tupleIJiiiNS5_IJNS5_IJiiEEEiEEEEEENS1_10collective38Sm100FmhaFwdMainloopTmaWarpspecializedINS_6half_tEffNS5_IJNS4_1CILi256EEENSC_ILi128EEENSC_ILi64EEEEEENS5_IJiNSC_ILi1EEES7_EEENS5_IJiSH_NS5_IJNS5_IJNSC_ILi0EEEiEEEiEEEEEESM_NS9_12ResidualMaskENS5_IJNSC_ILi2EEESH_SH_EEENSC_ILb0EEEEENS9_38Sm100FmhaFwdEpilogueTmaWarpspecializedISB_fNS5_IJSE_SF_SE_EEESI_NS5_IJSH_S7_EEESQ_EENS2_23PersistentTileSchedulerENS2_41Sm100FmhaCtxKernelWarpspecializedScheduleEEEEEvNT_6ParamsE)
	.align		4
        /*000c*/ 	.word	index@(__assertfail)
	.align		4
        /*0010*/ 	.word	index@(_ZN7cutlass13device_kernelINS_4fmha6kernel36Sm100FmhaFwdKernelTmaWarpspecializedIN4cute5tupleIJiiiNS5_IJNS5_IJiiEEEiEEEEEENS1_10collective38Sm100FmhaFwdMainloopTmaWarpspecializedINS_6half_tEffNS5_IJNS4_1CILi256EEENSC_ILi128EEENSC_ILi64EEEEEENS5_IJiNSC_ILi1EEES7_EEENS5_IJiSH_NS5_IJNS5_IJNSC_ILi0EEEiEEEiEEEEEESM_NS9_12ResidualMaskENS5_IJNSC_ILi2EEESH_SH_EEENSC_ILb0EEEEENS9_38Sm100FmhaFwdEpilogueTmaWarpspecializedISB_fNS5_IJSE_SF_SE_EEESI_NS5_IJSH_S7_EEESQ_EENS2_23PersistentTileSchedulerENS2_41Sm100FmhaCtxKernelWarpspecializedScheduleEEEEEvNT_6ParamsE)
	.align		4
        /*0014*/ 	.word	index@(vprintf)
	.align		4
        /*0018*/ 	.word	0x00000000
	.align		4
        /*001c*/ 	.word	0xfffffffe
	.align		4
        /*0020*/ 	.word	0x00000000
	.align		4
        /*0024*/ 	.word	0xfffffffd
	.align		4
        /*0028*/ 	.word	0x00000000
	.align		4
        /*002c*/ 	.word	0xfffffffc


//--------------------- .nv.constant4             --------------------------
	.section	.nv.constant4,"a",@progbits
	.align	8
	.align		8
.nv.constant4:
        /*0000*/ 	.dword	vprintf
	.align		8
        /*0008*/ 	.dword	__assertfail
	.align		8
        /*0010*/ 	.dword	__unnamed_1
	.align		8
        /*0018*/ 	.dword	__unnamed_2
	.align		8
        /*0020*/ 	.dword	__unnamed_3
	.align		8
        /*0028*/ 	.dword	__unnamed_4
	.align		8
        /*0030*/ 	.dword	__unnamed_5
	.align		8
        /*0038*/ 	.dword	__unnamed_6
	.align		8
        /*0040*/ 	.dword	__unnamed_7
	.align		8
        /*0048*/ 	.dword	_ZN39_INTERNAL_abd5347a_4_k_cu_bf38b0a4_34634cuda3std3__45__cpo5beginE
	.align		8
        /*0050*/ 	.dword	_ZN39_INTERNAL_abd5347a_4_k_cu_bf38b0a4_34634cuda3std3__45__cpo3endE
	.align		8
        /*0058*/ 	.dword	_ZN39_INTERNAL_abd5347a_4_k_cu_bf38b0a4_34634cuda3std3__45__cpo6cbeginE
	.align		8
        /*0060*/ 	.dword	_ZN39_INTERNAL_abd5347a_4_k_cu_bf38b0a4_34634cuda3std3__45__cpo4cendE
	.align		8
        /*0068*/ 	.dword	_ZN39_INTERNAL_abd5347a_4_k_cu_bf38b0a4_34634cuda3std3__441_GLOBAL__N__abd5347a_4_k_cu_bf38b0a4_34636ignoreE
	.align		8
        /*0070*/ 	.dword	_ZN39_INTERNAL_abd5347a_4_k_cu_bf38b0a4_34634cuda3std3__419piecewise_constructE
	.align		8
        /*0078*/ 	.dword	_ZN39_INTERNAL_abd5347a_4_k_cu_bf38b0a4_34634cuda3std3__48in_placeE
	.align		8
        /*0080*/ 	.dword	_ZN39_INTERNAL_abd5347a_4_k_cu_bf38b0a4_34634cuda3std6ranges3__45__cpo4swapE
	.align		8
        /*0088*/ 	.dword	_ZN39_INTERNAL_abd5347a_4_k_cu_bf38b0a4_34634cuda3std6ranges3__45__cpo9iter_moveE
	.align		8
        /*0090*/ 	.dword	_ZN39_INTERNAL_abd5347a_4_k_cu_bf38b0a4_34634cute7productE
	.align		8
        /*0098*/ 	.dword	_ZN39_INTERNAL_abd5347a_4_k_cu_bf38b0a4_34634cute1_E
	.align		8
        /*00a0*/ 	.dword	$str$22
	.align		8
        /*00a8*/ 	.dword	$str$23
	.align		8
        /*00b0*/ 	.dword	$str$26
	.align		8
        /*00b8*/ 	.dword	$str$27
	.align		8
        /*00c0*/ 	.dword	$str$28
	.align		8
        /*00c8*/ 	.dword	$str$29
	.align		8
        /*00d0*/ 	.dword	$str$30
	.align		8
        /*00d8*/ 	.dword	$str$31
	.align		8
        /*00e0*/ 	.dword	$str$32
	.align		8
        /*00e8*/ 	.dword	$str$33
	.align		8
        /*00f0*/ 	.dword	$str$34
	.align		8
        /*00f8*/ 	.dword	$str$35
	.align		8
        /*0100*/ 	.dword	$str$36
	.align		8
        /*0108*/ 	.dword	$str$37


//--------------------- .nv.constant2._ZN7cutlass13device_kernelINS_4fmha6kernel36Sm100FmhaFwdKernelTmaWarpspecializedIN4cute5tupleIJiiiNS5_IJNS5_IJiiEEEiEEEEEENS1_10collective38Sm100FmhaFwdMainloopTmaWarpspecializedINS_6half_tEffNS5_IJNS4_1CILi256EEENSC_ILi128EEENSC_ILi64EEEEEENS5_IJiNSC_ILi1EEES7_EEENS5_IJiSH_NS5_IJNS5_IJNSC_ILi0EEEiEEEiEEEEEESM_NS9_12ResidualMaskENS5_IJNSC_ILi2EEESH_SH_EEENSC_ILb0EEEEENS9_38Sm100FmhaFwdEpilogueTmaWarpspecializedISB_fNS5_IJSE_SF_SE_EEESI_NS5_IJSH_S7_EEESQ_EENS2_23PersistentTileSchedulerENS2_41Sm100FmhaCtxKernelWarpspecializedScheduleEEEEEvNT_6ParamsE --------------------------
	.section	.nv.constant2._ZN7cutlass13device_kernelINS_4fmha6kernel36Sm100FmhaFwdKernelTmaWarpspecializedIN4cute5tupleIJiiiNS5_IJNS5_IJiiEEEiEEEEEENS1_10collective38Sm100FmhaFwdMainloopTmaWarpspecializedINS_6half_tEffNS5_IJNS4_1CILi256EEENSC_ILi128EEENSC_ILi64EEEEEENS5_IJiNSC_ILi1EEES7_EEENS5_IJiSH_NS5_IJNS5_IJNSC_ILi0EEEiEEEiEEEEEESM_NS9_12ResidualMaskENS5_IJNSC_ILi2EEESH_SH_EEENSC_ILb0EEEEENS9_38Sm100FmhaFwdEpilogueTmaWarpspecializedISB_fNS5_IJSE_SF_SE_EEESI_NS5_IJSH_S7_EEESQ_EENS2_23PersistentTileSchedulerENS2_41Sm100FmhaCtxKernelWarpspecializedScheduleEEEEEvNT_6ParamsE,"a",@progbits
	.sectionflags	@""
	.align	4
.nv.constant2._ZN7cutlass13device_kernelINS_4fmha6kernel36Sm100FmhaFwdKernelTmaWarpspecializedIN4cute5tupleIJiiiNS5_IJNS5_IJiiEEEiEEEEEENS1_10collective38Sm100FmhaFwdMainloopTmaWarpspecializedINS_6half_tEffNS5_IJNS4_1CILi256EEENSC_ILi128EEENSC_ILi64EEEEEENS5_IJiNSC_ILi1EEES7_EEENS5_IJiSH_NS5_IJNS5_IJNSC_ILi0EEEiEEEiEEEEEESM_NS9_12ResidualMaskENS5_IJNSC_ILi2EEESH_SH_EEENSC_ILb0EEEEENS9_38Sm100FmhaFwdEpilogueTmaWarpspecializedISB_fNS5_IJSE_SF_SE_EEESI_NS5_IJSH_S7_EEESQ_EENS2_23PersistentTileSchedulerENS2_41Sm100FmhaCtxKernelWarpspecializedScheduleEEEEEvNT_6ParamsE:
        /*0000*/ 	.byte	0xe0, 0x78, 0x01, 0x00, 0xa0, 0xa3, 0x01, 0x00, 0xb0, 0x78, 0x01, 0x00


//--------------------- .text._ZN7cutlass13device_kernelINS_4fmha6kernel36Sm100FmhaFwdKernelTmaWarpspecializedIN4cute5tupleIJiiiNS5_IJNS5_IJiiEEEiEEEEEENS1_10collective38Sm100FmhaFwdMainloopTmaWarpspecializedINS_6half_tEffNS5_IJNS4_1CILi256EEENSC_ILi128EEENSC_ILi64EEEEEENS5_IJiNSC_ILi1EEES7_EEENS5_IJiSH_NS5_IJNS5_IJNSC_ILi0EEEiEEEiEEEEEESM_NS9_12ResidualMaskENS5_IJNSC_ILi2EEESH_SH_EEENSC_ILb0EEEEENS9_38Sm100FmhaFwdEpilogueTmaWarpspecializedISB_fNS5_IJSE_SF_SE_EEESI_NS5_IJSH_S7_EEESQ_EENS2_23PersistentTileSchedulerENS2_41Sm100FmhaCtxKernelWarpspecializedScheduleEEEEEvNT_6ParamsE --------------------------
	.section	.text._ZN7cutlass13device_kernelINS_4fmha6kernel36Sm100FmhaFwdKernelTmaWarpspecializedIN4cute5tupleIJiiiNS5_IJNS5_IJiiEEEiEEEEEENS1_10collective38Sm100FmhaFwdMainloopTmaWarpspecializedINS_6half_tEffNS5_IJNS4_1CILi256EEENSC_ILi128EEENSC_ILi64EEEEEENS5_IJiNSC_ILi1EEES7_EEENS5_IJiSH_NS5_IJNS5_IJNSC_ILi0EEEiEEEiEEEEEESM_NS9_12ResidualMaskENS5_IJNSC_ILi2EEESH_SH_EEENSC_ILb0EEEEENS9_38Sm100FmhaFwdEpilogueTmaWarpspecializedISB_fNS5_IJSE_SF_SE_EEESI_NS5_IJSH_S7_EEESQ_EENS2_23PersistentTileSchedulerENS2_41Sm100FmhaCtxKernelWarpspecializedScheduleEEEEEvNT_6ParamsE,"ax",@progbits
	.align	128
.text._ZN7cutlass13device_kernelINS_4fmha6kernel36Sm100FmhaFwdKernelTmaWarpspecializedIN4cute5tupleIJiiiNS5_IJNS5_IJiiEEEiEEEEEENS1_10collective38Sm100FmhaFwdMainloopTmaWarpspecializedINS_6half_tEffNS5_IJNS4_1CILi256EEENSC_ILi128EEENSC_ILi64EEEEEENS5_IJiNSC_ILi1EEES7_EEENS5_IJiSH_NS5_IJNS5_IJNSC_ILi0EEEiEEEiEEEEEESM_NS9_12ResidualMaskENS5_IJNSC_ILi2EEESH_SH_EEENSC_ILb0EEEEENS9_38Sm100FmhaFwdEpilogueTmaWarpspecializedISB_fNS5_IJSE_SF_SE_EEESI_NS5_IJSH_S7_EEESQ_EENS2_23PersistentTileSchedulerENS2_41Sm100FmhaCtxKernelWarpspecializedScheduleEEEEEvNT_6ParamsE:
        .type           _ZN7cutlass13device_kernelINS_4fmha6kernel36Sm100FmhaFwdKernelTmaWarpspecializedIN4cute5tupleIJiiiNS5_IJNS5_IJiiEEEiEEEEEENS1_10collective38Sm100FmhaFwdMainloopTmaWarpspecializedINS_6half_tEffNS5_IJNS4_1CILi256EEENSC_ILi128EEENSC_ILi64EEEEEENS5_IJiNSC_ILi1EEES7_EEENS5_IJiSH_NS5_IJNS5_IJNSC_ILi0EEEiEEEiEEEEEESM_NS9_12ResidualMaskENS5_IJNSC_ILi2EEESH_SH_EEENSC_ILb0EEEEENS9_38Sm100FmhaFwdEpilogueTmaWarpspecializedISB_fNS5_IJSE_SF_SE_EEESI_NS5_IJSH_S7_EEESQ_EENS2_23PersistentTileSchedulerENS2_41Sm100FmhaCtxKernelWarpspecializedScheduleEEEEEvNT_6ParamsE,@function
        .size           _ZN7cutlass13device_kernelINS_4fmha6kernel36Sm100FmhaFwdKernelTmaWarpspecializedIN4cute5tupleIJiiiNS5_IJNS5_IJiiEEEiEEEEEENS1_10collective38Sm100FmhaFwdMainloopTmaWarpspecializedINS_6half_tEffNS5_IJNS4_1CILi256EEENSC_ILi128EEENSC_ILi64EEEEEENS5_IJiNSC_ILi1EEES7_EEENS5_IJiSH_NS5_IJNS5_IJNSC_ILi0EEEiEEEiEEEEEESM_NS9_12ResidualMaskENS5_IJNSC_ILi2EEESH_SH_EEENSC_ILb0EEEEENS9_38Sm100FmhaFwdEpilogueTmaWarpspecializedISB_fNS5_IJSE_SF_SE_EEESI_NS5_IJSH_S7_EEESQ_EENS2_23PersistentTileSchedulerENS2_41Sm100FmhaCtxKernelWarpspecializedScheduleEEEEEvNT_6ParamsE,(.L_x_514 - _ZN7cutlass13device_kernelINS_4fmha6kernel36Sm100FmhaFwdKernelTmaWarpspecializedIN4cute5tupleIJiiiNS5_IJNS5_IJiiEEEiEEEEEENS1_10collective38Sm100FmhaFwdMainloopTmaWarpspecializedINS_6half_tEffNS5_IJNS4_1CILi256EEENSC_ILi128EEENSC_ILi64EEEEEENS5_IJiNSC_ILi1EEES7_EEENS5_IJiSH_NS5_IJNS5_IJNSC_ILi0EEEiEEEiEEEEEESM_NS9_12ResidualMaskENS5_IJNSC_ILi2EEESH_SH_EEENSC_ILb0EEEEENS9_38Sm100FmhaFwdEpilogueTmaWarpspecializedISB_fNS5_IJSE_SF_SE_EEESI_NS5_IJSH_S7_EEESQ_EENS2_23PersistentTileSchedulerENS2_41Sm100FmhaCtxKernelWarpspecializedScheduleEEEEEvNT_6ParamsE)
        .other          _ZN7cutlass13device_kernelINS_4fmha6kernel36Sm100FmhaFwdKernelTmaWarpspecializedIN4cute5tupleIJiiiNS5_IJNS5_IJiiEEEiEEEEEENS1_10collective38Sm100FmhaFwdMainloopTmaWarpspecializedINS_6half_tEffNS5_IJNS4_1CILi256EEENSC_ILi128EEENSC_ILi64EEEEEENS5_IJiNSC_ILi1EEES7_EEENS5_IJiSH_NS5_IJNS5_IJNSC_ILi0EEEiEEEiEEEEEESM_NS9_12ResidualMaskENS5_IJNSC_ILi2EEESH_SH_EEENSC_ILb0EEEEENS9_38Sm100FmhaFwdEpilogueTmaWarpspecializedISB_fNS5_IJSE_SF_SE_EEESI_NS5_IJSH_S7_EEESQ_EENS2_23PersistentTileSchedulerENS2_41Sm100FmhaCtxKernelWarpspecializedScheduleEEEEEvNT_6ParamsE,@"STO_CUDA_ENTRY STV_DEFAULT"
_ZN7cutlass13device_kernelINS_4fmha6kernel36Sm100FmhaFwdKernelTmaWarpspecializedIN4cute5tupleIJiiiNS5_IJNS5_IJiiEEEiEEEEEENS1_10collective38Sm100FmhaFwdMainloopTmaWarpspecializedINS_6half_tEffNS5_IJNS4_1CILi256EEENSC_ILi128EEENSC_ILi64EEEEEENS5_IJiNSC_ILi1EEES7_EEENS5_IJiSH_NS5_IJNS5_IJNSC_ILi0EEEiEEEiEEEEEESM_NS9_12ResidualMaskENS5_IJNSC_ILi2EEESH_SH_EEENSC_ILb0EEEEENS9_38Sm100FmhaFwdEpilogueTmaWarpspecializedISB_fNS5_IJSE_SF_SE_EEESI_NS5_IJSH_S7_EEESQ_EENS2_23PersistentTileSchedulerENS2_41Sm100FmhaCtxKernelWarpspecializedScheduleEEEEEvNT_6ParamsE:
[----:B------:R-:W1:Y:S02]  /*0000*/  LDC R1, c[0x0][0x37c] ;  /* 0x0000df00ff017b82 */ /* 0x000e640000000800 */
[----:B-1----:R-:W-:-:S04]  /*0010*/  IADD3 R1, PT, PT, R1, -0xb8, RZ ;  /* 0xffffff4801017810 */ /* 0x002fc80007ffe0ff */
[----:B------:R-:W-:Y:S01]  /*0020*/  R2UR UR38, R1 ;  /* 0x00000000012672ca */ /* 0x000fe200000e0000 */
[----:B------:R-:W1:Y:S01]  /*0030*/  S2R R23, SR_TID.X ;  /* 0x0000000000177919 */ /* 0x000e620000002100 */
[----:B------:R-:W2:Y:S01]  /*0040*/  LDCU UR4, c[0x0][0x2f8] ;  /* 0x00005f00ff0477ac */ /* 0x000ea20008000800 */
[----:B------:R-:W3:Y:S01]  /*0050*/  LDCU UR37, c[0x0][0x2fc] ;  /* 0x00005f80ff2577ac */ /* 0x000ee20008000800 */
[----:B------:R-:W-:Y:S02]  /*0060*/  UPLOP3.LUT UP3, UPT, UPT, UPT, UPT, 0x40, 0x4 ;  /* 0x000000000004789c */ /* 0x000fe40003f6e870 */
[----:B------:R-:W-:Y:S02]  /*0070*/  UPLOP3.LUT UP1, UPT, UPT, UPT, UPT, 0x80, 0x8 ;  /* 0x000000000008789c */ /* 0x000fe40003f2f070 */
[----:B------:R-:W-:Y:S02]  /*0080*/  UPLOP3.LUT UP0, UPT, UPT, UPT, UPT, 0x40, 0x4 ;  /* 0x000000000004789c */ /* 0x000fe40003f0e870 */
[----:B------:R-:W-:-:S02]  /*0090*/  UPLOP3.LUT UP6, UPT, UPT, UPT, UPT, 0x40, 0x4 ;  /* 0x000000000004789c */ /* 0x000fc40003fce870 */
[----:B------:R-:W-:Y:S02]  /*00a0*/  UPLOP3.LUT UP5, UPT, UPT, UPT, UPT, 0x40, 0x4 ;  /* 0x000000000004789c */ /* 0x000fe40003fae870 */
[----:B--2---:R-:W-:Y:S02]  /*00b0*/  UIADD3 UR38, UP2, UPT, UR38, UR4, URZ ;  /* 0x0000000426267290 */ /* 0x004fe4000ff5e0ff */
[----:B------:R-:W-:Y:S02]  /*00c0*/  UP2UR UR41, UPR, URZ, 0x8 ;  /* 0x00000008ff297883 */ /* 0x000fe40008000000 */
[----:B---3--:R-:W-:Y:S02]  /*00d0*/  UIADD3.X UR37, UPT, UPT, URZ, UR37, URZ, UP2, !UPT ;  /* 0x00000025ff257290 */ /* 0x008fe400097fe4ff */
[----:B------:R-:W-:Y:S02]  /*00e0*/  UPLOP3.LUT UP2, UPT, UPT, UPT, UPT, 0x80, 0x8 ;  /* 0x000000000008789c */ /* 0x000fe40003f4f070 */
[----:B------:R-:W-:-:S02]  /*00f0*/  UPLOP3.LUT UP4, UPT, UPT, UPT, UPT, 0x40, 0x4 ;  /* 0x000000000004789c */ /* 0x000fc40003f8e870 */
[----:B------:R-:W-:Y:S01]  /*0100*/  UP2UR UR50, UPR, URZ, 0x4 ;  /* 0x00000004ff327883 */ /* 0x000fe20008000000 */
[----:B-1----:R-:W-:-:S05]  /*0110*/  SHF.R.U32.HI R3, RZ, 0x5, R23 ;  /* 0x00000005ff037819 */ /* 0x002fca0000011617 */
[----:B------:R-:W1:Y:S02]  /*0120*/  SHFL.IDX PT, R0, R3, RZ, 0x1f ;  /* 0x00001fff03007589 */ /* 0x000e6400000e0000 */
[----:B-1----:R-:W-:-:S04]  /*0130*/  SHF.R.S32.HI R5, RZ, 0x1f, R0 ;  /* 0x0000001fff057819 */ /* 0x002fc80000011400 */
[----:B------:R-:W-:-:S04]  /*0140*/  LEA.HI R2, R5, R0, RZ, 0x2 ;  /* 0x0000000005027211 */ /* 0x000fc800078f10ff */
[----:B------:R-:W-:-:S04]  /*0150*/  SHF.R.S32.HI R2, RZ, 0x2, R2 ;  /* 0x00000002ff027819 */ /* 0x000fc80000011402 */
[----:B------:R-:W-:-:S13]  /*0160*/  ISETP.NE.AND P0, PT, R2, RZ, PT ;  /* 0x000000ff0200720c */ /* 0x000fda0003f05270 */
[----:B------:R-:W-:Y:S05]  /*0170*/  @!P0 BRA `(.L_x_0) ;  /* 0x0000000400248947 */ /* 0x000fea0003800000 */
[----:B------:R-:W-:-:S13]  /*0180*/  ISETP.NE.AND P0, PT, R2, 0x2, PT ;  /* 0x000000020200780c */ /* 0x000fda0003f05270 */
[----:B------:R-:W-:Y:S05]  /*0190*/  @!P0 BRA `(.L_x_1) ;  /* 0x0000000000f48947 */ /* 0x000fea0003800000 */
[----:B------:R-:W-:-:S13]  /*01a0*/  ISETP.NE.AND P0, PT, R2, 0x1, PT ;  /* 0x000000010200780c */ /* 0x000fda0003f05270 */
[----:B------:R-:W-:Y:S05]  /*01b0*/  @P0 BRA `(.L_x_2) ;  /* 0x00000000002c0947 */ /* 0x000fea0003800000 */
[----:B------:R-:W-:Y:S01]  /*01c0*/  HFMA2 R2, -RZ, RZ, 0, 5.9604644775390625e-08 ;  /* 0x00000001ff027431 */ /* 0x000fe200000001ff */
[----:B------:R-:W-:Y:S02]  /*01d0*/  UPLOP3.LUT UP3, UPT, UPT, UPT, UPT, 0x40, 0x4 ;  /* 0x000000000004789c */ /* 0x000fe40003f6e870 */
[----:B------:R-:W-:Y:S02]  /*01e0*/  UPLOP3.LUT UP2, UPT, UPT, UPT, UPT, 0x40, 0x4 ;  /* 0x000000000004789c */ /* 0x000fe40003f4e870 */
[----:B------:R-:W-:Y:S02]  /*01f0*/  UPLOP3.LUT UP1, UPT, UPT, UPT, UPT, 0x80, 0x8 ;  /* 0x000000000008789c */ /* 0x000fe40003f2f070 */
[----:B------:R-:W-:Y:S02]  /*0200*/  UPLOP3.LUT UP0, UPT, UPT, UPT, UPT, 0x40, 0x4 ;  /* 0x000000000004789c */ /* 0x000fe40003f0e870 */
[----:B------:R-:W-:Y:S02]  /*0210*/  UPLOP3.LUT UP6, UPT, UPT, UPT, UPT, 0x40, 0x4 ;  /* 0x000000000004789c */ /* 0x000fe40003fce870 */
[----:B------:R-:W-:-:S02]  /*0220*/  UPLOP3.LUT UP5, UPT, UPT, UPT, UPT, 0x40, 0x4 ;  /* 0x000000000004789c */ /* 0x000fc40003fae870 */
[----:B------:R-:W-:Y:S02]  /*0230*/  UPLOP3.LUT UP4, UPT, UPT, UPT, UPT, 0x80, 0x8 ;  /* 0x000000000008789c */ /* 0x000fe40003f8f070 */
[----:B------:R-:W-:Y:S02]  /*0240*/  UP2UR UR41, UPR, URZ, 0x8 ;  /* 0x00000008ff297883 */ /* 0x000fe40008000000 */
[----:B------:R-:W-:Y:S01]  /*0250*/  UP2UR UR50, UPR, URZ, 0x4 ;  /* 0x00000004ff327883 */ /* 0x000fe20008000000 */
[----:B------:R-:W-:Y:S11]  /*0260*/  BRA `(.L_x_0) ;  /* 0x0000000000e87947 */ /* 0x000ff60003800000 */
.L_x_2:
[----:B------:R-:W-:Y:S01]  /*0270*/  ISETP.NE.AND P0, PT, R0, 0xc, PT ;  /* 0x0000000c0000780c */ /* 0x000fe20003f05270 */
[----:B------:R-:W-:Y:S01]  /*0280*/  UPLOP3.LUT UP2, UPT, UPT, UPT, UPT, 0x40, 0x4 ;  /* 0x000000000004789c */ /* 0x000fe20003f4e870 */
[----:B------:R-:W-:Y:S01]  /*0290*/  HFMA2 R2, -RZ, RZ, 0, 1.78813934326171875e-07 ;  /* 0x00000003ff027431 */ /* 0x000fe200000001ff */
[----:B------:R-:W-:Y:S02]  /*02a0*/  UPLOP3.LUT UP1, UPT, UPT, UPT, UPT, 0x80, 0x8 ;  /* 0x000000000008789c */ /* 0x000fe40003f2f070 */
[----:B------:R-:W-:Y:S02]  /*02b0*/  UP2UR UR41, UPR, URZ, 0x4 ;  /* 0x00000004ff297883 */ /* 0x000fe40008000000 */
[----:B------:R-:W-:Y:S02]  /*02c0*/  UPLOP3.LUT UP2, UPT, UPT, UPT, UPT, 0x40, 0x4 ;  /* 0x000000000004789c */ /* 0x000fe40003f4e870 */
[----:B------:R-:W-:Y:S02]  /*02d0*/  UPLOP3.LUT UP0, UPT, UPT, UPT, UPT, 0x40, 0x4 ;  /* 0x000000000004789c */ /* 0x000fe40003f0e870 */
[----:B------:R-:W-:-:S02]  /*02e0*/  UPLOP3.LUT UP6, UPT, UPT, UPT, UPT, 0x40, 0x4 ;  /* 0x000000000004789c */ /* 0x000fc40003fce870 */
[----:B------:R-:W-:Y:S02]  /*02f0*/  UPLOP3.LUT UP5, UPT, UPT, UPT, UPT, 0x80, 0x8 ;  /* 0x000000000008789c */ /* 0x000fe40003faf070 */
[----:B------:R-:W-:Y:S02]  /*0300*/  UPLOP3.LUT UP4, UPT, UPT, UPT, UPT, 0x40, 0x4 ;  /* 0x000000000004789c */ /* 0x000fe40003f8e870 */
[----:B------:R-:W-:Y:S01]  /*0310*/  UP2UR UR50, UPR, URZ, 0x4 ;  /* 0x00000004ff327883 */ /* 0x000fe20008000000 */
[----:B------:R-:W-:Y:S11]  /*0320*/  @!P0 BRA `(.L_x_0) ;  /* 0x0000000000b88947 */ /* 0x000ff60003800000 */
[----:B------:R-:W-:-:S13]  /*0330*/  ISETP.NE.AND P0, PT, R0, 0xe, PT ;  /* 0x0000000e0000780c */ /* 0x000fda0003f05270 */
[----:B------:R-:W-:Y:S05]  /*0340*/  @!P0 BRA `(.L_x_3) ;  /* 0x00000000005c8947 */ /* 0x000fea0003800000 */
[----:B------:R-:W-:-:S13]  /*0350*/  ISETP.NE.AND P0, PT, R0, 0xd, PT ;  /* 0x0000000d0000780c */ /* 0x000fda0003f05270 */
[----:B------:R-:W-:Y:S05]  /*0360*/  @P0 BRA `(.L_x_4) ;  /* 0x00000000002c0947 */ /* 0x000fea0003800000 */
[----:B------:R-:W-:Y:S01]  /*0370*/  HFMA2 R2, -RZ, RZ, 0, 2.384185791015625e-07 ;  /* 0x00000004ff027431 */ /* 0x000fe200000001ff */
        /* <DEDUP_REMOVED lines=10> */
.L_x_4:
[----:B------:R-:W-:Y:S01]  /*0420*/  HFMA2 R2, -RZ, RZ, 0, 3.5762786865234375e-07 ;  /* 0x00000006ff027431 */ /* 0x000fe200000001ff */
[----:B------:R-:W-:Y:S02]  /*0430*/  UPLOP3.LUT UP3, UPT, UPT, UPT, UPT, 0x40, 0x4 ;  /* 0x000000000004789c */ /* 0x000fe40003f6e870 */
[----:B------:R-:W-:Y:S02]  /*0440*/  UPLOP3.LUT UP2, UPT, UPT, UPT, UPT, 0x40, 0x4 ;  /* 0x000000000004789c */ /* 0x000fe40003f4e870 */
[----:B------:R-:W-:Y:S02]  /*0450*/  UPLOP3.LUT UP0, UPT, UPT, UPT, UPT, 0x40, 0x4 ;  /* 0x000000000004789c */ /* 0x000fe40003f0e870 */
[----:B------:R-:W-:Y:S02]  /*0460*/  UPLOP3.LUT UP6, UPT, UPT, UPT, UPT, 0x40, 0x4 ;  /* 0x000000000004789c */ /* 0x000fe40003fce870 */
[----:B------:R-:W-:Y:S02]  /*0470*/  UPLOP3.LUT UP5, UPT, UPT, UPT, UPT, 0x40, 0x4 ;  /* 0x000000000004789c */ /* 0x000fe40003fae870 */
[----:B------:R-:W-:-:S02]  /*0480*/  UPLOP3.LUT UP4, UPT, UPT, UPT, UPT, 0x40, 0x4 ;  /* 0x000000000004789c */ /* 0x000fc40003f8e870 */
[----:B------:R-:W-:Y:S02]  /*0490*/  UP2UR UR41, UPR, URZ, 0x8 ;  /* 0x00000008ff297883 */ /* 0x000fe40008000000 */
[----:B------:R-:W-:Y:S01]  /*04a0*/  UP2UR UR50, UPR, URZ, 0x4 ;  /* 0x00000004ff327883 */ /* 0x000fe20008000000 */
[----:B------:R-:W-:Y:S11]  /*04b0*/  BRA `(.L_x_0) ;  /* 0x0000000000547947 */ /* 0x000ff60003800000 */
.L_x_3:
[----:B------:R-:W-:Y:S01]  /*04c0*/  HFMA2 R2, -RZ, RZ, 0, 2.98023223876953125e-07 ;  /* 0x00000005ff027431 */ /* 0x000fe200000001ff */
        /* <DEDUP_REMOVED lines=10> */
.L_x_1:
[----:B------:R-:W-:Y:S01]  /*0570*/  HFMA2 R2, -RZ, RZ, 0, 1.1920928955078125e-07 ;  /* 0x00000002ff027431 */ /* 0x000fe200000001ff */
        /* <DEDUP_REMOVED lines=8> */
[----:B------:R-:W-:-:S12]  /*0600*/  UP2UR UR50, UPR, URZ, 0x4 ;  /* 0x00000004ff327883 */ /* 0x000fd80008000000 */
.L_x_0:
[----:B------:R-:W-:Y:S01]  /*0610*/  ELECT P0, URZ, PT ;  /* 0x0000000000ff782f */ /* 0x000fe20003800000 */
[----:B------:R-:W-:Y:S03]  /*0620*/  BSSY.RECONVERGENT B0, `(.L_x_5) ;  /* 0x000000f000007945 */ /* 0x000fe60003800200 */
[----:B------:R-:W-:Y:S02]  /*0630*/  PLOP3.LUT P2, PT, P0, PT, UP0, 0x5d, 0xd5 ;  /* 0x0000000000d5781c */ /* 0x000fe4000074eb0d */
[----:B------:R-:W-:-:S11]  /*0640*/  PLOP3.LUT P1, PT, P0, PT, UP6, 0x5d, 0xd5 ;  /* 0x0000000000d5781c */ /* 0x000fd6000072eb6d */
[----:B------:R-:W-:Y:S05]  /*0650*/  @P2 BRA `(.L_x_6) ;  /* 0x00000000002c2947 */ /* 0x000fea0003800000 */
[----:B------:R-:W1:Y:S02]  /*0660*/  LDCU.64 UR4, c[0x0][0x348] ;  /* 0x00006900ff0477ac */ /* 0x000e640008000a00 */
[----:B-1----:R-:W-:-:S04]  /*0670*/  UIADD3 UR8, UP0, UPT, UR4, 0x80, URZ ;  /* 0x0000008004087890 */ /* 0x002fc8000ff1e0ff */
[----:B------:R-:W-:Y:S02]  /*0680*/  UIADD3.X UR9, UPT, UPT, URZ, UR5, URZ, UP0, !UPT ;  /* 0x00000005ff097290 */ /* 0x000fe400087fe4ff */
[----:B------:R-:W-:-:S04]  /*0690*/  UIADD3 UR6, UP0, UPT, UR4, 0x180, URZ ;  /* 0x0000018004067890 */ /* 0x000fc8000ff1e0ff */
[----:B------:R-:W-:Y:S02]  /*06a0*/  UIADD3.X UR7, UPT, UPT, URZ, UR5, URZ, UP0, !UPT ;  /* 0x00000005ff077290 */ /* 0x000fe400087fe4ff */
[----:B------:R-:W-:Y:S01]  /*06b0*/  UIADD3 UR4, UP0, UPT, UR4, 0x280, URZ ;  /* 0x0000028004047890 */ /* 0x000fe2000ff1e0ff */
[----:B------:R1:W-:Y:S03]  /*06c0*/  UTMACCTL.PF [UR8] ;  /* 0x00000000080079b9 */ /* 0x0003e60008040000 */
[----:B------:R-:W-:-:S03]  /*06d0*/  UIADD3.X UR5, UPT, UPT, URZ, UR5, URZ, UP0, !UPT ;  /* 0x00000005ff057290 */ /* 0x000fc600087fe4ff */
[----:B------:R1:W-:Y:S06]  /*06e0*/  UTMACCTL.PF [UR6] ;  /* 0x00000000060079b9 */ /* 0x0003ec0008040000 */
[----:B------:R1:W-:Y:S02]  /*06f0*/  UTMACCTL.PF [UR4] ;  /* 0x00000000040079b9 */ /* 0x0003e40008040000 */
[----:B-1----:R-:W-:Y:S01]  /*0700*/  NOP ;  /* 0x0000000000007918 */ /* 0x002fe20000000000 */
.L_x_6:
[----:B------:R-:W-:Y:S05]  /*0710*/  BSYNC.RECONVERGENT B0 ;  /* 0x0000000000007941 */ /* 0x000fea0003800200 */
.L_x_5:
[----:B------:R-:W-:Y:S04]  /*0720*/  BSSY.RECONVERGENT B0, `(.L_x_7) ;  /* 0x000001b000007945 */ /* 0x000fe80003800200 */
[----:B------:R-:W-:Y:S05]  /*0730*/  @P1 BRA `(.L_x_8) ;  /* 0x0000000000241947 */ /* 0x000fea0003800000 */
[----:B------:R-:W1:Y:S01]  /*0740*/  LDCU.64 UR4, c[0x0][0x348] ;  /* 0x00006900ff0477ac */ /* 0x000e620008000a00 */
[----:B------:R-:W-:Y:S02]  /*0750*/  PLOP3.LUT P6, PT, PT, PT, PT, 0x80, 0x8 ;  /* 0x000000000008781c */ /* 0x000fe40003fcf070 */
[----:B------:R-:W-:Y:S02]  /*0760*/  PLOP3.LUT P5, PT, PT, PT, PT, 0x8, 0x80 ;  /* 0x000000000080781c */ /* 0x000fe40003fae170 */
[----:B------:R-:W-:Y:S02]  /*0770*/  PLOP3.LUT P4, PT, PT, PT, PT, 0x80, 0x8 ;  /* 0x000000000008781c */ /* 0x000fe40003f8f070 */
[----:B------:R-:W-:Y:S01]  /*0780*/  PLOP3.LUT P3, PT, PT, PT, PT, 0x80, 0x8 ;  /* 0x000000000008781c */ /* 0x000fe20003f6f070 */
[----:B-1----:R-:W-:-:S04]  /*0790*/  UIADD3 UR4, UP0, UPT, UR4, 0x400, URZ ;  /* 0x0000040004047890 */ /* 0x002fc8000ff1e0ff */
[----:B------:R-:W-:-:S09]  /*07a0*/  UIADD3.X UR5, UPT, UPT, URZ, UR5, URZ, UP0, !UPT ;  /* 0x00000005ff057290 */ /* 0x000fd200087fe4ff */
[----:B------:R1:W-:Y:S02]  /*07b0*/  UTMACCTL.PF [UR4] ;  /* 0x00000000040079b9 */ /* 0x0003e40008040000 */
[----:B-1----:R-:W-:Y:S05]  /*07c0*/  BRA `(.L_x_9) ;  /* 0x0000000000407947 */ /* 0x002fea0003800000 */
.L_x_8:
[----:B------:R-:W-:-:S13]  /*07d0*/  ISETP.NE.AND P1, PT, R2, 0x3, PT ;  /* 0x000000030200780c */ /* 0x000fda0003f25270 */
[----:B------:R-:W-:Y:S05]  /*07e0*/  @!P1 BRA `(.L_x_10) ;  /* 0x0000000000289947 */ /* 0x000fea0003800000 */
[----:B------:R-:W-:Y:S02]  /*07f0*/  ISETP.NE.AND P1, PT, R2, 0x4, PT ;  /* 0x000000040200780c */ /* 0x000fe40003f25270 */
[----:B------:R-:W-:Y:S02]  /*0800*/  PLOP3.LUT P4, PT, PT, PT, PT, 0x80, 0x8 ;  /* 0x000000000008781c */ /* 0x000fe40003f8f070 */
[----:B------:R-:W-:Y:S02]  /*0810*/  PLOP3.LUT P5, PT, PT, PT, PT, 0x8, 0x80 ;  /* 0x000000000080781c */ /* 0x000fe40003fae170 */
[----:B------:R-:W-:Y:S02]  /*0820*/  PLOP3.LUT P6, PT, PT, PT, PT, 0x80, 0x8 ;  /* 0x000000000008781c */ /* 0x000fe40003fcf070 */
[----:B------:R-:W-:-:S05]  /*0830*/  PLOP3.LUT P3, PT, PT, PT, PT, 0x80, 0x8 ;  /* 0x000000000008781c */ /* 0x000fca0003f6f070 */
[----:B------:R-:W-:Y:S08]  /*0840*/  @P1 BRA `(.L_x_9) ;  /* 0x0000000000201947 */ /* 0x000ff00003800000 */
[----:B------:R-:W-:Y:S02]  /*0850*/  PLOP3.LUT P5, PT, PT, PT, PT, 0x8, 0x80 ;  /* 0x000000000080781c */ /* 0x000fe40003fae170 */
[----:B------:R-:W-:Y:S02]  /*0860*/  PLOP3.LUT P6, PT, PT, PT, PT, 0x8, 0x80 ;  /* 0x000000000080781c */ /* 0x000fe40003fce170 */
[----:B------:R-:W-:Y:S01]  /*0870*/  PLOP3.LUT P3, PT, PT, PT, PT, 0x8, 0x80 ;  /* 0x000000000080781c */ /* 0x000fe20003f6e170 */
[----:B------:R-:W-:-:S12]  /*0880*/  BRA `(.L_x_9) ;  /* 0x0000000000107947 */ /* 0x000fd80003800000 */
.L_x_10:
[----:B------:R-:W-:Y:S02]  /*0890*/  PLOP3.LUT P6, PT, PT, PT, PT, 0x8, 0x80 ;  /* 0x000000000080781c */ /* 0x000fe40003fce170 */
[----:B------:R-:W-:Y:S02]  /*08a0*/  PLOP3.LUT P5, PT, PT, PT, PT, 0x80, 0x8 ;  /* 0x000000000008781c */ /* 0x000fe40003faf070 */
[----:B------:R-:W-:Y:S02]  /*08b0*/  PLOP3.LUT P4, PT, PT, PT, PT, 0x8, 0x80 ;  /* 0x000000000080781c */ /* 0x000fe40003f8e170 */
[----:B------:R-:W-:-:S13]  /*08c0*/  PLOP3.LUT P3, PT, PT, PT, PT, 0x80, 0x8 ;  /* 0x000000000008781c */ /* 0x000fda0003f6f070 */
.L_x_9:
[----:B------:R-:W-:Y:S05]  /*08d0*/  BSYNC.RECONVERGENT B0 ;  /* 0x0000000000007941 */ /* 0x000fea0003800200 */
.L_x_7:
[----:B------:R-:W1:Y:S01]  /*08e0*/  SHFL.IDX PT, R0, R3, RZ, 0x1f ;  /* 0x00001fff03007589 */ /* 0x000e6200000e0000 */
[----:B------:R-:W-:Y:S02]  /*08f0*/  ISETP.NE.AND P1, PT, R2, 0x3, PT ;  /* 0x000000030200780c */ /* 0x000fe40003f25270 */
[----:B------:R-:W-:Y:S02]  /*0900*/  PLOP3.LUT P0, PT, P0, PT, UP1, 0xae, 0xea ;  /* 0x0000000000ea781c */ /* 0x000fe4000070f51e */
[----:B-1----:R-:W-:-:S13]  /*0910*/  ISETP.NE.AND P2, PT, R0, RZ, PT ;  /* 0x000000ff0000720c */ /* 0x002fda0003f45270 */
[----:B------:R-:W-:Y:S05]  /*0920*/  @P2 BRA `(.L_x_11) ;  /* 0x0000000000382947 */ /* 0x000fea0003800000 */
[----:B------:R-:W1:Y:S01]  /*0930*/  S2UR UR5, SR_CgaCtaId ;  /* 0x00000000000579c3 */ /* 0x000e620000008800 */
[----:B------:R-:W-:Y:S01]  /*0940*/  UMOV UR6, 0x400 ;  /* 0x0000040000067882 */ /* 0x000fe20000000000 */
[----:B------:R-:W-:Y:S01]  /*0950*/  UMOV UR4, 0x1 ;  /* 0x0000000100047882 */ /* 0x000fe20000000000 */
[----:B------:R-:W-:Y:S01]  /*0960*/  ELECT P2, URZ, PT ;  /* 0x0000000000ff782f */ /* 0x000fe20003840000 */
[----:B-1----:R-:W-:Y:S02]  /*0970*/  ULEA UR5, UR5, UR6, 0x18 ;  /* 0x0000000605057291 */ /* 0x002fe4000f8ec0ff */
[----:B------:R-:W-:-:S04]  /*0980*/  UIADD3 UR6, UPT, UPT, -UR4, 0x100000, URZ ;  /* 0x0010000004067890 */ /* 0x000fc8000fffe1ff */
[----:B------:R-:W-:Y:S02]  /*0990*/  USHF.L.U32 UR7, UR6, 0xb, URZ ;  /* 0x0000000b06077899 */ /* 0x000fe400080006ff */
[----:B------:R-:W-:Y:S01]  /*09a0*/  USHF.L.U32 UR6, UR6, 0x1, URZ ;  /* 0x0000000106067899 */ /* 0x000fe200080006ff */
[----:B------:R-:W1:Y:S11]  /*09b0*/  FENCE.VIEW.ASYNC.S ;  /* 0x00000000000073c6 */ /* 0x000e760000000000 */
[----:B-1----:R1:W2:Y:S01]  /*09c0*/  SYNCS.EXCH.64 URZ, [UR5+0x1c000], UR6 ;  /* 0x01c0000605ff75b2 */ /* 0x0022a20008000100 */
[----:B------:R1:W3:Y:S01]  /*09d0*/  SYNCS.EXCH.64 URZ, [UR5+0x1c010], UR6 ;  /* 0x01c0100605ff75b2 */ /* 0x0002e20008000100 */
[----:B------:R1:W4:Y:S01]  /*09e0*/  SYNCS.EXCH.64 URZ, [UR5+0x1c008], UR6 ;  /* 0x01c0080605ff75b2 */ /* 0x0003220008000100 */
[----:B------:R1:W1:Y:S01]  /*09f0*/  SYNCS.EXCH.64 URZ, [UR5+0x1c018], UR6 ;  /* 0x01c0180605ff75b2 */ /* 0x0002620008000100 */
[----:B------:R-:W-:Y:S01]  /*0a00*/  NOP ;  /* 0x0000000000007918 */ /* 0x000fe20000000000 */
.L_x_11:
[----:B------:R-:W-:Y:S01]  /*0a10*/  NOP ;  /* 0x0000000000007918 */ /* 0x000fe20000000000 */
[----:B------:R-:W-:Y:S05]  /*0a20*/  @!P1 BRA `(.L_x_12) ;  /* 0x0000000000289947 */ /* 0x000fea0003800000 */
[----:B------:R-:W-:Y:S01]  /*0a30*/  ISETP.NE.AND P1, PT, R2, 0x4, PT ;  /* 0x000000040200780c */ /* 0x000fe20003f25270 */
[----:B------:R-:W-:Y:S02]  /*0a40*/  UPLOP3.LUT UP3, UPT, UPT, UPT, UPT, 0x80, 0x8 ;  /* 0x000000000008789c */ /* 0x000fe40003f6f070 */
[----:B------:R-:W-:Y:S02]  /*0a50*/  UPLOP3.LUT UP2, UPT, UPT, UPT, UPT, 0x40, 0x4 ;  /* 0x000000000004789c */ /* 0x000fe40003f4e870 */
[----:B------:R-:W-:Y:S02]  /*0a60*/  UPLOP3.LUT UP1, UPT, UPT, UPT, UPT, 0x80, 0x8 ;  /* 0x000000000008789c */ /* 0x000fe40003f2f070 */
[----:B------:R-:W-:-:S06]  /*0a70*/  UPLOP3.LUT UP0, UPT, UPT, UPT, UPT, 0x80, 0x8 ;  /* 0x000000000008789c */ /* 0x000fcc0003f0f070 */
[----:B------:R-:W-:Y:S05]  /*0a80*/  @P1 BRA `(.L_x_13) ;  /* 0x0000000000201947 */ /* 0x000fea0003800000 */
[----:B------:R-:W-:Y:S02]  /*0a90*/  UPLOP3.LUT UP2, UPT, UPT, UPT, UPT, 0x40, 0x4 ;  /* 0x000000000004789c */ /* 0x000fe40003f4e870 */
[----:B------:R-:W-:Y:S02]  /*0aa0*/  UPLOP3.LUT UP3, UPT, UPT, UPT, UPT, 0x40, 0x4 ;  /* 0x000000000004789c */ /* 0x000fe40003f6e870 */
[----:B------:R-:W-:Y:S01]  /*0ab0*/  UPLOP3.LUT UP0, UPT, UPT, UPT, UPT, 0x40, 0x4 ;  /* 0x000000000004789c */ /* 0x000fe20003f0e870 */
[----:B------:R-:W-:Y:S05]  /*0ac0*/  BRA `(.L_x_13) ;  /* 0x0000000000107947 */ /* 0x000fea0003800000 */
.L_x_12:
[----:B------:R-:W-:Y:S02]  /*0ad0*/  UPLOP3.LUT UP3, UPT, UPT, UPT, UPT, 0x40, 0x4 ;  /* 0x000000000004789c */ /* 0x000fe40003f6e870 */
[----:B------:R-:W-:Y:S02]  /*0ae0*/  UPLOP3.LUT UP2, UPT, UPT, UPT, UPT, 0x80, 0x8 ;  /* 0x000000000008789c */ /* 0x000fe40003f4f070 */
[----:B------:R-:W-:Y:S02]  /*0af0*/  UPLOP3.LUT UP1, UPT, UPT, UPT, UPT, 0x40, 0x4 ;  /* 0x000000000004789c */ /* 0x000fe40003f2e870 */
[----:B------:R-:W-:Y:S02]  /*0b00*/  UPLOP3.LUT UP0, UPT, UPT, UPT, UPT, 0x80, 0x8 ;  /* 0x000000000008789c */ /* 0x000fe40003f0f070 */
.L_x_13:
[----:B------:R-:W5:Y:S02]  /*0b10*/  SHFL.IDX PT, R0, R3, RZ, 0x1f ;  /* 0x00001fff03007589 */ /* 0x000f6400000e0000 */
[----:B-----5:R-:W-:-:S13]  /*0b20*/  ISETP.NE.AND P1, PT, R0, RZ, PT ;  /* 0x000000ff0000720c */ /* 0x020fda0003f25270 */
[----:B------:R-:W-:Y:S05]  /*0b30*/  @P1 BRA `(.L_x_14) ;  /* 0x0000000000401947 */ /* 0x000fea0003800000 */
[----:B-1----:R-:W1:Y:S01]  /*0b40*/  S2UR UR5, SR_CgaCtaId ;  /* 0x00000000000579c3 */ /* 0x002e620000008800 */
        /* <DEDUP_REMOVED lines=8> */
[----:B-1----:R1:W1:Y:S01]  /*0bd0*/  SYNCS.EXCH.64 URZ, [UR5+0x1c020], UR6 ;  /* 0x01c0200605ff75b2 */ /* 0x0022620008000100 */
[----:B------:R1:W1:Y:S01]  /*0be0*/  SYNCS.EXCH.64 URZ, [UR5+0x1c038], UR6 ;  /* 0x01c0380605ff75b2 */ /* 0x0002620008000100 */
[----:B------:R1:W1:Y:S01]  /*0bf0*/  SYNCS.EXCH.64 URZ, [UR5+0x1c028], UR6 ;  /* 0x01c0280605ff75b2 */ /* 0x0002620008000100 */
[----:B------:R1:W1:Y:S01]  /*0c00*/  SYNCS.EXCH.64 URZ, [UR5+0x1c040], UR6 ;  /* 0x01c0400605ff75b2 */ /* 0x0002620008000100 */
[----:B------:R1:W1:Y:S01]  /*0c10*/  SYNCS.EXCH.64 URZ, [UR5+0x1c030], UR6 ;  /* 0x01c0300605ff75b2 */ /* 0x0002620008000100 */
[----:B------:R1:W1:Y:S01]  /*0c20*/  SYNCS.EXCH.64 URZ, [UR5+0x1c048], UR6 ;  /* 0x01c0480605ff75b2 */ /* 0x0002620008000100 */
[----:B------:R-:W-:Y:S01]  /*0c30*/  NOP ;  /* 0x0000000000007918 */ /* 0x000fe20000000000 */
.L_x_14:
[----:B------:R-:W5:Y:S01]  /*0c40*/  SHFL.IDX PT, R0, R3, RZ, 0x1f ;  /* 0x00001fff03007589 */ /* 0x000f6200000e0000 */
[----:B------:R-:W-:Y:S01]  /*0c50*/  NOP ;  /* 0x0000000000007918 */ /* 0x000fe20000000000 */
[----:B-----5:R-:W-:-:S13]  /*0c60*/  ISETP.NE.AND P1, PT, R0, RZ, PT ;  /* 0x000000ff0000720c */ /* 0x020fda0003f25270 */
[----:B------:R-:W-:Y:S05]  /*0c70*/  @P1 BRA `(.L_x_15) ;  /* 0x0000000000401947 */ /* 0x000fea0003800000 */
[----:B-1----:R-:W1:Y:S01]  /*0c80*/  S2UR UR6, SR_CgaCtaId ;  /* 0x00000000000679c3 */ /* 0x002e620000008800 */
[----:B------:R-:W-:Y:S01]  /*0c90*/  UMOV UR7, 0x400 ;  /* 0x0000040000077882 */ /* 0x000fe20000000000 */
[----:B------:R-:W-:Y:S01]  /*0ca0*/  UMOV UR5, 0x1 ;  /* 0x0000000100057882 */ /* 0x000fe20000000000 */
[----:B------:R-:W-:Y:S01]  /*0cb0*/  UMOV UR4, 0x80 ;  /* 0x0000008000047882 */ /* 0x000fe20000000000 */
[----:B------:R-:W-:-:S04]  /*0cc0*/  UIADD3 UR8, UPT, UPT, -UR5, 0x100000, URZ ;  /* 0x0010000005087890 */ /* 0x000fc8000fffe1ff */
[----:B------:R-:W-:Y:S02]  /*0cd0*/  USHF.L.U32 UR9, UR8, 0xb, URZ ;  /* 0x0000000b08097899 */ /* 0x000fe400080006ff */
[----:B------:R-:W-:Y:S02]  /*0ce0*/  USHF.L.U32 UR8, UR8, 0x1, URZ ;  /* 0x0000000108087899 */ /* 0x000fe400080006ff */
[----:B------:R-:W-:-:S04]  /*0cf0*/  UIADD3 UR4, UPT, UPT, -UR4, 0x100000, URZ ;  /* 0x0010000004047890 */ /* 0x000fc8000fffe1ff */
[----:B------:R-:W-:Y:S02]  /*0d00*/  USHF.L.U32 UR5, UR4, 0xb, URZ ;  /* 0x0000000b04057899 */ /* 0x000fe400080006ff */
[----:B------:R-:W-:Y:S01]  /*0d10*/  USHF.L.U32 UR4, UR4, 0x1, URZ ;  /* 0x0000000104047899 */ /* 0x000fe200080006ff */
[----:B------:R-:W-:Y:S01]  /*0d20*/  ELECT P1, URZ, PT ;  /* 0x0000000000ff782f */ /* 0x000fe20003820000 */
[----:B-1----:R-:W-:Y:S01]  /*0d30*/  ULEA UR6, UR6, UR7, 0x18 ;  /* 0x0000000706067291 */ /* 0x002fe2000f8ec0ff */
[----:B------:R-:W1:Y:S11]  /*0d40*/  FENCE.VIEW.ASYNC.S ;  /* 0x00000000000073c6 */ /* 0x000e760000000000 */
[----:B-1----:R1:W1:Y:S01]  /*0d50*/  SYNCS.EXCH.64 URZ, [UR6+0x1c050], UR8 ;  /* 0x01c0500806ff75b2 */ /* 0x0022620008000100 */
[----:B------:R1:W1:Y:S01]  /*0d60*/  SYNCS.EXCH.64 URZ, [UR6+0x1c058], UR4 ;  /* 0x01c0580406ff75b2 */ /* 0x0002620008000100 */
[----:B------:R-:W-:Y:S01]  /*0d70*/  NOP ;  /* 0x0000000000007918 */ /* 0x000fe20000000000 */
.L_x_15:
[----:B------:R-:W5:Y:S01]  /*0d80*/  SHFL.IDX PT, R0, R3, RZ, 0x1f ;  /* 0x00001fff03007589 */ /* 0x000f6200000e0000 */
[----:B-1----:R-:W-:Y:S01]  /*0d90*/  UP2UR UR4, UPR, URZ, 0x1 ;  /* 0x00000001ff047883 */ /* 0x002fe20008000000 */
[----:B------:R-:W-:Y:S01]  /*0da0*/  ISETP.NE.AND P2, PT, R2, 0x2, PT ;  /* 0x000000020200780c */ /* 0x000fe20003f45270 */
[----:B------:R-:W-:Y:S01]  /*0db0*/  UISETP.NE.AND UP0, UPT, UR50, URZ, UPT ;  /* 0x000000ff3200728c */ /* 0x000fe2000bf05270 */
[----:B------:R-:W-:Y:S01]  /*0dc0*/  NOP ;  /* 0x0000000000007918 */ /* 0x000fe20000000000 */
[----:B------:R-:W-:Y:S02]  /*0dd0*/  USEL UR5, URZ, 0x2, !UP4 ;  /* 0x00000002ff057887 */ /* 0x000fe4000e000000 */
[----:B------:R-:W-:Y:S02]  /*0de0*/  USEL UR6, URZ, 0x2, !UP0 ;  /* 0x00000002ff067887 */ /* 0x000fe4000c000000 */
[----:B------:R-:W-:Y:S02]  /*0df0*/  UISETP.NE.AND UP0, UPT, UR4, URZ, UPT ;  /* 0x000000ff0400728c */ /* 0x000fe4000bf05270 */
[----:B------:R-:W-:-:S02]  /*0e00*/  USEL UR6, UR6, 0x1, !UP5 ;  /* 0x0000000106067887 */ /* 0x000fc4000e800000 */
[----:B------:R-:W-:Y:S01]  /*0e10*/  USEL UR5, UR5, 0x1, !UP5 ;  /* 0x0000000105057887 */ /* 0x000fe2000e800000 */
[----:B-----5:R-:W-:-:S13]  /*0e20*/  ISETP.NE.AND P1, PT, R0, RZ, PT ;  /* 0x000000ff0000720c */ /* 0x020fda0003f25270 */
[----:B------:R-:W-:Y:S05]  /*0e30*/  @P1 BRA `(.L_x_16) ;  /* 0x0000000000401947 */ /* 0x000fea0003800000 */
[----:B------:R-:W1:Y:S01]  /*0e40*/  S2UR UR8, SR_CgaCtaId ;  /* 0x00000000000879c3 */ /* 0x000e620000008800 */
        /* <DEDUP_REMOVED lines=15> */
.L_x_16:
[----:B------:R-:W-:Y:S01]  /*0f40*/  NOP ;  /* 0x0000000000007918 */ /* 0x000fe20000000000 */
[----:B------:R-:W-:Y:S05]  /*0f50*/  @!P2 BRA `(.L_x_17) ;  /* 0x000000000024a947 */ /* 0x000fea0003800000 */
[----:B------:R-:W-:Y:S01]  /*0f60*/  ISETP.NE.AND P1, PT, R2, RZ, PT ;  /* 0x000000ff0200720c */ /* 0x000fe20003f25270 */
[----:B------:R-:W-:Y:S02]  /*0f70*/  UP2UR UR4, UPR, URZ, 0x1 ;  /* 0x00000001ff047883 */ /* 0x000fe40008000000 */
[----:B------:R-:W-:Y:S01]  /*0f80*/  UPLOP3.LUT UP0, UPT, UPT, UPT, UPT, 0x80, 0x8 ;  /* 0x000000000008789c */ /* 0x000fe20003f0f070 */
[----:B------:R-:W-:-:S03]  /*0f90*/  UMOV UR7, URZ ;  /* 0x000000ff00077c82 */ /* 0x000fc60008000000 */
[----:B------:R-:W-:Y:S02]  /*0fa0*/  UP2UR UR40, UPR, URZ, 0x1 ;  /* 0x00000001ff287883 */ /* 0x000fe40008000000 */
[----:B------:R-:W-:-:S04]  /*0fb0*/  UISETP.NE.AND UP0, UPT, UR4, URZ, UPT ;  /* 0x000000ff0400728c */ /* 0x000fc8000bf05270 */
[----:B------:R-:W-:Y:S07]  /*0fc0*/  @P1 BRA `(.L_x_18) ;  /* 0x00000000001c1947 */ /* 0x000fee0003800000 */
[----:B------:R-:W-:Y:S01]  /*0fd0*/  UMOV UR7, 0x1 ;  /* 0x0000000100077882 */ /* 0x000fe20000000000 */
[----:B------:R-:W-:Y:S05]  /*0fe0*/  BRA `(.L_x_18) ;  /* 0x0000000000147947 */ /* 0x000fea0003800000 */
.L_x_17:
[----:B------:R-:W-:Y:S02]  /*0ff0*/  UP2UR UR4, UPR, URZ, 0x1 ;  /* 0x00000001ff047883 */ /* 0x000fe40008000000 */
[----:B------:R-:W-:Y:S01]  /*1000*/  UPLOP3.LUT UP0, UPT, UPT, UPT, UPT, 0x40, 0x4 ;  /* 0x000000000004789c */ /* 0x000fe20003f0e870 */
[----:B------:R-:W-:-:S03]  /*1010*/  UMOV UR7, 0x2 ;  /* 0x0000000200077882 */ /* 0x000fc60000000000 */
[----:B------:R-:W-:Y:S02]  /*1020*/  UP2UR UR40, UPR, URZ, 0x1 ;  /* 0x00000001ff287883 */ /* 0x000fe40008000000 */
[----:B------:R-:W-:Y:S02]  /*1030*/  UISETP.NE.AND UP0, UPT, UR4, URZ, UPT ;  /* 0x000000ff0400728c */ /* 0x000fe4000bf05270 */
.L_x_18:
[----:B------:R-:W5:Y:S02]  /*1040*/  SHFL.IDX PT, R0, R3, RZ, 0x1f ;  /* 0x00001fff03007589 */ /* 0x000f6400000e0000 */
[----:B-----5:R-:W-:-:S13]  /*1050*/  ISETP.NE.AND P1, PT, R0, RZ, PT ;  /* 0x000000ff0000720c */ /* 0x020fda0003f25270 */
[----:B------:R-:W-:Y:S05]  /*1060*/  @P1 BRA `(.L_x_19) ;  /* 0x0000000000301947 */ /* 0x000fea0003800000 */
[----:B-1----:R-:W1:Y:S01]  /*1070*/  S2UR UR8, SR_CgaCtaId ;  /* 0x00000000000879c3 */ /* 0x002e620000008800 */
[----:B------:R-:W-:Y:S01]  /*1080*/  UMOV UR9, 0x400 ;  /* 0x0000040000097882 */ /* 0x000fe20000000000 */
[----:B------:R-:W-:Y:S01]  /*1090*/  UMOV UR4, 0x80 ;  /* 0x0000008000047882 */ /* 0x000fe20000000000 */
[----:B------:R-:W-:Y:S01]  /*10a0*/  ELECT P1, URZ, PT ;  /* 0x0000000000ff782f */ /* 0x000fe20003820000 */
[----:B------:R-:W-:-:S04]  /*10b0*/  UIADD3 UR10, UPT, UPT, -UR4, 0x100000, URZ ;  /* 0x00100000040a7890 */ /* 0x000fc8000fffe1ff */
[----:B------:R-:W-:Y:S02]  /*10c0*/  USHF.L.U32 UR11, UR10, 0xb, URZ ;  /* 0x0000000b0a0b7899 */ /* 0x000fe400080006ff */
[----:B------:R-:W-:Y:S02]  /*10d0*/  USHF.L.U32 UR10, UR10, 0x1, URZ ;  /* 0x000000010a0a7899 */ /* 0x000fe400080006ff */
[----:B-1----:R-:W-:Y:S01]  /*10e0*/  ULEA UR8, UR8, UR9, 0x18 ;  /* 0x0000000908087291 */ /* 0x002fe2000f8ec0ff */
[----:B------:R-:W1:Y:S11]  /*10f0*/  FENCE.VIEW.ASYNC.S ;  /* 0x00000000000073c6 */ /* 0x000e760000000000 */
[----:B-1----:R1:W1:Y:S01]  /*1100*/  SYNCS.EXCH.64 URZ, [UR8+0x1c070], UR10 ;  /* 0x01c0700a08ff75b2 */ /* 0x0022620008000100 */
[----:B------:R1:W1:Y:S01]  /*1110*/  SYNCS.EXCH.64 URZ, [UR8+0x1c078], UR10 ;  /* 0x01c0780a08ff75b2 */ /* 0x0002620008000100 */
[----:B------:R-:W-:Y:S01]  /*1120*/  NOP ;  /* 0x0000000000007918 */ /* 0x000fe20000000000 */
.L_x_19:
[----:B------:R-:W-:Y:S01]  /*1130*/  NOP ;  /* 0x0000000000007918 */ /* 0x000fe20000000000 */
[----:B------:R-:W-:Y:S05]  /*1140*/  @!P2 BRA `(.L_x_20) ;  /* 0x000000000024a947 */ /* 0x000fea0003800000 */
[----:B------:R-:W-:Y:S01]  /*1150*/  ISETP.NE.AND P1, PT, R2, 0x1, PT ;  /* 0x000000010200780c */ /* 0x000fe20003f25270 */
[----:B-1----:R-:W-:Y:S02]  /*1160*/  UP2UR UR8, UPR, URZ, 0x1 ;  /* 0x00000001ff087883 */ /* 0x002fe40008000000 */
[----:B------:R-:W-:Y:S01]  /*1170*/  UPLOP3.LUT UP0, UPT, UPT, UPT, UPT, 0x80, 0x8 ;  /* 0x000000000008789c */ /* 0x000fe20003f0f070 */
[----:B------:R-:W-:-:S03]  /*1180*/  UMOV UR4, URZ ;  /* 0x000000ff00047c82 */ /* 0x000fc60008000000 */
[----:B------:R-:W-:Y:S02]  /*1190*/  UP2UR UR39, UPR, URZ, 0x1 ;  /* 0x00000001ff277883 */ /* 0x000fe40008000000 */
[----:B------:R-:W-:-:S04]  /*11a0*/  UISETP.NE.AND UP0, UPT, UR8, URZ, UPT ;  /* 0x000000ff0800728c */ /* 0x000fc8000bf05270 */
[----:B------:R-:W-:Y:S07]  /*11b0*/  @P1 BRA `(.L_x_21) ;  /* 0x00000000001c1947 */ /* 0x000fee0003800000 */
[----:B------:R-:W-:Y:S01]  /*11c0*/  UMOV UR4, 0x1 ;  /* 0x0000000100047882 */ /* 0x000fe20000000000 */
[----:B------:R-:W-:Y:S05]  /*11d0*/  BRA `(.L_x_21) ;  /* 0x0000000000147947 */ /* 0x000fea0003800000 */
.L_x_20:
[----:B-1----:R-:W-:Y:S02]  /*11e0*/  UP2UR UR8, UPR, URZ, 0x1 ;  /* 0x00000001ff087883 */ /* 0x002fe40008000000 */
[----:B------:R-:W-:Y:S01]  /*11f0*/  UPLOP3.LUT UP0, UPT, UPT, UPT, UPT, 0x40, 0x4 ;  /* 0x000000000004789c */ /* 0x000fe20003f0e870 */
[----:B------:R-:W-:-:S03]  /*1200*/  UMOV UR4, 0x2 ;  /* 0x0000000200047882 */ /* 0x000fc60000000000 */
[----:B------:R-:W-:Y:S02]  /*1210*/  UP2UR UR39, UPR, URZ, 0x1 ;  /* 0x00000001ff277883 */ /* 0x000fe40008000000 */
[----:B------:R-:W-:-:S11]  /*1220*/  UISETP.NE.AND UP0, UPT, UR8, URZ, UPT ;  /* 0x000000ff0800728c */ /* 0x000fd6000bf05270 */
.L_x_21:
[----:B------:R-:W1:Y:S01]  /*1230*/  SHFL.IDX PT, R0, R3, RZ, 0x1f ;  /* 0x00001fff03007589 */ /* 0x000e6200000e0000 */
[----:B------:R-:W-:Y:S02]  /*1240*/  USEL UR8, URZ, 0x1, !UP4 ;  /* 0x00000001ff087887 */ /* 0x000fe4000e000000 */
[----:B------:R-:W-:Y:S01]  /*1250*/  USEL UR49, URZ, 0x1, UP4 ;  /* 0x00000001ff317887 */ /* 0x000fe2000a000000 */
[----:B-1----:R-:W-:-:S13]  /*1260*/  ISETP.NE.AND P1, PT, R0, RZ, PT ;  /* 0x000000ff0000720c */ /* 0x002fda0003f25270 */
[----:B------:R-:W-:Y:S05]  /*1270*/  @P1 BRA `(.L_x_22) ;  /* 0x0000000000301947 */ /* 0x000fea0003800000 */
[----:B------:R-:W1:Y:S01]  /*1280*/  S2UR UR10, SR_CgaCtaId ;  /* 0x00000000000a79c3 */ /* 0x000e620000008800 */
        /* <DEDUP_REMOVED lines=11> */
.L_x_22:
[----:B------:R-:W5:Y:S01]  /*1340*/  SHFL.IDX PT, R0, R3, RZ, 0x1f ;  /* 0x00001fff03007589 */ /* 0x000f6200000e0000 */
[----:B------:R-:W-:Y:S01]  /*1350*/  NOP ;  /* 0x0000000000007918 */ /* 0x000fe20000000000 */
[----:B-----5:R-:W-:-:S13]  /*1360*/  ISETP.NE.AND P1, PT, R0, RZ, PT ;  /* 0x000000ff0000720c */ /* 0x020fda0003f25270 */
[----:B------:R-:W-:Y:S05]  /*1370*/  @P1 BRA `(.L_x_23) ;  /* 0x0000000000481947 */ /* 0x000fea0003800000 */
[----:B------:R-:W5:Y:S01]  /*1380*/  S2UR UR11, SR_CgaCtaId ;  /* 0x00000000000b79c3 */ /* 0x000f620000008800 */
[----:B-1----:R-:W-:Y:S01]  /*1390*/  UMOV UR12, 0x400 ;  /* 0x00000400000c7882 */ /* 0x002fe20000000000 */
[----:B------:R-:W-:Y:S01]  /*13a0*/  UMOV UR10, 0x1 ;  /* 0x00000001000a7882 */ /* 0x000fe20000000000 */
[----:B------:R-:W-:Y:S01]  /*13b0*/  UMOV UR9, 0x80 ;  /* 0x0000008000097882 */ /* 0x000fe20000000000 */
[----:B------:R-:W-:Y:S01]  /*13c0*/  ELECT P1, URZ, PT ;  /* 0x0000000000ff782f */ /* 0x000fe20003820000 */
[----:B------:R-:W-:-:S04]  /*13d0*/  UIADD3 UR14, UPT, UPT, -UR9, 0x100000, URZ ;  /* 0x00100000090e7890 */ /* 0x000fc8000fffe1ff */
[----:B------:R-:W-:Y:S02]  /*13e0*/  USHF.L.U32 UR15, UR14, 0xb, URZ ;  /* 0x0000000b0e0f7899 */ /* 0x000fe400080006ff */
[----:B------:R-:W-:Y:S02]  /*13f0*/  USHF.L.U32 UR14, UR14, 0x1, URZ ;  /* 0x000000010e0e7899 */ /* 0x000fe400080006ff */
[----:B-----5:R-:W-:Y:S02]  /*1400*/  ULEA UR11, UR11, UR12, 0x18 ;  /* 0x0000000c0b0b7291 */ /* 0x020fe4000f8ec0ff */
        /* <DEDUP_REMOVED lines=8> */
[----:B------:R-:W-:Y:S01]  /*1490*/  NOP ;  /* 0x0000000000007918 */ /* 0x000fe20000000000 */
.L_x_23:
        /* <DEDUP_REMOVED lines=8> */
[----:B------:R-:W-:Y:S01]  /*1520*/  ELECT P1, URZ, PT ;  /* 0x0000000000ff782f */ /* 0x000fe20003820000 */
[----:B------:R-:W-:-:S04]  /*1530*/  UIADD3 UR14, UPT, UPT, -UR9, 0x100000, URZ ;  /* 0x00100000090e7890 */ /* 0x000fc8000fffe1ff */
[----:B------:R-:W-:Y:S02]  /*1540*/  USHF.L.U32 UR15, UR14, 0xb, URZ ;  /* 0x0000000b0e0f7899 */ /* 0x000fe400080006ff */
[----:B------:R-:W-:Y:S02]  /*1550*/  USHF.L.U32 UR14, UR14, 0x1, URZ ;  /* 0x000000010e0e7899 */ /* 0x000fe400080006ff */
        /* <DEDUP_REMOVED lines=10> */
.L_x_24:
[----:B------:R-:W5:Y:S01]  /*1600*/  SHFL.IDX PT, R3, R3, RZ, 0x1f ;  /* 0x00001fff03037589 */ /* 0x000f6200000e0000 */
[----:B------:R-:W1:Y:S01]  /*1610*/  S2UR UR36, SR_CTAID.X ;  /* 0x00000000002479c3 */ /* 0x000e620000002500 */
[----:B------:R-:W-:Y:S01]  /*1620*/  NOP ;  /* 0x0000000000007918 */ /* 0x000fe20000000000 */
[----:B-----5:R-:W-:-:S13]  /*1630*/  ISETP.NE.AND P1, PT, R3, RZ, PT ;  /* 0x000000ff0300720c */ /* 0x020fda0003f25270 */
[----:B-1----:R-:W-:Y:S05]  /*1640*/  @P1 BRA `(.L_x_25) ;  /* 0x0000000000301947 */ /* 0x002fea0003800000 */
        /* <DEDUP_REMOVED lines=12> */
.L_x_25:
[----:B------:R-:W-:Y:S01]  /*1710*/  ISETP.GT.AND P1, PT, R2, 0x3, PT ;  /* 0x000000030200780c */ /* 0x000fe20003f24270 */
[----:B------:R-:W-:Y:S01]  /*1720*/  NOP ;  /* 0x0000000000007918 */ /* 0x000fe20000000000 */
[----:B-1234-:R-:W-:Y:S11]  /*1730*/  BAR.SYNC.DEFER_BLOCKING 0x0 ;  /* 0x0000000000007b1d */ /* 0x01eff60000010000 */
[----:B------:R-:W-:Y:S05]  /*1740*/  @P1 BRA `(.L_x_26) ;  /* 0x0000016000401947 */ /* 0x000fea0003800000 */
[----:B------:R-:W-:-:S13]  /*1750*/  ISETP.GE.U32.AND P0, PT, R2, 0x2, PT ;  /* 0x000000020200780c */ /* 0x000fda0003f06070 */
[----:B------:R-:W-:Y:S05]  /*1760*/  @!P0 BRA `(.L_x_27) ;  /* 0x000000b400ec8947 */ /* 0x000fea0003800000 */
[----:B------:R-:W-:Y:S05]  /*1770*/  @!P2 BRA `(.L_x_28) ;  /* 0x0000002c009ca947 */ /* 0x000fea0003800000 */
[----:B------:R-:W-:-:S08]  /*1780*/  NOP ;  /* 0x0000000000007918 */ /* 0x000fd00000000000 */
[----:B------:R-:W1:-:S00]  /*1790*/  USETMAXREG.DEALLOC.CTAPOOL 0x20 ;  /* 0x00000020000079c8 */ /* 0x000e4000080e0500 */
[----:B-1----:R-:W1:Y:S02]  /*17a0*/  LDC R0, c[0x0][0x900] ;  /* 0x00024000ff007b82 */ /* 0x002e640000000800 */
[----:B-1----:R-:W-:-:S13]  /*17b0*/  ISETP.LE.AND P0, PT, R0, UR36, PT ;  /* 0x0000002400007c0c */ /* 0x002fda000bf03270 */
[----:B------:R-:W-:Y:S05]  /*17c0*/  @P0 EXIT ;  /* 0x000000000000094d */ /* 0x000fea0003800000 */
[----:B------:R-:W1:Y:S01]  /*17d0*/  S2UR UR4, SR_CgaCtaId ;  /* 0x00000000000479c3 */ /* 0x000e620000008800 */
[----:B------:R-:W-:Y:S01]  /*17e0*/  UMOV UR7, 0x400 ;  /* 0x0000040000077882 */ /* 0x000fe20000000000 */
[----:B------:R-:W-:Y:S01]  /*17f0*/  HFMA2 R7, -RZ, RZ, 0, 0 ;  /* 0x00000000ff077431 */ /* 0x000fe200000001ff */
[----:B------:R-:W-:Y:S01]  /*1800*/  PRMT R8, RZ, 0x7610, R8 ;  /* 0x00007610ff087816 */ /* 0x000fe20000000008 */
[----:B------:R-:W-:Y:S02]  /*1810*/  ULOP3.LUT UR23, UR6, 0x1, URZ, 0xc0, !UPT ;  /* 0x0000000106177892 */ /* 0x000fe4000f8ec0ff */
[----:B------:R-:W-:Y:S01]  /*1820*/  ULOP3.LUT UR22, UR5, 0x1, URZ, 0xc0, !UPT ;  /* 0x0000000105167892 */ /* 0x000fe2000f8ec0ff */
[----:B------:R-:W-:Y:S01]  /*1830*/  UMOV UR31, URZ ;  /* 0x000000ff001f7c82 */ /* 0x000fe20008000000 */
[----:B------:R-:W-:Y:S01]  /*1840*/  UMOV UR30, 0x1 ;  /* 0x00000001001e7882 */ /* 0x000fe20000000000 */
[----:B------:R-:W-:Y:S01]  /*1850*/  UMOV UR29, 0x1 ;  /* 0x00000001001d7882 */ /* 0x000fe20000000000 */
[----:B------:R-:W-:Y:S01]  /*1860*/  UMOV UR28, 0x1 ;  /* 0x00000001001c7882 */ /* 0x000fe20000000000 */
[----:B------:R-:W-:Y:S01]  /*1870*/  UMOV UR21, URZ ;  /* 0x000000ff00157c82 */ /* 0x000fe20008000000 */
[----:B-1----:R-:W-:-:S04]  /*1880*/  ULEA UR4, UR4, UR7, 0x18 ;  /* 0x0000000704047291 */ /* 0x002fc8000f8ec0ff */
[----:B------:R-:W-:-:S04]  /*1890*/  UIADD3 UR4, UPT, UPT, UR4, 0x8000, URZ ;  /* 0x0000800004047890 */ /* 0x000fc8000fffe0ff */
[----:B------:R-:W-:-:S03]  /*18a0*/  USHF.R.U32.HI UR32, URZ, 0x4, UR4 ;  /* 0x00000004ff207899 */ /* 0x000fc60008011604 */
[----:B------:R-:W-:Y:S01]  /*18b0*/  UMOV UR4, URZ ;  /* 0x000000ff00047c82 */ /* 0x000fe20008000000 */
[----:B------:R-:W-:-:S04]  /*18c0*/  ULOP3.LUT UR32, UR32, 0x3fff, URZ, 0xc0, !UPT ;  /* 0x00003fff20207892 */ /* 0x000fc8000f8ec0ff */
[----:B------:R-:W-:-:S12]  /*18d0*/  ULOP3.LUT UR24, UR32, 0x10000, URZ, 0xfc, !UPT ;  /* 0x0001000020187892 */ /* 0x000fd8000f8efcff */
.L_x_89:
[----:B------:R-:W1:Y:S01]  /*18e0*/  LDCU.64 UR6, c[0x0][0x908] ;  /* 0x00012100ff0677ac */ /* 0x000e620008000a00 */
[----:B--2---:R-:W2:Y:S01]  /*18f0*/  LDCU UR5, c[0x0][0x904] ;  /* 0x00012080ff0577ac */ /* 0x004ea20008000800 */
[----:B-1----:R-:W-:Y:S01]  /*1900*/  UIMAD.WIDE.U32 UR8, UR36, UR6, URZ ;  /* 0x00000006240872a5 */ /* 0x002fe2000f8e00ff */
[----:B------:R-:W1:Y:S01]  /*1910*/  LDCU UR6, c[0x0][0x380] ;  /* 0x00007000ff0677ac */ /* 0x000e620008000800 */
[----:B--2---:R-:W-:Y:S02]  /*1920*/  UISETP.NE.AND UP0, UPT, UR5, 0x1, UPT ;  /* 0x000000010500788c */ /* 0x004fe4000bf05270 */
[----:B------:R-:W-:-:S04]  /*1930*/  USHF.R.U32.HI UR7, URZ, UR7, UR9 ;  /* 0x00000007ff077299 */ /* 0x000fc80008011609 */
[----:B------:R-:W-:-:S04]  /*1940*/  USEL UR7, UR36, UR7, !UP0 ;  /* 0x0000000724077287 */ /* 0x000fc8000c000000 */
[----:B------:R-:W-:-:S04]  /*1950*/  UIADD3 UR7, UPT, UPT, -UR7, URZ, URZ ;  /* 0x000000ff07077290 */ /* 0x000fc8000fffe1ff */
[----:B------:R-:W-:-:S04]  /*1960*/  UIMAD UR5, UR5, UR7, UR36 ;  /* 0x00000007050572a4 */ /* 0x000fc8000f8e0224 */
[----:B------:R-:W-:-:S04]  /*1970*/  USHF.L.U32 UR5, UR5, 0x8, URZ ;  /* 0x0000000805057899 */ /* 0x000fc800080006ff */
[----:B-1----:R-:W-:-:S09]  /*1980*/  UISETP.GE.AND UP0, UPT, UR5, UR6, UPT ;  /* 0x000000060500728c */ /* 0x002fd2000bf06270 */
[----:B------:R-:W-:Y:S05]  /*1990*/  BRA.U UP0, `(.L_x_29) ;  /* 0x0000002900fc7547 */ /* 0x000fea000b800000 */
[----:B------:R-:W-:-:S13]  /*19a0*/  LOP3.LUT P0, RZ, R8, 0xff, RZ, 0xc0, !PT ;  /* 0x000000ff08ff7812 */ /* 0x000fda000780c0ff */
[----:B------:R-:W-:Y:S05]  /*19b0*/  @P0 BRA `(.L_x_30) ;  /* 0x0000000000940947 */ /* 0x000fea0003800000 */
[----:B------:R-:W1:Y:S01]  /*19c0*/  S2UR UR6, SR_CgaCtaId ;  /* 0x00000000000679c3 */ /* 0x000e620000008800 */
[----:B------:R-:W-:Y:S01]  /*19d0*/  UMOV UR7, 0x40 ;  /* 0x0000004000077882 */ /* 0x000fe20000000000 */
[----:B------:R-:W-:Y:S01]  /*19e0*/  NOP ;  /* 0x0000000000007918 */ /* 0x000fe20000000000 */
[----:B------:R-:W-:Y:S01]  /*19f0*/  UMOV UR5, 0x400 ;  /* 0x0000040000057882 */ /* 0x000fe20000000000 */
[----:B-1----:R-:W-:Y:S02]  /*1a00*/  ULEA UR7, UR6, UR7, 0x18 ;  /* 0x0000000706077291 */ /* 0x002fe4000f8ec0ff */
[----:B------:R-:W-:-:S07]  /*1a10*/  ULEA UR6, UR6, UR5, 0x18 ;  /* 0x0000000506067291 */ /* 0x000fce000f8ec0ff */
[----:B------:R-:W1:Y:S02]  /*1a20*/  LDS.U8 R0, [UR7+0x1c] ;  /* 0x00001c07ff007984 */ /* 0x000e640008000000 */
[----:B-1----:R-:W-:-:S13]  /*1a30*/  ISETP.NE.AND P0, PT, R0, RZ, PT ;  /* 0x000000ff0000720c */ /* 0x002fda0003f05270 */
[----:B------:R-:W-:Y:S05]  /*1a40*/  @P0 BRA `(.L_x_31) ;  /* 0x0000000000580947 */ /* 0x000fea0003800000 */
[----:B------:R-:W-:-:S13]  /*1a50*/  ELECT P0, URZ, PT ;  /* 0x0000000000ff782f */ /* 0x000fda0003800000 */
[----:B------:R-:W-:Y:S05]  /*1a60*/  @!P0 BRA `(.L_x_32) ;  /* 0x0000000000608947 */ /* 0x000fea0003800000 */
[----:B------:R-:W-:Y:S01]  /*1a70*/  UMOV UR5, 0x10 ;  /* 0x0000001000057882 */ /* 0x000fe20000000000 */
[----:B------:R-:W-:Y:S01]  /*1a80*/  HFMA2 R0, -RZ, RZ, 0, 5.9604644775390625e-08 ;  /* 0x00000001ff007431 */ /* 0x000fe200000001ff */
[----:B------:R-:W-:-:S03]  /*1a90*/  MOV R2, 0xffff ;  /* 0x0000ffff00027802 */ /* 0x000fc60000000f00 */
[----:B------:R-:W-:Y:S04]  /*1aa0*/  DEPBAR.LE SB1, 0x36 ;  /* 0x00009d800000791a */ /* 0x000fe80000000000 */
[----:B------:R-:W1:Y:S02]  /*1ab0*/  UTCATOMSWS.FIND_AND_SET.ALIGN UP0, UR5, UR5 ;  /* 0x00000005000575e3 */ /* 0x000e640008000800 */
[----:B-1----:R-:W-:Y:S01]  /*1ac0*/  MOV R3, UR5 ;  /* 0x0000000500037c02 */ /* 0x002fe20008000f00 */
[----:B------:R-:W-:Y:S06]  /*1ad0*/  BRA.U UP0, `(.L_x_33) ;  /* 0x0000000100187547 */ /* 0x000fec000b800000 */
.L_x_34:
[----:B------:R-:W-:Y:S05]  /*1ae0*/  NANOSLEEP 0x64 ;  /* 0x000000640000795d */ /* 0x000fea0003800000 */
[----:B------:R-:W-:-:S05]  /*1af0*/  UMOV UR5, 0x10 ;  /* 0x0000001000057882 */ /* 0x000fca0000000000 */
[----:B------:R-:W-:Y:S04]  /*1b00*/  DEPBAR.LE SB1, 0x36 ;  /* 0x00009d800000791a */ /* 0x000fe80000000000 */
[----:B------:R-:W1:Y:S02]  /*1b10*/  UTCATOMSWS.FIND_AND_SET.ALIGN UP0, UR5, UR5 ;  /* 0x00000005000575e3 */ /* 0x000e640008000800 */
[----:B-1----:R-:W-:Y:S01]  /*1b20*/  MOV R3, UR5 ;  /* 0x0000000500037c02 */ /* 0x002fe20008000f00 */
[----:B------:R-:W-:Y:S05]  /*1b30*/  BRA.U !UP0, `(.L_x_34) ;  /* 0xfffffffd08e87547 */ /* 0x000fea000b83ffff */
.L_x_33:
[-C--:B------:R-:W-:Y:S02]  /*1b40*/  SHF.L.U32 R2, R2, R3.reuse, RZ ;  /* 0x0000000302027219 */ /* 0x080fe400000006ff */
[----:B------:R-:W-:Y:S01]  /*1b50*/  SHF.L.U32 R0, R0, R3, RZ ;  /* 0x0000000300007219 */ /* 0x000fe200000006ff */
[----:B------:R-:W-:Y:S02]  /*1b60*/  IMAD.SHL.U32 R3, R3, 0x20, RZ ;  /* 0x0000002003037824 */ /* 0x000fe400078e00ff */
[----:B------:R1:W-:Y:S04]  /*1b70*/  ATOMS.OR RZ, [UR7+0x14], R2 ;  /* 0x00001402ffff798c */ /* 0x0003e8000b000007 */
[----:B------:R1:W-:Y:S04]  /*1b80*/  ATOMS.OR RZ, [UR7+0x18], R0 ;  /* 0x00001800ffff798c */ /* 0x0003e8000b000007 */
[----:B------:R1:W-:Y:S01]  /*1b90*/  STS [UR6+0x1c0e0], R3 ;  /* 0x01c0e003ff007988 */ /* 0x0003e20008000806 */
[----:B------:R-:W-:Y:S05]  /*1ba0*/  BRA `(.L_x_32) ;  /* 0x0000000000107947 */ /* 0x000fea0003800000 */
.L_x_31:
[----:B------:R-:W-:Y:S02]  /*1bb0*/  MOV R0, 0xffffffff ;  /* 0xffffffff00007802 */ /* 0x000fe40000000f00 */
[----:B------:R-:W-:-:S03]  /*1bc0*/  MOV R2, 0x1bf0 ;  /* 0x00001bf000027802 */ /* 0x000fc60000000f00 */
[----:B------:R1:W-:Y:S04]  /*1bd0*/  STS [UR6+0x1c0e0], R0 ;  /* 0x01c0e000ff007988 */ /* 0x0003e80008000806 */
[----:B-1----:R-:W-:Y:S05]  /*1be0*/  CALL.REL.NOINC `($__internal_1_$__cuda_sm10x_tcgen05_guardrail_trap_phase_invalid_during_alloc) ;  /* 0x000001a400d87944 */ /* 0x002fea0003c00000 */
.L_x_32:
[----:B------:R-:W-:Y:S05]  /*1bf0*/  WARPSYNC.ALL ;  /* 0x0000000000007948 */ /* 0x000fea0003800000 */
[----:B------:R-:W-:Y:S01]  /*1c00*/  NOP ;  /* 0x0000000000007918 */ /* 0x000fe20000000000 */
.L_x_30:
[----:B------:R-:W2:Y:S01]  /*1c10*/  LDCU UR5, c[0x0][0x384] ;  /* 0x00007080ff0577ac */ /* 0x000ea20008000800 */
[----:B------:R-:W-:Y:S01]  /*1c20*/  HFMA2 R8, -RZ, RZ, 0, 5.9604644775390625e-08 ;  /* 0x00000001ff087431 */ /* 0x000fe200000001ff */
[----:B--2---:R-:W-:-:S09]  /*1c30*/  UISETP.NE.AND UP0, UPT, UR5, URZ, UPT ;  /* 0x000000ff0500728c */ /* 0x004fd2000bf05270 */
[----:B------:R-:W-:Y:S05]  /*1c40*/  BRA.U !UP0, `(.L_x_29) ;  /* 0x0000002908507547 */ /* 0x000fea000b800000 */
[----:B------:R-:W-:Y:S04]  /*1c50*/  BSSY.RECONVERGENT B0, `(.L_x_35) ;  /* 0x0000003000007945 */ /* 0x000fe80003800200 */
[----:B------:R-:W-:Y:S05]  /*1c60*/  @!P4 BRA `(.L_x_36) ;  /* 0x000000000004c947 */ /* 0x000fea0003800000 */
[----:B------:R-:W-:Y:S05]  /*1c70*/  BPT.TRAP 0x1 ;  /* 0x000000040000795c */ /* 0x000fea0000300000 */
.L_x_36:
[----:B------:R-:W-:Y:S05]  /*1c80*/  BSYNC.RECONVERGENT B0 ;  /* 0x0000000000007941 */ /* 0x000fea0003800200 */
.L_x_35:
[----:B------:R-:W2:Y:S01]  /*1c90*/  S2UR UR20, SR_CgaCtaId ;  /* 0x00000000001479c3 */ /* 0x000ea20000008800 */
[----:B------:R-:W-:Y:S01]  /*1ca0*/  UMOV UR6, 0x400 ;  /* 0x0000040000067882 */ /* 0x000fe20000000000 */
[----:B------:R-:W-:Y:S01]  /*1cb0*/  SHF.L.U32 R5, R7, 0x1f, RZ ;  /* 0x0000001f07057819 */ /* 0x000fe200000006ff */
[----:B--2---:R-:W-:-:S09]  /*1cc0*/  ULEA UR20, UR20, UR6, 0x18 ;  /* 0x0000000614147291 */ /* 0x004fd2000f8ec0ff */
[----:B------:R-:W2:Y:S02]  /*1cd0*/  SYNCS.PHASECHK.TRANS64.TRYWAIT P0, [UR20+0x1c000], R5 ;  /* 0x01c00005ff0075a7 */ /* 0x000ea40008001114 */
[----:B--2---:R-:W-:Y:S05]  /*1ce0*/  @!P0 BRA `(.L_x_37) ;  /* 0x00000190001c8947 */ /* 0x004fea0003800000 */
.L_x_395:
[----:B------:R-:W-:Y:S05]  /*1cf0*/  BRA.U !UP1, `(.L_x_38) ;  /* 0x0000000109047547 */ /* 0x000fea000b800000 */
[----:B------:R-:W-:Y:S05]  /*1d00*/  BPT.TRAP 0x1 ;  /* 0x000000040000795c */ /* 0x000fea0000300000 */
.L_x_38:
[----:B------:R-:W-:Y:S01]  /*1d10*/  ULEA UR6, UR4, UR20, 0x3 ;  /* 0x0000001404067291 */ /* 0x000fe2000f8e18ff */
[----:B-1----:R-:W-:Y:S01]  /*1d20*/  MOV R3, UR21 ;  /* 0x0000001500037c02 */ /* 0x002fe20008000f00 */
[----:B------:R-:W-:-:S03]  /*1d30*/  UISETP.NE.AND UP4, UPT, UR23, URZ, UPT ;  /* 0x000000ff1700728c */ /* 0x000fc6000bf85270 */
[----:B------:R-:W-:-:S04]  /*1d40*/  SHF.L.U32 R3, R3, 0x1f, RZ ;  /* 0x0000001f03037819 */ /* 0x000fc800000006ff */
[----:B------:R-:W1:Y:S02]  /*1d50*/  SYNCS.PHASECHK.TRANS64.TRYWAIT P0, [UR6+0x1c020], R3 ;  /* 0x01c02003ff0075a7 */ /* 0x000e640008001106 */
[----:B-1----:R-:W-:Y:S05]  /*1d60*/  @!P0 BRA `(.L_x_39) ;  /* 0x0000019000148947 */ /* 0x002fea0003800000 */
.L_x_397:
[----:B------:R-:W-:-:S04]  /*1d70*/  UIADD3 UR27, UPT, UPT, UR4, 0x1, URZ ;  /* 0x00000001041b7890 */ /* 0x000fc8000fffe0ff */
[----:B------:R-:W-:-:S04]  /*1d80*/  UISETP.NE.AND UP0, UPT, UR27, 0x3, UPT ;  /* 0x000000031b00788c */ /* 0x000fc8000bf05270 */
[----:B------:R-:W-:Y:S02]  /*1d90*/  USEL UR7, URZ, 0x1, UP0 ;  /* 0x00000001ff077887 */ /* 0x000fe40008000000 */
[----:B------:R-:W-:Y:S02]  /*1da0*/  USEL UR27, UR27, URZ, UP0 ;  /* 0x000000ff1b1b7287 */ /* 0x000fe40008000000 */
[----:B------:R-:W-:Y:S01]  /*1db0*/  ULOP3.LUT UR21, UR21, UR7, URZ, 0x3c, !UPT ;  /* 0x0000000715157292 */ /* 0x000fe2000f8e3cff */
[----:B------:R-:W-:Y:S11]  /*1dc0*/  BRA.U UP4, `(.L_x_40) ;  /* 0x0000000104047547 */ /* 0x000ff6000b800000 */
[----:B------:R-:W-:Y:S05]  /*1dd0*/  BPT.TRAP 0x1 ;  /* 0x000000040000795c */ /* 0x000fea0000300000 */
.L_x_40:
[----:B------:R-:W-:Y:S01]  /*1de0*/  IMAD.U32 R4, RZ, RZ, UR28 ;  /* 0x0000001cff047e24 */ /* 0x000fe2000f8e00ff */
[----:B------:R-:W-:Y:S01]  /*1df0*/  USHF.R.U32.HI UR8, URZ, 0x4, UR20 ;  /* 0x00000004ff087899 */ /* 0x000fe20008011614 */
[----:B------:R-:W-:Y:S01]  /*1e00*/  MOV R2, RZ ;  /* 0x000000ff00027202 */ /* 0x000fe20000000f00 */
[----:B-1----:R-:W-:Y:S02]  /*1e10*/  IMAD.MOV.U32 R0, RZ, RZ, RZ ;  /* 0x000000ffff007224 */ /* 0x002fe400078e00ff */
[----:B------:R-:W-:Y:S01]  /*1e20*/  SHF.L.U32 R4, R4, 0x1f, RZ ;  /* 0x0000001f04047819 */ /* 0x000fe200000006ff */
[----:B------:R-:W-:-:S03]  /*1e30*/  ULOP3.LUT UR8, UR8, 0x3fff, URZ, 0xc0, !UPT ;  /* 0x00003fff08087892 */ /* 0x000fc6000f8ec0ff */
[----:B------:R-:W1:Y:S01]  /*1e40*/  SYNCS.PHASECHK.TRANS64.TRYWAIT P0, [UR20+0x1c058], R4 ;  /* 0x01c05804ff0075a7 */ /* 0x000e620008001114 */
[----:B------:R-:W-:Y:S01]  /*1e50*/  ULOP3.LUT UR8, UR8, 0x10000, URZ, 0xfc, !UPT ;  /* 0x0001000008087892 */ /* 0x000fe2000f8efcff */
[----:B-1----:R-:W-:Y:S11]  /*1e60*/  @!P0 BRA `(.L_x_41) ;  /* 0x0000018c00ec8947 */ /* 0x002ff60003800000 */
.L_x_399:
[----:B------:R-:W-:Y:S01]  /*1e70*/  R2UR UR9, R2 ;  /* 0x00000000020972ca */ /* 0x000fe200000e0000 */
[----:B------:R-:W-:Y:S01]  /*1e80*/  IMAD.MOV.U32 R2, RZ, RZ, RZ ;  /* 0x000000ffff027224 */ /* 0x000fe200078e00ff */
[----:B------:R-:W-:Y:S01]  /*1e90*/  R2UR UR7, R0 ;  /* 0x00000000000772ca */ /* 0x000fe200000e0000 */
[----:B------:R-:W-:Y:S01]  /*1ea0*/  IMAD.MOV.U32 R0, RZ, RZ, RZ ;  /* 0x000000ffff007224 */ /* 0x000fe200078e00ff */
[----:B------:R-:W-:Y:S02]  /*1eb0*/  ULEA UR40, UR4, UR24, 0xa ;  /* 0x0000001804287291 */ /* 0x000fe4000f8e50ff */
[----:B------:R-:W-:Y:S01]  /*1ec0*/  R2UR UR10, R2 ;  /* 0x00000000020a72ca */ /* 0x000fe200000e0000 */
[----:B------:R-:W-:Y:S01]  /*1ed0*/  UIADD3 UR48, UPT, UPT, UR8, 0x2, URZ ;  /* 0x0000000208307890 */ /* 0x000fe2000fffe0ff */
[----:B------:R-:W-:Y:S01]  /*1ee0*/  R2UR UR4, R0 ;  /* 0x00000000000472ca */ /* 0x000fe200000e0000 */
[----:B------:R-:W-:Y:S02]  /*1ef0*/  UIADD3 UR18, UPT, UPT, UR40, 0x2, URZ ;  /* 0x0000000228127890 */ /* 0x000fe4000fffe0ff */
[----:B------:R-:W-:-:S02]  /*1f00*/  UIADD3 UR46, UPT, UPT, UR8, 0x4, URZ ;  /* 0x00000004082e7890 */ /* 0x000fc4000fffe0ff */
[----:B------:R-:W-:Y:S02]  /*1f10*/  UIADD3 UR14, UPT, UPT, UR40, 0x4, URZ ;  /* 0x00000004280e7890 */ /* 0x000fe4000fffe0ff */
[----:B------:R-:W-:Y:S02]  /*1f20*/  UIADD3 UR44, UPT, UPT, UR8, 0x6, URZ ;  /* 0x00000006082c7890 */ /* 0x000fe4000fffe0ff */
[----:B------:R-:W-:Y:S01]  /*1f30*/  UIADD3 UR50, UPT, UPT, UR40, 0x6, URZ ;  /* 0x0000000628327890 */ /* 0x000fe2000fffe0ff */
[----:B------:R-:W-:Y:S01]  /*1f40*/  UMOV UR38, 0x0 ;  /* 0x0000000000267882 */ /* 0x000fe20000000000 */
[----:B------:R-:W-:Y:S01]  /*1f50*/  UMOV UR39, 0x8200010 ;  /* 0x0820001000277882 */ /* 0x000fe20000000000 */
[----:B------:R-:W-:Y:S01]  /*1f60*/  UMOV UR42, UR8 ;  /* 0x00000008002a7c82 */ /* 0x000fe20008000000 */
[----:B------:R-:W-:Y:S01]  /*1f70*/  UMOV UR43, 0x40004040 ;  /* 0x40004040002b7882 */ /* 0x000fe20000000000 */
        /* <DEDUP_REMOVED lines=9> */
[----:B------:R2:W-:Y:S01]  /*2010*/  UTCHMMA gdesc[UR42], gdesc[UR40], tmem[UR9], tmem[UR38], idesc[UR39], !UPT ;  /* 0x00ff26282a0075ea */ /* 0x0005e2000f800009 */
[----:B------:R-:W-:Y:S01]  /*2020*/  UMOV UR12, 0x0 ;  /* 0x00000000000c7882 */ /* 0x000fe20000000000 */
[----:B------:R-:W-:Y:S01]  /*2030*/  UMOV UR13, 0x8200010 ;  /* 0x08200010000d7882 */ /* 0x000fe20000000000 */
[----:B------:R-:W-:Y:S01]  /*2040*/  UMOV UR45, 0x40004040 ;  /* 0x40004040002d7882 */ /* 0x000fe20000000000 */
[----:B------:R-:W-:Y:S01]  /*2050*/  UMOV UR51, 0x40004040 ;  /* 0x4000404000337882 */ /* 0x000fe20000000000 */
[----:B------:R2:W-:Y:S01]  /*2060*/  UTCHMMA gdesc[UR48], gdesc[UR18], tmem[UR7], tmem[UR34], idesc[UR35], UPT ;  /* 0x00ff2212300075ea */ /* 0x0005e2000b800007 */
[----:B------:R2:W-:Y:S01]  /*2070*/  UTCHMMA gdesc[UR46], gdesc[UR14], tmem[UR10], tmem[UR16], idesc[UR17], UPT ;  /* 0x00ff100e2e0075ea */ /* 0x0005e2000b80000a */
[----:B------:R2:W-:Y:S01]  /*2080*/  UTCHMMA gdesc[UR44], gdesc[UR50], tmem[UR4], tmem[UR12], idesc[UR13], UPT ;  /* 0x00ff0c322c0075ea */ /* 0x0005e2000b800004 */
[----:B------:R-:W-:Y:S05]  /*2090*/  BRA.U UP4, `(.L_x_42) ;  /* 0x0000000104047547 */ /* 0x000fea000b800000 */
[----:B--2---:R-:W-:Y:S05]  /*20a0*/  BPT.TRAP 0x1 ;  /* 0x000000040000795c */ /* 0x004fea0000300000 */
.L_x_42:
[----:B--2---:R-:W-:Y:S01]  /*20b0*/  UIADD3 UR4, UPT, UPT, UR20, 0x1c050, URZ ;  /* 0x0001c05014047890 */ /* 0x004fe2000fffe0ff */
[----:B------:R-:W-:Y:S01]  /*20c0*/  BSSY.RECONVERGENT B0, `(.L_x_43) ;  /* 0x0000005000007945 */ /* 0x000fe20003800200 */
[----:B------:R-:W-:-:S07]  /*20d0*/  ULOP3.LUT UR34, UR28, 0x1, URZ, 0x3c, !UPT ;  /* 0x000000011c227892 */ /* 0x000fce000f8e3cff */
[----:B------:R2:W-:Y:S01]  /*20e0*/  UTCBAR [UR4], URZ ;  /* 0x000000ff040073e9 */ /* 0x0005e200080000ff */
[----:B------:R-:W-:Y:S05]  /*20f0*/  @!P4 BRA `(.L_x_44) ;  /* 0x000000000004c947 */ /* 0x000fea0003800000 */
[----:B--2---:R-:W-:Y:S05]  /*2100*/  BPT.TRAP 0x1 ;  /* 0x000000040000795c */ /* 0x004fea0000300000 */
.L_x_44:
[----:B--2---:R-:W-:Y:S05]  /*2110*/  BSYNC.RECONVERGENT B0 ;  /* 0x0000000000007941 */ /* 0x004fea0003800200 */
.L_x_43:
[----:B------:R-:W2:Y:S01]  /*2120*/  SYNCS.PHASECHK.TRANS64.TRYWAIT P0, [UR20+0x1c008], R5 ;  /* 0x01c00805ff0075a7 */ /* 0x000ea20008001114 */
[----:B------:R-:W-:Y:S01]  /*2130*/  UISETP.NE.AND UP3, UPT, UR22, URZ, UPT ;  /* 0x000000ff1600728c */ /* 0x000fe2000bf65270 */
[----:B--2---:R-:W-:Y:S10]  /*2140*/  @!P0 BRA `(.L_x_45) ;  /* 0x0000018c004c8947 */ /* 0x004ff40003800000 */
.L_x_401:
[----:B------:R-:W-:Y:S05]  /*2150*/  BRA.U UP3, `(.L_x_46) ;  /* 0x0000000103047547 */ /* 0x000fea000b800000 */
[----:B------:R-:W-:Y:S05]  /*2160*/  BPT.TRAP 0x1 ;  /* 0x000000040000795c */ /* 0x000fea0000300000 */
.L_x_46:
[----:B--2---:R-:W-:Y:S02]  /*2170*/  IMAD.U32 R5, RZ, RZ, UR29 ;  /* 0x0000001dff057e24 */ /* 0x004fe4000f8e00ff */
[----:B-1----:R-:W-:Y:S02]  /*2180*/  HFMA2 R4, -RZ, RZ, 0, 7.62939453125e-06 ;  /* 0x00000080ff047431 */ /* 0x002fe400000001ff */
[----:B------:R-:W-:Y:S01]  /*2190*/  IMAD.MOV.U32 R3, RZ, RZ, 0x80 ;  /* 0x00000080ff037424 */ /* 0x000fe200078e00ff */
[----:B------:R-:W-:-:S04]  /*21a0*/  SHF.L.U32 R5, R5, 0x1f, RZ ;  /* 0x0000001f05057819 */ /* 0x000fc800000006ff */
[----:B------:R-:W1:Y:S02]  /*21b0*/  SYNCS.PHASECHK.TRANS64.TRYWAIT P0, [UR20+0x1c068], R5 ;  /* 0x01c06805ff0075a7 */ /* 0x000e640008001114 */
[----:B-1----:R-:W-:Y:S05]  /*21c0*/  @!P0 BRA `(.L_x_47) ;  /* 0x0000018c00448947 */ /* 0x002fea0003800000 */
.L_x_403:
[----:B------:R-:W-:Y:S01]  /*21d0*/  IMAD.MOV.U32 R2, RZ, RZ, 0x80 ;  /* 0x00000080ff027424 */ /* 0x000fe200078e00ff */
[----:B------:R-:W-:Y:S01]  /*21e0*/  R2UR UR10, R4 ;  /* 0x00000000040a72ca */ /* 0x000fe200000e0000 */
[----:B-1----:R-:W-:Y:S01]  /*21f0*/  IMAD.MOV.U32 R0, RZ, RZ, 0x80 ;  /* 0x00000080ff007424 */ /* 0x002fe200078e00ff */
[----:B------:R-:W-:Y:S01]  /*2200*/  R2UR UR9, R3 ;  /* 0x00000000030972ca */ /* 0x000fe200000e0000 */
[----:B------:R-:W-:Y:S01]  /*2210*/  UIADD3 UR46, UPT, UPT, UR8, 0x400, URZ ;  /* 0x00000400082e7890 */ /* 0x000fe2000fffe0ff */
[----:B------:R-:W-:Y:S01]  /*2220*/  R2UR UR7, R2 ;  /* 0x00000000020772ca */ /* 0x000fe200000e0000 */
[----:B------:R-:W-:Y:S01]  /*2230*/  UIADD3 UR44, UPT, UPT, UR8, 0x402, URZ ;  /* 0x00000402082c7890 */ /* 0x000fe2000fffe0ff */
[----:B------:R-:W-:Y:S01]  /*2240*/  R2UR UR4, R0 ;  /* 0x00000000000472ca */ /* 0x000fe200000e0000 */
[----:B------:R-:W-:Y:S02]  /*2250*/  UIADD3 UR42, UPT, UPT, UR8, 0x404, URZ ;  /* 0x00000404082a7890 */ /* 0x000fe4000fffe0ff */
[----:B------:R-:W-:Y:S01]  /*2260*/  UIADD3 UR52, UPT, UPT, UR8, 0x406, URZ ;  /* 0x0000040608347890 */ /* 0x000fe2000fffe0ff */
        /* <DEDUP_REMOVED lines=21> */
[----:B-1----:R-:W-:Y:S05]  /*23c0*/  BPT.TRAP 0x1 ;  /* 0x000000040000795c */ /* 0x002fea0000300000 */
.L_x_48:
[----:B-1----:R-:W-:-:S09]  /*23d0*/  UIADD3 UR4, UPT, UPT, UR20, 0x1c060, URZ ;  /* 0x0001c06014047890 */ /* 0x002fd2000fffe0ff */
[----:B------:R1:W-:Y:S01]  /*23e0*/  UTCBAR [UR4], URZ ;  /* 0x000000ff040073e9 */ /* 0x0003e200080000ff */
[----:B------:R-:W-:Y:S05]  /*23f0*/  BRA.U !UP1, `(.L_x_49) ;  /* 0x0000000109047547 */ /* 0x000fea000b800000 */
[----:B-1----:R-:W-:Y:S05]  /*2400*/  BPT.TRAP 0x1 ;  /* 0x000000040000795c */ /* 0x002fea0000300000 */
.L_x_49:
[----:B------:R-:W-:-:S09]  /*2410*/  UIADD3 UR6, UPT, UPT, UR6, 0x1c038, URZ ;  /* 0x0001c03806067890 */ /* 0x000fd2000fffe0ff */
[----:B------:R2:W-:Y:S01]  /*2420*/  UTCBAR [UR6], URZ ;  /* 0x000000ff060073e9 */ /* 0x0005e200080000ff */
[----:B------:R-:W-:Y:S05]  /*2430*/  BRA.U !UP1, `(.L_x_50) ;  /* 0x0000000109047547 */ /* 0x000fea000b800000 */
[----:B-12---:R-:W-:Y:S05]  /*2440*/  BPT.TRAP 0x1 ;  /* 0x000000040000795c */ /* 0x006fea0000300000 */
.L_x_50:
[----:B-1----:R-:W-:Y:S01]  /*2450*/  ULEA UR4, UR27, UR20, 0x3 ;  /* 0x000000141b047291 */ /* 0x002fe2000f8e18ff */
[----:B------:R-:W-:-:S04]  /*2460*/  MOV R3, UR21 ;  /* 0x0000001500037c02 */ /* 0x000fc80008000f00 */
[----:B------:R-:W-:-:S04]  /*2470*/  SHF.L.U32 R3, R3, 0x1f, RZ ;  /* 0x0000001f03037819 */ /* 0x000fc800000006ff */
[----:B------:R-:W1:Y:S02]  /*2480*/  SYNCS.PHASECHK.TRANS64.TRYWAIT P0, [UR4+0x1c020], R3 ;  /* 0x01c02003ff0075a7 */ /* 0x000e640008001104 */
[----:B-1----:R-:W-:Y:S05]  /*2490*/  @!P0 BRA `(.L_x_51) ;  /* 0x0000018800a88947 */ /* 0x002fea0003800000 */
.L_x_405:
[----:B------:R-:W-:-:S04]  /*24a0*/  UIADD3 UR4, UPT, UPT, UR27, 0x1, URZ ;  /* 0x000000011b047890 */ /* 0x000fc8000fffe0ff */
[----:B------:R-:W-:-:S04]  /*24b0*/  UISETP.NE.AND UP0, UPT, UR4, 0x3, UPT ;  /* 0x000000030400788c */ /* 0x000fc8000bf05270 */
[----:B--2---:R-:W-:Y:S02]  /*24c0*/  USEL UR6, URZ, 0x1, UP0 ;  /* 0x00000001ff067887 */ /* 0x004fe40008000000 */
[----:B------:R-:W-:Y:S02]  /*24d0*/  USEL UR4, UR4, URZ, UP0 ;  /* 0x000000ff04047287 */ /* 0x000fe40008000000 */
[----:B------:R-:W-:Y:S01]  /*24e0*/  ULOP3.LUT UR21, UR21, UR6, URZ, 0x3c, !UPT ;  /* 0x0000000615157292 */ /* 0x000fe2000f8e3cff */
[----:B------:R-:W-:Y:S11]  /*24f0*/  BRA.U UP5, `(.L_x_52) ;  /* 0x0000000105047547 */ /* 0x000ff6000b800000 */
[----:B------:R-:W-:Y:S05]  /*2500*/  BPT.TRAP 0x1 ;  /* 0x000000040000795c */ /* 0x000fea0000300000 */
.L_x_52:
[----:B-1----:R-:W-:-:S04]  /*2510*/  MOV R3, UR30 ;  /* 0x0000001e00037c02 */ /* 0x002fc80008000f00 */
[----:B------:R-:W-:-:S04]  /*2520*/  SHF.L.U32 R3, R3, 0x1f, RZ ;  /* 0x0000001f03037819 */ /* 0x000fc800000006ff */
[----:B------:R-:W1:Y:S02]  /*2530*/  SYNCS.PHASECHK.TRANS64.TRYWAIT P0, [UR20+0x1c0a0], R3 ;  /* 0x01c0a003ff0075a7 */ /* 0x000e640008001114 */
[----:B-1----:R-:W-:Y:S05]  /*2540*/  @!P0 BRA `(.L_x_53) ;  /* 0x0000018800948947 */ /* 0x002fea0003800000 */
.L_x_407:
[----:B------:R-:W-:Y:S05]  /*2550*/  BRA.U UP4, `(.L_x_54) ;  /* 0x0000000104047547 */ /* 0x000fea000b800000 */
[----:B------:R-:W-:Y:S05]  /*2560*/  BPT.TRAP 0x1 ;  /* 0x000000040000795c */ /* 0x000fea0000300000 */
.L_x_54:
[----:B------:R-:W-:Y:S01]  /*2570*/  IMAD.U32 R5, RZ, RZ, UR34 ;  /* 0x00000022ff057e24 */ /* 0x000fe2000f8e00ff */
[----:B------:R-:W-:Y:S01]  /*2580*/  MOV R4, 0x20 ;  /* 0x0000002000047802 */ /* 0x000fe20000000f00 */
[----:B-1----:R-:W-:-:S03]  /*2590*/  IMAD.MOV.U32 R3, RZ, RZ, 0x100 ;  /* 0x00000100ff037424 */ /* 0x002fc600078e00ff */
[----:B------:R-:W-:-:S04]  /*25a0*/  SHF.L.U32 R5, R5, 0x1f, RZ ;  /* 0x0000001f05057819 */ /* 0x000fc800000006ff */
[----:B------:R-:W1:Y:S02]  /*25b0*/  SYNCS.PHASECHK.TRANS64.TRYWAIT P0, [UR20+0x1c058], R5 ;  /* 0x01c05805ff0075a7 */ /* 0x000e640008001114 */
[----:B-1----:R-:W-:Y:S05]  /*25c0*/  @!P0 BRA `(.L_x_55) ;  /* 0x00000188008c8947 */ /* 0x002fea0003800000 */
.L_x_409:
[----:B------:R-:W-:Y:S01]  /*25d0*/  IMAD.MOV.U32 R2, RZ, RZ, 0x28 ;  /* 0x00000028ff027424 */ /* 0x000fe200078e00ff */
[----:B------:R-:W-:Y:S01]  /*25e0*/  R2UR UR25, R4 ;  /* 0x00000000041972ca */ /* 0x000fe200000e0000 */
[----:B------:R-:W-:Y:S01]  /*25f0*/  IMAD.MOV.U32 R4, RZ, RZ, 0x30 ;  /* 0x00000030ff047424 */ /* 0x000fe200078e00ff */
[----:B------:R-:W-:Y:S01]  /*2600*/  R2UR UR26, R3 ;  /* 0x00000000031a72ca */ /* 0x000fe200000e0000 */
[----:B-1----:R-:W-:Y:S01]  /*2610*/  IMAD.MOV.U32 R0, RZ, RZ, 0x100 ;  /* 0x00000100ff007424 */ /* 0x002fe200078e00ff */
[----:B------:R-:W-:Y:S01]  /*2620*/  R2UR UR18, R2 ;  /* 0x00000000021272ca */ /* 0x000fe200000e0000 */
[----:B------:R-:W-:Y:S01]  /*2630*/  IMAD.MOV.U32 R2, RZ, RZ, 0x38 ;  /* 0x00000038ff027424 */ /* 0x000fe200078e00ff */
[----:B------:R-:W-:Y:S01]  /*2640*/  R2UR UR16, R4 ;  /* 0x00000000041072ca */ /* 0x000fe200000e0000 */
[----:B------:R-:W-:Y:S01]  /*2650*/  IMAD.MOV.U32 R3, RZ, RZ, 0x100 ;  /* 0x00000100ff037424 */ /* 0x000fe200078e00ff */
[----:B------:R-:W-:Y:S01]  /*2660*/  R2UR UR19, R0 ;  /* 0x00000000001372ca */ /* 0x000fe200000e0000 */
[----:B------:R-:W-:Y:S01]  /*2670*/  IMAD.MOV.U32 R4, RZ, RZ, 0x40 ;  /* 0x00000040ff047424 */ /* 0x000fe200078e00ff */
[----:B------:R-:W-:Y:S01]  /*2680*/  R2UR UR14, R2 ;  /* 0x00000000020e72ca */ /* 0x000fe200000e0000 */
[----:B------:R-:W-:Y:S01]  /*2690*/  IMAD.MOV.U32 R2, RZ, RZ, 0x48 ;  /* 0x00000048ff027424 */ /* 0x000fe200078e00ff */
[----:B------:R-:W-:Y:S01]  /*26a0*/  ULEA UR68, UR27, UR32, 0xa ;  /* 0x000000201b447291 */ /* 0x000fe2000f8e50ff */
[C---:B------:R-:W-:Y:S01]  /*26b0*/  R2UR UR17, R3.reuse ;  /* 0x00000000031172ca */ /* 0x040fe200000e0000 */
[----:B------:R-:W-:Y:S01]  /*26c0*/  UMOV UR52, 0x0 ;  /* 0x0000000000347882 */ /* 0x000fe20000000000 */
[----:B------:R-:W-:Y:S01]  /*26d0*/  R2UR UR15, R0 ;  /* 0x00000000000f72ca */ /* 0x000fe200000e0000 */
[----:B------:R-:W-:Y:S01]  /*26e0*/  UIADD3 UR66, UPT, UPT, UR68, 0x80, URZ ;  /* 0x0000008044427890 */ /* 0x000fe2000fffe0ff */
[----:B------:R-:W-:Y:S01]  /*26f0*/  R2UR UR10, R2 ;  /* 0x00000000020a72ca */ /* 0x000fe200000e0000 */
[----:B------:R-:W-:Y:S01]  /*2700*/  IMAD.MOV.U32 R2, RZ, RZ, 0x50 ;  /* 0x00000050ff027424 */ /* 0x000fe200078e00ff */
[----:B------:R-:W-:Y:S01]  /*2710*/  R2UR UR12, R4 ;  /* 0x00000000040c72ca */ /* 0x000fe200000e0000 */
[----:B------:R-:W-:Y:S01]  /*2720*/  UIADD3 UR64, UPT, UPT, UR68, 0x100, URZ ;  /* 0x0000010044407890 */ /* 0x000fe2000fffe0ff */
[----:B------:R-:W-:Y:S01]  /*2730*/  R2UR UR13, R3 ;  /* 0x00000000030d72ca */ /* 0x000fe200000e0000 */
[----:B------:R-:W-:Y:S01]  /*2740*/  UIADD3 UR62, UPT, UPT, UR68, 0x180, URZ ;  /* 0x00000180443e7890 */ /* 0x000fe2000fffe0ff */
[----:B------:R-:W-:Y:S01]  /*2750*/  R2UR UR8, R2 ;  /* 0x00000000020872ca */ /* 0x000fe200000e0000 */
[----:B------:R-:W-:Y:S01]  /*2760*/  IMAD.MOV.U32 R2, RZ, RZ, 0x58 ;  /* 0x00000058ff027424 */ /* 0x000fe200078e00ff */
[C---:B------:R-:W-:Y:S01]  /*2770*/  R2UR UR11, R0.reuse ;  /* 0x00000000000b72ca */ /* 0x040fe200000e0000 */
[----:B------:R-:W-:Y:S01]  /*2780*/  UIADD3 UR60, UPT, UPT, UR68, 0x200, URZ ;  /* 0x00000200443c7890 */ /* 0x000fe2000fffe0ff */
[----:B------:R-:W-:Y:S01]  /*2790*/  R2UR UR9, R0 ;  /* 0x00000000000972ca */ /* 0x000fe200000e0000 */
[----:B------:R-:W-:Y:S01]  /*27a0*/  UIADD3 UR58, UPT, UPT, UR68, 0x280, URZ ;  /* 0x00000280443a7890 */ /* 0x000fe2000fffe0ff */
[----:B------:R-:W-:Y:S01]  /*27b0*/  R2UR UR6, R2 ;  /* 0x00000000020672ca */ /* 0x000fe200000e0000 */
[----:B------:R-:W-:Y:S01]  /*27c0*/  UIADD3 UR56, UPT, UPT, UR68, 0x300, URZ ;  /* 0x0000030044387890 */ /* 0x000fe2000fffe0ff */
[----:B------:R-:W-:Y:S01]  /*27d0*/  R2UR UR7, R0 ;  /* 0x00000000000772ca */ /* 0x000fe200000e0000 */
[----:B------:R-:W-:Y:S01]  /*27e0*/  UMOV UR53, 0x8110010 ;  /* 0x0811001000357882 */ /* 0x000fe20000000000 */
[----:B------:R-:W-:Y:S01]  /*27f0*/  UMOV UR69, 0x40004040 ;  /* 0x4000404000457882 */ /* 0x000fe20000000000 */
[----:B------:R-:W-:Y:S01]  /*2800*/  UIADD3 UR54, UPT, UPT, UR68, 0x380, URZ ;  /* 0x0000038044367890 */ /* 0x000fe2000fffe0ff */
[----:B------:R1:W-:Y:S01]  /*2810*/  UTCHMMA tmem[UR25], gdesc[UR68], tmem[UR26], tmem[UR52], idesc[UR53], !UPT ;  /* 0x00ff3444190079ea */ /* 0x0003e2000f80001a */
        /* <DEDUP_REMOVED lines=9> */
[----:B------:R1:W-:Y:S01]  /*28b0*/  UTCHMMA tmem[UR18], gdesc[UR66], tmem[UR19], tmem[UR50], idesc[UR51], UPT ;  /* 0x00ff3242120079ea */ /* 0x0003e2000b800013 */
        /* <DEDUP_REMOVED lines=16> */
[----:B------:R1:W-:Y:S01]  /*29c0*/  UTCHMMA tmem[UR8], gdesc[UR56], tmem[UR9], tmem[UR40], idesc[UR41], UPT ;  /* 0x00ff2838080079ea */ /* 0x0003e2000b800009 */
[----:B------:R1:W-:Y:S01]  /*29d0*/  UTCHMMA tmem[UR6], gdesc[UR54], tmem[UR7], tmem[UR38], idesc[UR39], UPT ;  /* 0x00ff2636060079ea */ /* 0x0003e2000b800007 */
[----:B------:R-:W-:Y:S05]  /*29e0*/  BRA.U UP5, `(.L_x_56) ;  /* 0x0000000105047547 */ /* 0x000fea000b800000 */
[----:B-1----:R-:W-:Y:S05]  /*29f0*/  BPT.TRAP 0x1 ;  /* 0x000000040000795c */ /* 0x002fea0000300000 */
.L_x_56:
[----:B-1----:R-:W-:Y:S02]  /*2a00*/  UIADD3 UR8, UPT, UPT, UR20, 0x1c090, URZ ;  /* 0x0001c09014087890 */ /* 0x002fe4000fffe0ff */
[----:B------:R-:W-:Y:S02]  /*2a10*/  UISETP.GE.AND UP0, UPT, UR5, 0x81, UPT ;  /* 0x000000810500788c */ /* 0x000fe4000bf06270 */
[----:B------:R-:W-:Y:S01]  /*2a20*/  ULOP3.LUT UR7, UR29, 0x1, URZ, 0x3c, !UPT ;  /* 0x000000011d077892 */ /* 0x000fe2000f8e3cff */
[----:B------:R-:W-:Y:S01]  /*2a30*/  UMOV UR6, URZ ;  /* 0x000000ff00067c82 */ /* 0x000fe20008000000 */
[----:B------:R-:W-:Y:S01]  /*2a40*/  UMOV UR26, UR31 ;  /* 0x0000001f001a7c82 */ /* 0x000fe20008000000 */
[----:B------:R-:W-:Y:S02]  /*2a50*/  UMOV UR25, UR27 ;  /* 0x0000001b00197c82 */ /* 0x000fe40008000000 */
[----:B------:R1:W-:Y:S02]  /*2a60*/  UTCBAR [UR8], URZ ;  /* 0x000000ff080073e9 */ /* 0x0003e400080000ff */
[----:B------:R-:W-:Y:S05]  /*2a70*/  BRA.U !UP0, `(.L_x_57) ;  /* 0x0000001508007547 */ /* 0x000fea000b800000 */
[----:B------:R-:W-:Y:S01]  /*2a80*/  UIADD3 UR6, UPT, UPT, UR5, 0x7f, URZ ;  /* 0x0000007f05067890 */ /* 0x000fe2000fffe0ff */
[----:B------:R-:W-:-:S03]  /*2a90*/  UMOV UR25, UR27 ;  /* 0x0000001b00197c82 */ /* 0x000fc60008000000 */
[----:B------:R-:W-:-:S04]  /*2aa0*/  USHF.R.S32.HI UR5, URZ, 0x1f, UR6 ;  /* 0x0000001fff057899 */ /* 0x000fc80008011406 */
[----:B------:R-:W-:-:S04]  /*2ab0*/  ULEA.HI UR6, UR5, UR6, URZ, 0x7 ;  /* 0x0000000605067291 */ /* 0x000fc8000f8f38ff */
[----:B------:R-:W-:-:S04]  /*2ac0*/  USHF.R.S32.HI UR6, URZ, 0x7, UR6 ;  /* 0x00000007ff067899 */ /* 0x000fc80008011406 */
[----:B------:R-:W-:-:S04]  /*2ad0*/  UISETP.LT.AND UP0, UPT, UR6, 0x2, UPT ;  /* 0x000000020600788c */ /* 0x000fc8000bf01270 */
[----:B------:R-:W-:-:S04]  /*2ae0*/  USEL UR5, UR6, 0x2, UP0 ;  /* 0x0000000206057887 */ /* 0x000fc80008000000 */
[----:B------:R-:W-:-:S03]  /*2af0*/  UIADD3 UR5, UPT, UPT, -UR5, UR31, UR6 ;  /* 0x0000001f05057290 */ /* 0x000fc6000fffe106 */
[----:B------:R-:W-:Y:S01]  /*2b00*/  UMOV UR6, URZ ;  /* 0x000000ff00067c82 */ /* 0x000fe20008000000 */
[----:B------:R-:W-:-:S03]  /*2b10*/  UIADD3 UR26, UPT, UPT, UR5, 0x1, URZ ;  /* 0x00000001051a7890 */ /* 0x000fc6000fffe0ff */
[----:B------:R-:W-:-:S09]  /*2b20*/  UMOV UR5, UR27 ;  /* 0x0000001b00057c82 */ /* 0x000fd20008000000 */
.L_x_76:
[----:B------:R-:W-:Y:S01]  /*2b30*/  UIADD3 UR31, UPT, UPT, UR31, 0x1, URZ ;  /* 0x000000011f1f7890 */ /* 0x000fe2000fffe0ff */
[----:B------:R-:W-:Y:S01]  /*2b40*/  UMOV UR28, UR34 ;  /* 0x00000022001c7c82 */ /* 0x000fe20008000000 */
[----:B------:R-:W-:Y:S02]  /*2b50*/  UMOV UR29, UR7 ;  /* 0x00000007001d7c82 */ /* 0x000fe40008000000 */
[----:B------:R-:W-:Y:S01]  /*2b60*/  UISETP.NE.AND UP2, UPT, UR31, UR26, UPT ;  /* 0x0000001a1f00728c */ /* 0x000fe2000bf45270 */
[----:B-12---:R-:W-:Y:S10]  /*2b70*/  BRA.U !UP1, `(.L_x_58) ;  /* 0x0000000109047547 */ /* 0x006ff4000b800000 */
[----:B-1----:R-:W-:Y:S05]  /*2b80*/  BPT.TRAP 0x1 ;  /* 0x000000040000795c */ /* 0x002fea0000300000 */
.L_x_58:
[----:B------:R-:W2:Y:S01]  /*2b90*/  S2UR UR20, SR_CgaCtaId ;  /* 0x00000000001479c3 */ /* 0x000ea20000008800 */
[----:B------:R-:W-:Y:S01]  /*2ba0*/  UMOV UR7, 0x400 ;  /* 0x0000040000077882 */ /* 0x000fe20000000000 */
[----:B------:R-:W-:Y:S04]  /*2bb0*/  MOV R0, UR21 ;  /* 0x0000001500007c02 */ /* 0x000fe80008000f00 */
[----:B------:R-:W-:Y:S01]  /*2bc0*/  SHF.L.U32 R3, R0, 0x1f, RZ ;  /* 0x0000001f00037819 */ /* 0x000fe200000006ff */
[----:B--2---:R-:W-:Y:S04]  /*2bd0*/  ULEA UR20, UR20, UR7, 0x18 ;  /* 0x0000000714147291 */ /* 0x004fe8000f8ec0ff */
[----:B------:R-:W-:Y:S09]  /*2be0*/  ULEA UR7, UR4, UR20, 0x3 ;  /* 0x0000001404077291 */ /* 0x000ff2000f8e18ff */
[----:B------:R-:W2:Y:S02]  /*2bf0*/  SYNCS.PHASECHK.TRANS64.TRYWAIT P0, [UR7+0x1c020], R3 ;  /* 0x01c02003ff0075a7 */ /* 0x000ea40008001107 */
[----:B--2---:R-:W-:Y:S05]  /*2c00*/  @!P0 BRA `(.L_x_59) ;  /* 0x0000018400148947 */ /* 0x004fea0003800000 */
.L_x_411:
[----:B------:R-:W-:Y:S01]  /*2c10*/  USHF.R.U32.HI UR7, URZ, 0x4, UR20 ;  /* 0x00000004ff077899 */ /* 0x000fe20008011614 */
[----:B------:R-:W-:Y:S01]  /*2c20*/  IMAD.MOV.U32 R2, RZ, RZ, RZ ;  /* 0x000000ffff027224 */ /* 0x000fe200078e00ff */
[----:B------:R-:W-:Y:S01]  /*2c30*/  USHF.R.U32.HI UR12, URZ, 0x4, UR20 ;  /* 0x00000004ff0c7899 */ /* 0x000fe20008011614 */
[----:B--2---:R-:W-:Y:S01]  /*2c40*/  IMAD.MOV.U32 R0, RZ, RZ, RZ ;  /* 0x000000ffff007224 */ /* 0x004fe200078e00ff */
[----:B------:R-:W-:Y:S02]  /*2c50*/  USHF.R.U32.HI UR11, URZ, 0x4, UR20 ;  /* 0x00000004ff0b7899 */ /* 0x000fe40008011614 */
[----:B------:R-:W-:Y:S01]  /*2c60*/  USHF.R.U32.HI UR10, URZ, 0x4, UR20 ;  /* 0x00000004ff0a7899 */ /* 0x000fe20008011614 */
[----:B------:R-:W-:Y:S01]  /*2c70*/  R2UR UR9, R2 ;  /* 0x00000000020972ca */ /* 0x000fe200000e0000 */
[----:B------:R-:W-:Y:S01]  /*2c80*/  ULEA UR74, UR4, UR24, 0xa ;  /* 0x00000018044a7291 */ /* 0x000fe2000f8e50ff */
[----:B-1----:R-:W-:Y:S01]  /*2c90*/  R2UR UR8, R0 ;  /* 0x00000000000872ca */ /* 0x002fe200000e0000 */
[----:B------:R-:W-:Y:S02]  /*2ca0*/  UIADD3 UR27, UPT, UPT, UR4, 0x1, URZ ;  /* 0x00000001041b7890 */ /* 0x000fe4000fffe0ff */
[----:B------:R-:W-:Y:S01]  /*2cb0*/  ULOP3.LUT UR4, UR7, 0x3fff, URZ, 0xc0, !UPT ;  /* 0x00003fff07047892 */ /* 0x000fe2000f8ec0ff */
[----:B------:R-:W-:Y:S01]  /*2cc0*/  R2UR UR7, R2 ;  /* 0x00000000020772ca */ /* 0x000fe200000e0000 */
[----:B------:R-:W-:Y:S02]  /*2cd0*/  ULOP3.LUT UR12, UR12, 0x3fff, URZ, 0xc0, !UPT ;  /* 0x00003fff0c0c7892 */ /* 0x000fe4000f8ec0ff */
[----:B------:R-:W-:Y:S02]  /*2ce0*/  ULOP3.LUT UR11, UR11, 0x3fff, URZ, 0xc0, !UPT ;  /* 0x00003fff0b0b7892 */ /* 0x000fe4000f8ec0ff */
[----:B------:R-:W-:Y:S02]  /*2cf0*/  ULOP3.LUT UR10, UR10, 0x3fff, URZ, 0xc0, !UPT ;  /* 0x00003fff0a0a7892 */ /* 0x000fe4000f8ec0ff */
[----:B------:R-:W-:Y:S02]  /*2d00*/  ULOP3.LUT UR12, UR12, 0x10000, URZ, 0xfc, !UPT ;  /* 0x000100000c0c7892 */ /* 0x000fe4000f8efcff */
[----:B------:R-:W-:Y:S02]  /*2d10*/  ULOP3.LUT UR11, UR11, 0x10000, URZ, 0xfc, !UPT ;  /* 0x000100000b0b7892 */ /* 0x000fe4000f8efcff */
[----:B------:R-:W-:Y:S01]  /*2d20*/  ULOP3.LUT UR38, UR4, 0x10000, URZ, 0xfc, !UPT ;  /* 0x0001000004267892 */ /* 0x000fe2000f8efcff */
[----:B------:R-:W-:Y:S01]  /*2d30*/  R2UR UR4, R0 ;  /* 0x00000000000472ca */ /* 0x000fe200000e0000 */
[----:B------:R-:W-:Y:S02]  /*2d40*/  ULOP3.LUT UR10, UR10, 0x10000, URZ, 0xfc, !UPT ;  /* 0x000100000a0a7892 */ /* 0x000fe4000f8efcff */
[----:B------:R-:W-:Y:S02]  /*2d50*/  UIADD3 UR72, UPT, UPT, UR74, 0x2, URZ ;  /* 0x000000024a487890 */ /* 0x000fe4000fffe0ff */
[----:B------:R-:W-:Y:S02]  /*2d60*/  UIADD3 UR12, UPT, UPT, UR12, 0x2, URZ ;  /* 0x000000020c0c7890 */ /* 0x000fe4000fffe0ff */
[----:B------:R-:W-:Y:S02]  /*2d70*/  UIADD3 UR70, UPT, UPT, UR74, 0x4, URZ ;  /* 0x000000044a467890 */ /* 0x000fe4000fffe0ff */
[----:B------:R-:W-:Y:S02]  /*2d80*/  UIADD3 UR40, UPT, UPT, UR11, 0x4, URZ ;  /* 0x000000040b287890 */ /* 0x000fe4000fffe0ff */
[----:B------:R-:W-:Y:S02]  /*2d90*/  UIADD3 UR68, UPT, UPT, UR74, 0x6, URZ ;  /* 0x000000064a447890 */ /* 0x000fe4000fffe0ff */
[----:B------:R-:W-:Y:S02]  /*2da0*/  UIADD3 UR10, UPT, UPT, UR10, 0x6, URZ ;  /* 0x000000060a0a7890 */ /* 0x000fe4000fffe0ff */
[----:B------:R-:W-:Y:S02]  /*2db0*/  UISETP.NE.AND UP4, UPT, UR23, URZ, UPT ;  /* 0x000000ff1700728c */ /* 0x000fe4000bf85270 */
[----:B------:R-:W-:Y:S01]  /*2dc0*/  UISETP.NE.AND UP0, UPT, UR27, 0x3, UPT ;  /* 0x000000031b00788c */ /* 0x000fe2000bf05270 */
[----:B------:R-:W-:Y:S01]  /*2dd0*/  UMOV UR34, 0x0 ;  /* 0x0000000000227882 */ /* 0x000fe20000000000 */
[----:B------:R-:W-:Y:S02]  /*2de0*/  UMOV UR35, 0x8200010 ;  /* 0x0820001000237882 */ /* 0x000fe40000000000 */
[----:B------:R-:W-:Y:S02]  /*2df0*/  USEL UR33, URZ, 0x1, UP0 ;  /* 0x00000001ff217887 */ /* 0x000fe40008000000 */
[----:B------:R-:W-:Y:S02]  /*2e00*/  USEL UR27, UR27, URZ, UP0 ;  /* 0x000000ff1b1b7287 */ /* 0x000fe40008000000 */
[----:B------:R-:W-:Y:S01]  /*2e10*/  ULOP3.LUT UR21, UR21, UR33, URZ, 0x3c, !UPT ;  /* 0x0000002115157292 */ /* 0x000fe2000f8e3cff */
        /* <DEDUP_REMOVED lines=9> */
[----:B------:R-:W-:Y:S01]  /*2eb0*/  UMOV UR17, 0x8200010 ;  /* 0x0820001000117882 */ /* 0x000fe20000000000 */
[----:B------:R-:W-:Y:S01]  /*2ec0*/  UMOV UR71, 0x40004040 ;  /* 0x4000404000477882 */ /* 0x000fe20000000000 */
[----:B------:R-:W-:Y:S01]  /*2ed0*/  UMOV UR41, 0x40004040 ;  /* 0x4000404000297882 */ /* 0x000fe20000000000 */
[----:B------:R-:W-:Y:S01]  /*2ee0*/  UMOV UR14, 0x0 ;  /* 0x00000000000e7882 */ /* 0x000fe20000000000 */
[----:B------:R1:W-:Y:S01]  /*2ef0*/  UTCHMMA gdesc[UR40], gdesc[UR70], tmem[UR7], tmem[UR16], idesc[UR17], UPT ;  /* 0x00ff1046280075ea */ /* 0x0003e2000b800007 */
[----:B------:R-:W-:Y:S01]  /*2f00*/  UMOV UR15, 0x8200010 ;  /* 0x08200010000f7882 */ /* 0x000fe20000000000 */
[----:B------:R-:W-:Y:S01]  /*2f10*/  UMOV UR69, 0x40004040 ;  /* 0x4000404000457882 */ /* 0x000fe20000000000 */
[----:B------:R-:W-:Y:S02]  /*2f20*/  UMOV UR11, 0x40004040 ;  /* 0x40004040000b7882 */ /* 0x000fe40000000000 */
[----:B------:R1:W-:Y:S01]  /*2f30*/  UTCHMMA gdesc[UR10], gdesc[UR68], tmem[UR4], tmem[UR14], idesc[UR15], UPT ;  /* 0x00ff0e440a0075ea */ /* 0x0003e2000b800004 */
[----:B------:R-:W-:Y:S05]  /*2f40*/  BRA.U UP4, `(.L_x_60) ;  /* 0x0000000104047547 */ /* 0x000fea000b800000 */
[----:B-1----:R-:W-:Y:S05]  /*2f50*/  BPT.TRAP 0x1 ;  /* 0x000000040000795c */ /* 0x002fea0000300000 */
.L_x_60:
[----:B-1----:R-:W-:Y:S09]  /*2f60*/  UIADD3 UR4, UPT, UPT, UR20, 0x1c050, URZ ;  /* 0x0001c05014047890 */ /* 0x002ff2000fffe0ff */
[----:B------:R1:W-:Y:S01]  /*2f70*/  UTCBAR [UR4], URZ ;  /* 0x000000ff040073e9 */ /* 0x0003e200080000ff */
[----:B------:R-:W-:Y:S05]  /*2f80*/  BRA.U UP5, `(.L_x_61) ;  /* 0x0000000105047547 */ /* 0x000fea000b800000 */
[----:B-1----:R-:W-:Y:S05]  /*2f90*/  BPT.TRAP 0x1 ;  /* 0x000000040000795c */ /* 0x002fea0000300000 */
.L_x_61:
[----:B------:R-:W-:Y:S01]  /*2fa0*/  MOV R0, UR30 ;  /* 0x0000001e00007c02 */ /* 0x000fe20008000f00 */
[----:B------:R-:W-:Y:S03]  /*2fb0*/  UISETP.NE.AND UP3, UPT, UR22, URZ, UPT ;  /* 0x000000ff1600728c */ /* 0x000fe6000bf65270 */
[----:B------:R-:W-:Y:S04]  /*2fc0*/  SHF.L.U32 R3, R0, 0x1f, RZ ;  /* 0x0000001f00037819 */ /* 0x000fe800000006ff */
[----:B------:R-:W2:Y:S02]  /*2fd0*/  SYNCS.PHASECHK.TRANS64.TRYWAIT P0, [UR20+0x1c0a8], R3 ;  /* 0x01c0a803ff0075a7 */ /* 0x000ea40008001114 */
[----:B--2---:R-:W-:Y:S05]  /*2fe0*/  @!P0 BRA `(.L_x_62) ;  /* 0x0000018000348947 */ /* 0x004fea0003800000 */
.L_x_413:
[----:B------:R-:W-:Y:S05]  /*2ff0*/  BRA.U UP3, `(.L_x_63) ;  /* 0x0000000103047547 */ /* 0x000fea000b800000 */
[----:B-1----:R-:W-:Y:S05]  /*3000*/  BPT.TRAP 0x1 ;  /* 0x000000040000795c */ /* 0x002fea0000300000 */
.L_x_63:
[----:B--2---:R-:W-:Y:S02]  /*3010*/  IMAD.U32 R0, RZ, RZ, UR29 ;  /* 0x0000001dff007e24 */ /* 0x004fe4000f8e00ff */
[----:B------:R-:W-:Y:S02]  /*3020*/  HFMA2 R4, -RZ, RZ, 0, 9.5367431640625e-06 ;  /* 0x000000a0ff047431 */ /* 0x000fe400000001ff */
[----:B------:R-:W-:Y:S01]  /*3030*/  IMAD.MOV.U32 R3, RZ, RZ, 0x180 ;  /* 0x00000180ff037424 */ /* 0x000fe200078e00ff */
[----:B------:R-:W-:Y:S04]  /*3040*/  SHF.L.U32 R5, R0, 0x1f, RZ ;  /* 0x0000001f00057819 */ /* 0x000fe800000006ff */
[----:B------:R-:W2:Y:S02]  /*3050*/  SYNCS.PHASECHK.TRANS64.TRYWAIT P0, [UR20+0x1c068], R5 ;  /* 0x01c06805ff0075a7 */ /* 0x000ea40008001114 */
[----:B--2---:R-:W-:Y:S05]  /*3060*/  @!P0 BRA `(.L_x_64) ;  /* 0x00000180002c8947 */ /* 0x004fea0003800000 */
.L_x_415:
[----:B------:R-:W-:Y:S01]  /*3070*/  UISETP.NE.U32.AND UP0, UPT, UR6, URZ, UPT ;  /* 0x000000ff0600728c */ /* 0x000fe2000bf05070 */
[----:B------:R-:W-:Y:S01]  /*3080*/  IMAD.MOV.U32 R2, RZ, RZ, 0xa8 ;  /* 0x000000a8ff027424 */ /* 0x000fe200078e00ff */
[----:B------:R-:W-:Y:S01]  /*3090*/  ULEA UR66, UR5, UR32, 0xa ;  /* 0x0000002005427291 */ /* 0x000fe2000f8e50ff */
[----:B------:R-:W-:Y:S01]  /*30a0*/  R2UR UR18, R4 ;  /* 0x00000000041272ca */ /* 0x000fe200000e0000 */
[----:B------:R-:W-:Y:S01]  /*30b0*/  IMAD.MOV.U32 R4, RZ, RZ, 0xb0 ;  /* 0x000000b0ff047424 */ /* 0x000fe200078e00ff */
[----:B------:R-:W-:Y:S01]  /*30c0*/  R2UR UR19, R3 ;  /* 0x00000000031372ca */ /* 0x000fe200000e0000 */
[----:B------:R-:W-:Y:S01]  /*30d0*/  UIADD3 UR64, UPT, UPT, UR66, 0x80, URZ ;  /* 0x0000008042407890 */ /* 0x000fe2000fffe0ff */
[----:B------:R-:W-:Y:S01]  /*30e0*/  R2UR UR16, R2 ;  /* 0x00000000021072ca */ /* 0x000fe200000e0000 */
[----:B------:R-:W-:Y:S01]  /*30f0*/  UIADD3 UR62, UPT, UPT, UR66, 0x100, URZ ;  /* 0x00000100423e7890 */ /* 0x000fe2000fffe0ff */
[----:B------:R-:W-:Y:S01]  /*3100*/  IMAD.MOV.U32 R2, RZ, RZ, 0xb8 ;  /* 0x000000b8ff027424 */ /* 0x000fe200078e00ff */
[----:B------:R-:W-:Y:S01]  /*3110*/  UIADD3 UR60, UPT, UPT, UR66, 0x180, URZ ;  /* 0x00000180423c7890 */ /* 0x000fe2000fffe0ff */
[----:B--2---:R-:W-:Y:S01]  /*3120*/  IMAD.MOV.U32 R0, RZ, RZ, 0x180 ;  /* 0x00000180ff007424 */ /* 0x004fe200078e00ff */
[----:B------:R-:W-:Y:S01]  /*3130*/  UIADD3 UR58, UPT, UPT, UR66, 0x200, URZ ;  /* 0x00000200423a7890 */ /* 0x000fe2000fffe0ff */
[----:B------:R-:W-:Y:S01]  /*3140*/  IMAD.MOV.U32 R3, RZ, RZ, 0x180 ;  /* 0x00000180ff037424 */ /* 0x000fe200078e00ff */
[----:B------:R-:W-:Y:S01]  /*3150*/  UIADD3 UR56, UPT, UPT, UR66, 0x280, URZ ;  /* 0x0000028042387890 */ /* 0x000fe2000fffe0ff */
[----:B------:R-:W-:Y:S01]  /*3160*/  R2UR UR12, R2 ;  /* 0x00000000020c72ca */ /* 0x000fe200000e0000 */
[----:B------:R-:W-:Y:S01]  /*3170*/  UIADD3 UR54, UPT, UPT, UR66, 0x300, URZ ;  /* 0x0000030042367890 */ /* 0x000fe2000fffe0ff */
[----:B------:R-:W-:Y:S01]  /*3180*/  IMAD.MOV.U32 R2, RZ, RZ, 0xc8 ;  /* 0x000000c8ff027424 */ /* 0x000fe200078e00ff */
[----:B------:R-:W-:Y:S01]  /*3190*/  UIADD3 UR52, UPT, UPT, UR66, 0x380, URZ ;  /* 0x0000038042347890 */ /* 0x000fe2000fffe0ff */
[----:B------:R-:W-:Y:S01]  /*31a0*/  R2UR UR14, R4 ;  /* 0x00000000040e72ca */ /* 0x000fe200000e0000 */
[----:B------:R-:W-:Y:S01]  /*31b0*/  IMAD.MOV.U32 R4, RZ, RZ, 0xc0 ;  /* 0x000000c0ff047424 */ /* 0x000fe200078e00ff */
[----:B------:R-:W-:Y:S01]  /*31c0*/  R2UR UR17, R0 ;  /* 0x00000000001172ca */ /* 0x000fe200000e0000 */
[----:B------:R-:W-:Y:S01]  /*31d0*/  UMOV UR50, 0x0 ;  /* 0x0000000000327882 */ /* 0x000fe20000000000 */
[----:B------:R-:W-:Y:S01]  /*31e0*/  R2UR UR8, R2 ;  /* 0x00000000020872ca */ /* 0x000fe200000e0000 */
[----:B------:R-:W-:Y:S01]  /*31f0*/  IMAD.MOV.U32 R2, RZ, RZ, 0xd0 ;  /* 0x000000d0ff027424 */ /* 0x000fe200078e00ff */
[C---:B------:R-:W-:Y:S01]  /*3200*/  R2UR UR15, R3.reuse ;  /* 0x00000000030f72ca */ /* 0x040fe200000e0000 */
[----:B------:R-:W-:Y:S01]  /*3210*/  UMOV UR51, 0x8110010 ;  /* 0x0811001000337882 */ /* 0x000fe20000000000 */
[----:B------:R-:W-:Y:S01]  /*3220*/  R2UR UR13, R0 ;  /* 0x00000000000d72ca */ /* 0x000fe200000e0000 */
[----:B------:R-:W-:Y:S01]  /*3230*/  UMOV UR67, 0x40004040 ;  /* 0x4000404000437882 */ /* 0x000fe20000000000 */
[----:B------:R-:W-:Y:S01]  /*3240*/  R2UR UR6, R2 ;  /* 0x00000000020672ca */ /* 0x000fe200000e0000 */
[----:B------:R-:W-:Y:S01]  /*3250*/  IMAD.MOV.U32 R2, RZ, RZ, 0xd8 ;  /* 0x000000d8ff027424 */ /* 0x000fe200078e00ff */
[----:B------:R-:W-:Y:S01]  /*3260*/  R2UR UR10, R4 ;  /* 0x00000000040a72ca */ /* 0x000fe200000e0000 */
[----:B------:R2:W-:Y:S01]  /*3270*/  UTCHMMA tmem[UR18], gdesc[UR66], tmem[UR19], tmem[UR50], idesc[UR51], UP0 ;  /* 0x00ff3242120079ea */ /* 0x0005e20008000013 */
[----:B------:R-:W-:Y:S01]  /*3280*/  R2UR UR11, R3 ;  /* 0x00000000030b72ca */ /* 0x000fe200000e0000 */
[----:B------:R-:W-:Y:S01]  /*3290*/  UMOV UR48, 0x0 ;  /* 0x0000000000307882 */ /* 0x000fe20000000000 */
[C---:B------:R-:W-:Y:S01]  /*32a0*/  R2UR UR9, R0.reuse ;  /* 0x00000000000972ca */ /* 0x040fe200000e0000 */
[----:B------:R-:W-:Y:S01]  /*32b0*/  UMOV UR49, 0x8110010 ;  /* 0x0811001000317882 */ /* 0x000fe20000000000 */
[----:B------:R-:W-:Y:S01]  /*32c0*/  R2UR UR7, R0 ;  /* 0x00000000000772ca */ /* 0x000fe200000e0000 */
[----:B------:R-:W-:Y:S01]  /*32d0*/  UMOV UR65, 0x40004040 ;  /* 0x4000404000417882 */ /* 0x000fe20000000000 */
[----:B-1----:R-:W-:Y:S01]  /*32e0*/  R2UR UR4, R2 ;  /* 0x00000000020472ca */ /* 0x002fe200000e0000 */
[----:B------:R2:W-:Y:S01]  /*32f0*/  UTCHMMA tmem[UR16], gdesc[UR64], tmem[UR17], tmem[UR48], idesc[UR49], UPT ;  /* 0x00ff3040100079ea */ /* 0x0005e2000b800011 */
[----:B------:R-:W-:Y:S01]  /*3300*/  R2UR UR5, R0 ;  /* 0x00000000000572ca */ /* 0x000fe200000e0000 */
        /* <DEDUP_REMOVED lines=22> */
[----:B------:R-:W-:Y:S02]  /*3470*/  UMOV UR53, 0x40004040 ;  /* 0x4000404000357882 */ /* 0x000fe40000000000 */
[----:B------:R2:W-:Y:S01]  /*3480*/  UTCHMMA tmem[UR4], gdesc[UR52], tmem[UR5], tmem[UR34], idesc[UR35], UPT ;  /* 0x00ff2234040079ea */ /* 0x0005e2000b800005 */
[----:B------:R-:W-:Y:S05]  /*3490*/  BRA.U UP5, `(.L_x_65) ;  /* 0x0000000105047547 */ /* 0x000fea000b800000 */
[----:B--2---:R-:W-:Y:S05]  /*34a0*/  BPT.TRAP 0x1 ;  /* 0x000000040000795c */ /* 0x004fea0000300000 */
.L_x_65:
[----:B--2---:R-:W-:Y:S02]  /*34b0*/  UIADD3 UR4, UPT, UPT, UR20, 0x1c098, URZ ;  /* 0x0001c09814047890 */ /* 0x004fe4000fffe0ff */
[----:B------:R-:W-:Y:S07]  /*34c0*/  ULOP3.LUT UR30, UR30, 0x1, URZ, 0x3c, !UPT ;  /* 0x000000011e1e7892 */ /* 0x000fee000f8e3cff */
[----:B------:R1:W-:Y:S01]  /*34d0*/  UTCBAR [UR4], URZ ;  /* 0x000000ff040073e9 */ /* 0x0003e200080000ff */
[----:B------:R-:W-:Y:S05]  /*34e0*/  BRA.U !UP1, `(.L_x_66) ;  /* 0x0000000109047547 */ /* 0x000fea000b800000 */
[----:B-1----:R-:W-:Y:S05]  /*34f0*/  BPT.TRAP 0x1 ;  /* 0x000000040000795c */ /* 0x002fea0000300000 */
.L_x_66:
[----:B------:R-:W-:Y:S01]  /*3500*/  USHF.R.U32.HI UR8, URZ, 0x4, UR20 ;  /* 0x00000004ff087899 */ /* 0x000fe20008011614 */
[----:B------:R-:W-:Y:S01]  /*3510*/  IMAD.MOV.U32 R2, RZ, RZ, 0x80 ;  /* 0x00000080ff027424 */ /* 0x000fe200078e00ff */
[----:B------:R-:W-:Y:S01]  /*3520*/  ULEA UR9, UR25, UR20, 0x3 ;  /* 0x0000001419097291 */ /* 0x000fe2000f8e18ff */
[----:B------:R-:W-:Y:S01]  /*3530*/  IMAD.MOV.U32 R0, RZ, RZ, 0x80 ;  /* 0x00000080ff007424 */ /* 0x000fe200078e00ff */
[----:B------:R-:W-:Y:S02]  /*3540*/  ULOP3.LUT UR8, UR8, 0x3fff, URZ, 0xc0, !UPT ;  /* 0x00003fff08087892 */ /* 0x000fe4000f8ec0ff */
[----:B------:R-:W-:Y:S01]  /*3550*/  UIADD3 UR9, UPT, UPT, UR9, 0x1c038, URZ ;  /* 0x0001c03809097890 */ /* 0x000fe2000fffe0ff */
[----:B------:R-:W-:Y:S01]  /*3560*/  R2UR UR7, R2 ;  /* 0x00000000020772ca */ /* 0x000fe200000e0000 */
[----:B------:R-:W-:Y:S01]  /*3570*/  ULOP3.LUT UR8, UR8, 0x10000, URZ, 0xfc, !UPT ;  /* 0x0001000008087892 */ /* 0x000fe2000f8efcff */
[----:B------:R-:W-:Y:S01]  /*3580*/  R2UR UR6, R0 ;  /* 0x00000000000672ca */ /* 0x000fe200000e0000 */
[----:B------:R-:W-:Y:S01]  /*3590*/  UMOV UR14, 0x0 ;  /* 0x00000000000e7882 */ /* 0x000fe20000000000 */
[----:B------:R-:W-:Y:S01]  /*35a0*/  R2UR UR5, R2 ;  /* 0x00000000020572ca */ /* 0x000fe200000e0000 */
[----:B------:R-:W-:Y:S01]  /*35b0*/  UIADD3 UR16, UPT, UPT, UR8, 0x400, URZ ;  /* 0x0000040008107890 */ /* 0x000fe2000fffe0ff */
[----:B-1----:R-:W-:Y:S01]  /*35c0*/  R2UR UR4, R0 ;  /* 0x00000000000472ca */ /* 0x002fe200000e0000 */
[----:B------:R-:W-:Y:S01]  /*35d0*/  UIADD3 UR18, UPT, UPT, UR8, 0x402, URZ ;  /* 0x0000040208127890 */ /* 0x000fe2000fffe0ff */
[----:B------:R1:W-:Y:S01]  /*35e0*/  UTCBAR [UR9], URZ ;  /* 0x000000ff090073e9 */ /* 0x0003e200080000ff */
[----:B------:R-:W-:Y:S02]  /*35f0*/  UIADD3 UR34, UPT, UPT, UR8, 0x404, URZ ;  /* 0x0000040408227890 */ /* 0x000fe4000fffe0ff */
[----:B------:R-:W-:Y:S02]  /*3600*/  UIADD3 UR40, UPT, UPT, UR8, 0x406, URZ ;  /* 0x0000040608287890 */ /* 0x000fe4000fffe0ff */
[----:B------:R-:W-:Y:S01]  /*3610*/  UIADD3 UR8, UPT, UPT, UR25, 0x1, URZ ;  /* 0x0000000119087890 */ /* 0x000fe2000fffe0ff */
[----:B------:R-:W-:Y:S01]  /*3620*/  UMOV UR15, 0x8200010 ;  /* 0x08200010000f7882 */ /* 0x000fe20000000000 */
[----:B------:R-:W-:Y:S02]  /*3630*/  UMOV UR75, 0x40004040 ;  /* 0x40004040004b7882 */ /* 0x000fe40000000000 */
[----:B------:R-:W-:Y:S01]  /*3640*/  UISETP.NE.AND UP0, UPT, UR8, 0x3, UPT ;  /* 0x000000030800788c */ /* 0x000fe2000bf05270 */
[----:B------:R-:W-:Y:S01]  /*3650*/  UMOV UR17, 0x40004040 ;  /* 0x4000404000117882 */ /* 0x000fe20000000000 */
[----:B------:R-:W-:Y:S02]  /*3660*/  UMOV UR12, 0x0 ;  /* 0x00000000000c7882 */ /* 0x000fe40000000000 */
[----:B------:R-:W-:Y:S01]  /*3670*/  USEL UR8, UR8, URZ, UP0 ;  /* 0x000000ff08087287 */ /* 0x000fe20008000000 */
        /* <DEDUP_REMOVED lines=17> */
.L_x_67:
[----:B-1----:R-:W-:Y:S09]  /*3790*/  UIADD3 UR4, UPT, UPT, UR20, 0x1c060, URZ ;  /* 0x0001c06014047890 */ /* 0x002ff2000fffe0ff */
[----:B------:R1:W-:Y:S01]  /*37a0*/  UTCBAR [UR4], URZ ;  /* 0x000000ff040073e9 */ /* 0x0003e200080000ff */
[----:B------:R-:W-:Y:S05]  /*37b0*/  BRA.U !UP1, `(.L_x_68) ;  /* 0x0000000109047547 */ /* 0x000fea000b800000 */
[----:B-1----:R-:W-:Y:S05]  /*37c0*/  BPT.TRAP 0x1 ;  /* 0x000000040000795c */ /* 0x002fea0000300000 */
.L_x_68:
[----:B------:R-:W-:Y:S02]  /*37d0*/  ULEA UR5, UR8, UR20, 0x3 ;  /* 0x0000001408057291 */ /* 0x000fe4000f8e18ff */
[----:B------:R-:W-:Y:S02]  /*37e0*/  UIADD3 UR8, UPT, UPT, UR8, 0x1, URZ ;  /* 0x0000000108087890 */ /* 0x000fe4000fffe0ff */
[----:B-1----:R-:W-:Y:S02]  /*37f0*/  UIADD3 UR4, UPT, UPT, UR5, 0x1c038, URZ ;  /* 0x0001c03805047890 */ /* 0x002fe4000fffe0ff */
[----:B------:R-:W-:Y:S04]  /*3800*/  UISETP.NE.AND UP0, UPT, UR8, 0x3, UPT ;  /* 0x000000030800788c */ /* 0x000fe8000bf05270 */
[----:B------:R-:W-:Y:S03]  /*3810*/  USEL UR25, UR8, URZ, UP0 ;  /* 0x000000ff08197287 */ /* 0x000fe60008000000 */
[----:B------:R1:W-:Y:S01]  /*3820*/  UTCBAR [UR4], URZ ;  /* 0x000000ff040073e9 */ /* 0x0003e200080000ff */
[----:B------:R-:W-:Y:S08]  /*3830*/  BRA.U !UP1, `(.L_x_69) ;  /* 0x0000000109047547 */ /* 0x000ff0000b800000 */
[----:B-1----:R-:W-:Y:S05]  /*3840*/  BPT.TRAP 0x1 ;  /* 0x000000040000795c */ /* 0x002fea0000300000 */
.L_x_69:
[----:B-1----:R-:W-:Y:S01]  /*3850*/  ULEA UR4, UR27, UR20, 0x3 ;  /* 0x000000141b047291 */ /* 0x002fe2000f8e18ff */
[----:B------:R-:W-:Y:S04]  /*3860*/  MOV R0, UR21 ;  /* 0x0000001500007c02 */ /* 0x000fe80008000f00 */
[----:B------:R-:W-:Y:S04]  /*3870*/  SHF.L.U32 R3, R0, 0x1f, RZ ;  /* 0x0000001f00037819 */ /* 0x000fe800000006ff */
[----:B------:R-:W1:Y:S02]  /*3880*/  SYNCS.PHASECHK.TRANS64.TRYWAIT P0, [UR4+0x1c020], R3 ;  /* 0x01c02003ff0075a7 */ /* 0x000e640008001104 */
[----:B-1----:R-:W-:Y:S05]  /*3890*/  @!P0 BRA `(.L_x_70) ;  /* 0x0000017800388947 */ /* 0x002fea0003800000 */
.L_x_417:
[----:B------:R-:W-:Y:S04]  /*38a0*/  UIADD3 UR4, UPT, UPT, UR27, 0x1, URZ ;  /* 0x000000011b047890 */ /* 0x000fe8000fffe0ff */
[----:B------:R-:W-:Y:S04]  /*38b0*/  UISETP.NE.AND UP0, UPT, UR4, 0x3, UPT ;  /* 0x000000030400788c */ /* 0x000fe8000bf05270 */
[----:B------:R-:W-:Y:S02]  /*38c0*/  USEL UR5, URZ, 0x1, UP0 ;  /* 0x00000001ff057887 */ /* 0x000fe40008000000 */
[----:B------:R-:W-:Y:S02]  /*38d0*/  USEL UR4, UR4, URZ, UP0 ;  /* 0x000000ff04047287 */ /* 0x000fe40008000000 */
[----:B------:R-:W-:Y:S01]  /*38e0*/  ULOP3.LUT UR21, UR21, UR5, URZ, 0x3c, !UPT ;  /* 0x0000000515157292 */ /* 0x000fe2000f8e3cff */
[----:B------:R-:W-:Y:S11]  /*38f0*/  BRA.U UP5, `(.L_x_71) ;  /* 0x0000000105047547 */ /* 0x000ff6000b800000 */
[----:B------:R-:W-:Y:S05]  /*3900*/  BPT.TRAP 0x1 ;  /* 0x000000040000795c */ /* 0x000fea0000300000 */
.L_x_71:
[----:B-1----:R-:W-:Y:S04]  /*3910*/  MOV R0, UR30 ;  /* 0x0000001e00007c02 */ /* 0x002fe80008000f00 */
[----:B------:R-:W-:Y:S04]  /*3920*/  SHF.L.U32 R3, R0, 0x1f, RZ ;  /* 0x0000001f00037819 */ /* 0x000fe800000006ff */
[----:B------:R-:W1:Y:S02]  /*3930*/  SYNCS.PHASECHK.TRANS64.TRYWAIT P0, [UR20+0x1c0a0], R3 ;  /* 0x01c0a003ff0075a7 */ /* 0x000e640008001114 */
[----:B-1----:R-:W-:Y:S05]  /*3940*/  @!P0 BRA `(.L_x_72) ;  /* 0x0000017800248947 */ /* 0x002fea0003800000 */
.L_x_419:
[----:B------:R-:W-:Y:S05]  /*3950*/  BRA.U UP4, `(.L_x_73) ;  /* 0x0000000104047547 */ /* 0x000fea000b800000 */
[----:B------:R-:W-:Y:S05]  /*3960*/  BPT.TRAP 0x1 ;  /* 0x000000040000795c */ /* 0x000fea0000300000 */
.L_x_73:
[----:B------:R-:W-:Y:S01]  /*3970*/  ULOP3.LUT UR34, UR28, 0x1, URZ, 0x3c, !UPT ;  /* 0x000000011c227892 */ /* 0x000fe2000f8e3cff */
[----:B------:R-:W-:Y:S02]  /*3980*/  HFMA2 R4, -RZ, RZ, 0, 1.9073486328125e-06 ;  /* 0x00000020ff047431 */ /* 0x000fe400000001ff */
[----:B-1----:R-:W-:Y:S01]  /*3990*/  IMAD.MOV.U32 R3, RZ, RZ, 0x100 ;  /* 0x00000100ff037424 */ /* 0x002fe200078e00ff */
[----:B------:R-:W-:Y:S02]  /*39a0*/  MOV R2, 0x28 ;  /* 0x0000002800027802 */ /* 0x000fe40000000f00 */
[----:B------:R-:W-:Y:S05]  /*39b0*/  IMAD.U32 R0, RZ, RZ, UR34 ;  /* 0x00000022ff007e24 */ /* 0x000fea000f8e00ff */
[----:B------:R-:W-:Y:S01]  /*39c0*/  SHF.L.U32 R5, R0, 0x1f, RZ ;  /* 0x0000001f00057819 */ /* 0x000fe200000006ff */
[----:B------:R-:W-:Y:S03]  /*39d0*/  IMAD.MOV.U32 R0, RZ, RZ, 0x100 ;  /* 0x00000100ff007424 */ /* 0x000fe600078e00ff */
[----:B------:R-:W1:Y:S02]  /*39e0*/  SYNCS.PHASECHK.TRANS64.TRYWAIT P0, [UR20+0x1c058], R5 ;  /* 0x01c05805ff0075a7 */ /* 0x000e640008001114 */
[----:B-1----:R-:W-:Y:S05]  /*39f0*/  @!P0 BRA `(.L_x_74) ;  /* 0x0000017800108947 */ /* 0x002fea0003800000 */
.L_x_421:
[----:B------:R-:W-:Y:S01]  /*3a00*/  ULEA UR68, UR27, UR32, 0xa ;  /* 0x000000201b447291 */ /* 0x000fe2000f8e50ff */
[----:B------:R-:W-:Y:S01]  /*3a10*/  R2UR UR17, R2 ;  /* 0x00000000021172ca */ /* 0x000fe200000e0000 */
[----:B------:R-:W-:Y:S01]  /*3a20*/  IMAD.MOV.U32 R2, RZ, RZ, 0x38 ;  /* 0x00000038ff027424 */ /* 0x000fe200078e00ff */
[----:B------:R-:W-:Y:S01]  /*3a30*/  R2UR UR19, R4 ;  /* 0x00000000041372ca */ /* 0x000fe200000e0000 */
        /* <DEDUP_REMOVED lines=8> */
[----:B------:R-:W-:Y:S01]  /*3ac0*/  UIADD3 UR58, UPT, UPT, UR68, 0x280, URZ ;  /* 0x00000280443a7890 */ /* 0x000fe2000fffe0ff */
[----:B------:R-:W-:Y:S01]  /*3ad0*/  R2UR UR18, R0 ;  /* 0x00000000001272ca */ /* 0x000fe200000e0000 */
[----:B------:R-:W-:Y:S01]  /*3ae0*/  UIADD3 UR56, UPT, UPT, UR68, 0x300, URZ ;  /* 0x0000030044387890 */ /* 0x000fe2000fffe0ff */
[----:B------:R-:W-:Y:S01]  /*3af0*/  R2UR UR9, R2 ;  /* 0x00000000020972ca */ /* 0x000fe200000e0000 */
[----:B------:R-:W-:Y:S01]  /*3b00*/  UIADD3 UR54, UPT, UPT, UR68, 0x380, URZ ;  /* 0x0000038044367890 */ /* 0x000fe2000fffe0ff */
[----:B------:R-:W-:Y:S01]  /*3b10*/  IMAD.MOV.U32 R2, RZ, RZ, 0x50 ;  /* 0x00000050ff027424 */ /* 0x000fe200078e00ff */
[----:B------:R-:W-:Y:S01]  /*3b20*/  R2UR UR15, R4 ;  /* 0x00000000040f72ca */ /* 0x000fe200000e0000 */
[----:B------:R-:W-:Y:S01]  /*3b30*/  IMAD.MOV.U32 R3, RZ, RZ, 0x100 ;  /* 0x00000100ff037424 */ /* 0x000fe200078e00ff */
[----:B------:R-:W-:Y:S01]  /*3b40*/  UMOV UR52, 0x0 ;  /* 0x0000000000347882 */ /* 0x000fe20000000000 */
[----:B------:R-:W-:Y:S01]  /*3b50*/  IMAD.MOV.U32 R0, RZ, RZ, 0x100 ;  /* 0x00000100ff007424 */ /* 0x000fe200078e00ff */
[----:B------:R-:W-:Y:S01]  /*3b60*/  R2UR UR7, R2 ;  /* 0x00000000020772ca */ /* 0x000fe200000e0000 */
[----:B------:R-:W-:Y:S01]  /*3b70*/  IMAD.MOV.U32 R4, RZ, RZ, 0x40 ;  /* 0x00000040ff047424 */ /* 0x000fe200078e00ff */
[C---:B------:R-:W-:Y:S01]  /*3b80*/  R2UR UR16, R3.reuse ;  /* 0x00000000031072ca */ /* 0x040fe200000e0000 */
[----:B------:R-:W-:Y:S01]  /*3b90*/  IMAD.MOV.U32 R2, RZ, RZ, 0x58 ;  /* 0x00000058ff027424 */ /* 0x000fe200078e00ff */
[----:B------:R-:W-:Y:S01]  /*3ba0*/  R2UR UR14, R0 ;  /* 0x00000000000e72ca */ /* 0x000fe200000e0000 */
[----:B------:R-:W-:Y:S01]  /*3bb0*/  UMOV UR53, 0x8110010 ;  /* 0x0811001000357882 */ /* 0x000fe20000000000 */
[----:B------:R-:W-:Y:S01]  /*3bc0*/  R2UR UR11, R4 ;  /* 0x00000000040b72ca */ /* 0x000fe200000e0000 */
[----:B------:R-:W-:Y:S01]  /*3bd0*/  UMOV UR69, 0x40004040 ;  /* 0x4000404000457882 */ /* 0x000fe20000000000 */
[----:B------:R-:W-:Y:S01]  /*3be0*/  R2UR UR12, R3 ;  /* 0x00000000030c72ca */ /* 0x000fe200000e0000 */
[----:B------:R2:W-:Y:S01]  /*3bf0*/  UTCHMMA tmem[UR19], gdesc[UR68], tmem[UR33], tmem[UR52], idesc[UR53], UPT ;  /* 0x00ff3444130079ea */ /* 0x0005e2000b800021 */
[C---:B------:R-:W-:Y:S01]  /*3c00*/  R2UR UR10, R0.reuse ;  /* 0x00000000000a72ca */ /* 0x040fe200000e0000 */
[----:B------:R-:W-:Y:S01]  /*3c10*/  UMOV UR50, 0x0 ;  /* 0x0000000000327882 */ /* 0x000fe20000000000 */
[----:B------:R-:W-:Y:S01]  /*3c20*/  R2UR UR8, R0 ;  /* 0x00000000000872ca */ /* 0x000fe200000e0000 */
[----:B------:R-:W-:Y:S01]  /*3c30*/  UMOV UR51, 0x8110010 ;  /* 0x0811001000337882 */ /* 0x000fe20000000000 */
[----:B------:R-:W-:Y:S01]  /*3c40*/  R2UR UR5, R2 ;  /* 0x00000000020572ca */ /* 0x000fe200000e0000 */
[----:B------:R-:W-:Y:S01]  /*3c50*/  UMOV UR67, 0x40004040 ;  /* 0x4000404000437882 */ /* 0x000fe20000000000 */
[----:B------:R-:W-:Y:S01]  /*3c60*/  R2UR UR6, R0 ;  /* 0x00000000000672ca */ /* 0x000fe200000e0000 */
[----:B------:R2:W-:Y:S01]  /*3c70*/  UTCHMMA tmem[UR17], gdesc[UR66], tmem[UR18], tmem[UR50], idesc[UR51], UPT ;  /* 0x00ff3242110079ea */ /* 0x0005e2000b800012 */
        /* <DEDUP_REMOVED lines=26> */
.L_x_75:
[----:B--2---:R-:W-:Y:S02]  /*3e20*/  UIADD3 UR8, UPT, UPT, UR20, 0x1c090, URZ ;  /* 0x0001c09014087890 */ /* 0x004fe4000fffe0ff */
[----:B------:R-:W-:Y:S01]  /*3e30*/  ULOP3.LUT UR7, UR29, 0x1, URZ, 0x3c, !UPT ;  /* 0x000000011d077892 */ /* 0x000fe2000f8e3cff */
[----:B------:R-:W-:Y:S01]  /*3e40*/  UMOV UR6, 0x1 ;  /* 0x0000000100067882 */ /* 0x000fe20000000000 */
[----:B------:R-:W-:Y:S05]  /*3e50*/  UMOV UR5, UR27 ;  /* 0x0000001b00057c82 */ /* 0x000fea0008000000 */
[----:B------:R2:W-:Y:S01]  /*3e60*/  UTCBAR [UR8], URZ ;  /* 0x000000ff080073e9 */ /* 0x0005e200080000ff */
[----:B------:R-:W-:Y:S05]  /*3e70*/  BRA.U UP2, `(.L_x_76) ;  /* 0xffffffed022c7547 */ /* 0x000fea000b83ffff */
.L_x_57:
[----:B------:R-:W-:Y:S04]  /*3e80*/  BSSY.RECONVERGENT B0, `(.L_x_77) ;  /* 0x0000003000007945 */ /* 0x000fe80003800200 */
[----:B------:R-:W-:Y:S05]  /*3e90*/  @!P4 BRA `(.L_x_78) ;  /* 0x000000000004c947 */ /* 0x000fea0003800000 */
[----:B-12---:R-:W-:Y:S05]  /*3ea0*/  BPT.TRAP 0x1 ;  /* 0x000000040000795c */ /* 0x006fea0000300000 */
.L_x_78:
[----:B-12---:R-:W-:Y:S05]  /*3eb0*/  BSYNC.RECONVERGENT B0 ;  /* 0x0000000000007941 */ /* 0x006fea0003800200 */
.L_x_77:
[----:B------:R-:W-:Y:S01]  /*3ec0*/  UIADD3 UR5, UPT, UPT, UR20, 0x1c010, URZ ;  /* 0x0001c01014057890 */ /* 0x000fe2000fffe0ff */
[----:B------:R-:W-:Y:S08]  /*3ed0*/  BSSY.RECONVERGENT B0, `(.L_x_79) ;  /* 0x0000004000007945 */ /* 0x000ff00003800200 */
[----:B------:R1:W-:Y:S01]  /*3ee0*/  UTCBAR [UR5], URZ ;  /* 0x000000ff050073e9 */ /* 0x0003e200080000ff */
[----:B------:R-:W-:Y:S05]  /*3ef0*/  @!P4 BRA `(.L_x_80) ;  /* 0x000000000004c947 */ /* 0x000fea0003800000 */
[----:B-1----:R-:W-:Y:S05]  /*3f00*/  BPT.TRAP 0x1 ;  /* 0x000000040000795c */ /* 0x002fea0000300000 */
.L_x_80:
[----:B-1----:R-:W-:Y:S05]  /*3f10*/  BSYNC.RECONVERGENT B0 ;  /* 0x0000000000007941 */ /* 0x002fea0003800200 */
.L_x_79:
[----:B------:R-:W-:-:S09]  /*3f20*/  UIADD3 UR5, UPT, UPT, UR20, 0x1c018, URZ ;  /* 0x0001c01814057890 */ /* 0x000fd2000fffe0ff */
[----:B------:R1:W-:Y:S01]  /*3f30*/  UTCBAR [UR5], URZ ;  /* 0x000000ff050073e9 */ /* 0x0003e200080000ff */
[----:B------:R-:W-:Y:S05]  /*3f40*/  BRA.U UP5, `(.L_x_81) ;  /* 0x0000000105047547 */ /* 0x000fea000b800000 */
[----:B-1----:R-:W-:Y:S05]  /*3f50*/  BPT.TRAP 0x1 ;  /* 0x000000040000795c */ /* 0x002fea0000300000 */
.L_x_81:
[----:B------:R-:W-:-:S04]  /*3f60*/  MOV R3, UR30 ;  /* 0x0000001e00037c02 */ /* 0x000fc80008000f00 */
[----:B------:R-:W-:-:S04]  /*3f70*/  SHF.L.U32 R3, R3, 0x1f, RZ ;  /* 0x0000001f03037819 */ /* 0x000fc800000006ff */
[----:B------:R-:W2:Y:S02]  /*3f80*/  SYNCS.PHASECHK.TRANS64.TRYWAIT P0, [UR20+0x1c0a8], R3 ;  /* 0x01c0a803ff0075a7 */ /* 0x000ea40008001114 */
[----:B--2---:R-:W-:Y:S05]  /*3f90*/  @!P0 BRA `(.L_x_82) ;  /* 0x0000017000c88947 */ /* 0x004fea0003800000 */
.L_x_423:
[----:B------:R-:W-:Y:S05]  /*3fa0*/  BRA.U UP3, `(.L_x_83) ;  /* 0x0000000103047547 */ /* 0x000fea000b800000 */
[----:B-1----:R-:W-:Y:S05]  /*3fb0*/  BPT.TRAP 0x1 ;  /* 0x000000040000795c */ /* 0x002fea0000300000 */
.L_x_83:
[----:B------:R-:W-:Y:S02]  /*3fc0*/  IMAD.U32 R5, RZ, RZ, UR7 ;  /* 0x00000007ff057e24 */ /* 0x000fe4000f8e00ff */
[----:B------:R-:W-:Y:S02]  /*3fd0*/  HFMA2 R4, -RZ, RZ, 0, 9.5367431640625e-06 ;  /* 0x000000a0ff047431 */ /* 0x000fe400000001ff */
[----:B--2---:R-:W-:Y:S01]  /*3fe0*/  IMAD.MOV.U32 R3, RZ, RZ, 0x180 ;  /* 0x00000180ff037424 */ /* 0x004fe200078e00ff */
[----:B------:R-:W-:-:S04]  /*3ff0*/  SHF.L.U32 R5, R5, 0x1f, RZ ;  /* 0x0000001f05057819 */ /* 0x000fc800000006ff */
[----:B------:R-:W2:Y:S02]  /*4000*/  SYNCS.PHASECHK.TRANS64.TRYWAIT P0, [UR20+0x1c068], R5 ;  /* 0x01c06805ff0075a7 */ /* 0x000ea40008001114 */
[----:B--2---:R-:W-:Y:S05]  /*4010*/  @!P0 BRA `(.L_x_84) ;  /* 0x0000017000c08947 */ /* 0x004fea0003800000 */
.L_x_425:
[----:B------:R-:W-:Y:S01]  /*4020*/  IMAD.MOV.U32 R2, RZ, RZ, 0xa8 ;  /* 0x000000a8ff027424 */ /* 0x000fe200078e00ff */
[----:B------:R-:W-:Y:S01]  /*4030*/  R2UR UR16, R4 ;  /* 0x00000000041072ca */ /* 0x000fe200000e0000 */
[----:B------:R-:W-:Y:S01]  /*4040*/  IMAD.MOV.U32 R4, RZ, RZ, 0xb0 ;  /* 0x000000b0ff047424 */ /* 0x000fe200078e00ff */
[----:B------:R-:W-:Y:S01]  /*4050*/  R2UR UR17, R3 ;  /* 0x00000000031172ca */ /* 0x000fe200000e0000 */
[----:B--2---:R-:W-:Y:S01]  /*4060*/  IMAD.MOV.U32 R0, RZ, RZ, 0x180 ;  /* 0x00000180ff007424 */ /* 0x004fe200078e00ff */
        /* <DEDUP_REMOVED lines=10> */
[----:B------:R-:W-:Y:S01]  /*4110*/  UISETP.NE.U32.AND UP0, UPT, UR6, URZ, UPT ;  /* 0x000000ff0600728c */ /* 0x000fe2000bf05070 */
[----:B------:R-:W-:Y:S01]  /*4120*/  R2UR UR11, R0 ;  /* 0x00000000000b72ca */ /* 0x000fe200000e0000 */
[----:B------:R-:W-:Y:S01]  /*4130*/  UIADD3 UR66, UPT, UPT, UR34, 0x80, URZ ;  /* 0x0000008022427890 */ /* 0x000fe2000fffe0ff */
[----:B-1----:R-:W-:Y:S01]  /*4140*/  R2UR UR5, R2 ;  /* 0x00000000020572ca */ /* 0x002fe200000e0000 */
        /* <DEDUP_REMOVED lines=16> */
[----:B------:R-:W-:Y:S01]  /*4250*/  UMOV UR35, 0x40004040 ;  /* 0x4000404000237882 */ /* 0x000fe20000000000 */
[----:B------:R-:W-:Y:S01]  /*4260*/  UIADD3 UR54, UPT, UPT, UR34, 0x380, URZ ;  /* 0x0000038022367890 */ /* 0x000fe2000fffe0ff */
[----:B------:R1:W-:Y:S01]  /*4270*/  UTCHMMA tmem[UR16], gdesc[UR34], tmem[UR17], tmem[UR52], idesc[UR53], UP0 ;  /* 0x00ff3422100079ea */ /* 0x0003e20008000011 */
        /* <DEDUP_REMOVED lines=30> */
.L_x_85:
[----:B-1----:R-:W-:-:S09]  /*4460*/  UIADD3 UR5, UPT, UPT, UR20, 0x1c098, URZ ;  /* 0x0001c09814057890 */ /* 0x002fd2000fffe0ff */
[----:B------:R1:W-:Y:S01]  /*4470*/  UTCBAR [UR5], URZ ;  /* 0x000000ff050073e9 */ /* 0x0003e200080000ff */
[----:B------:R-:W-:Y:S05]  /*4480*/  BRA.U !UP1, `(.L_x_86) ;  /* 0x0000000109047547 */ /* 0x000fea000b800000 */
[----:B-1----:R-:W-:Y:S05]  /*4490*/  BPT.TRAP 0x1 ;  /* 0x000000040000795c */ /* 0x002fea0000300000 */
.L_x_86:
[----:B-1----:R-:W-:-:S04]  /*44a0*/  ULEA UR5, UR25, UR20, 0x3 ;  /* 0x0000001419057291 */ /* 0x002fc8000f8e18ff */
[----:B------:R-:W-:-:S09]  /*44b0*/  UIADD3 UR5, UPT, UPT, UR5, 0x1c038, URZ ;  /* 0x0001c03805057890 */ /* 0x000fd2000fffe0ff */
[----:B------:R1:W-:Y:S01]  /*44c0*/  UTCBAR [UR5], URZ ;  /* 0x000000ff050073e9 */ /* 0x0003e200080000ff */
[----:B------:R-:W-:Y:S05]  /*44d0*/  BRA.U UP4, `(.L_x_87) ;  /* 0x0000000104047547 */ /* 0x000fea000b800000 */
[----:B-1----:R-:W-:Y:S05]  /*44e0*/  BPT.TRAP 0x1 ;  /* 0x000000040000795c */ /* 0x002fea0000300000 */
.L_x_87:
[----:B-1----:R-:W-:-:S09]  /*44f0*/  UIADD3 UR5, UPT, UPT, UR20, 0x1c050, URZ ;  /* 0x0001c05014057890 */ /* 0x002fd2000fffe0ff */
[----:B------:R1:W-:Y:S01]  /*4500*/  UTCBAR [UR5], URZ ;  /* 0x000000ff050073e9 */ /* 0x0003e200080000ff */
[----:B------:R-:W-:Y:S05]  /*4510*/  BRA.U UP3, `(.L_x_88) ;  /* 0x0000000103047547 */ /* 0x000fea000b800000 */
[----:B-1----:R-:W-:Y:S05]  /*4520*/  BPT.TRAP 0x1 ;  /* 0x000000040000795c */ /* 0x002fea0000300000 */
.L_x_88:
[----:B------:R-:W-:Y:S01]  /*4530*/  UIADD3 UR20, UPT, UPT, UR20, 0x1c060, URZ ;  /* 0x0001c06014147890 */ /* 0x000fe2000fffe0ff */
[----:B------:R-:W-:Y:S01]  /*4540*/  LOP3.LUT R7, R7, 0x1, RZ, 0x3c, !PT ;  /* 0x0000000107077812 */ /* 0x000fe200078e3cff */
[----:B------:R-:W-:Y:S02]  /*4550*/  UIADD3 UR31, UPT, UPT, UR26, 0x2, URZ ;  /* 0x000000021a1f7890 */ /* 0x000fe4000fffe0ff */
[----:B------:R-:W-:-:S05]  /*4560*/  ULOP3.LUT UR30, UR30, 0x1, URZ, 0x3c, !UPT ;  /* 0x000000011e1e7892 */ /* 0x000fca000f8e3cff */
[----:B------:R2:W-:Y:S01]  /*4570*/  UTCBAR [UR20], URZ ;  /* 0x000000ff140073e9 */ /* 0x0005e200080000ff */
[----:B------:R-:W-:Y:S02]  /*4580*/  NOP ;  /* 0x0000000000007918 */ /* 0x000fe40000000000 */
.L_x_29:
[----:B------:R-:W3:Y:S01]  /*4590*/  LDCU UR6, c[0x0][0x370] ;  /* 0x00006e00ff0677ac */ /* 0x000ee20008000800 */
[----:B-1----:R-:W1:Y:S01]  /*45a0*/  LDCU UR5, c[0x0][0x900] ;  /* 0x00012000ff0577ac */ /* 0x002e620008000800 */
[----:B---3--:R-:W-:-:S04]  /*45b0*/  UIADD3 UR36, UPT, UPT, UR6, UR36, URZ ;  /* 0x0000002406247290 */ /* 0x008fc8000fffe0ff */
[----:B-1----:R-:W-:-:S09]  /*45c0*/  UISETP.GE.AND UP0, UPT, UR36, UR5, UPT ;  /* 0x000000052400728c */ /* 0x002fd2000bf06270 */
[----:B------:R-:W-:Y:S05]  /*45d0*/  BRA.U !UP0, `(.L_x_89) ;  /* 0xffffffd108c07547 */ /* 0x000fea000b83ffff */
[----:B--2---:R-:W-:Y:S05]  /*45e0*/  EXIT ;  /* 0x000000000000794d */ /* 0x004fea0003800000 */
.L_x_28:
[----:B------:R-:W-:-:S08]  /*45f0*/  NOP ;  /* 0x0000000000007918 */ /* 0x000fd00000000000 */
[----:B------:R-:W1:-:S00]  /*4600*/  USETMAXREG.DEALLOC.CTAPOOL 0x60 ;  /* 0x00000060000079c8 */ /* 0x000e4000080e0500 */
[----:B-1----:R-:W1:Y:S01]  /*4610*/  LDC R0, c[0x0][0x900] ;  /* 0x00024000ff007b82 */ /* 0x002e620000000800 */
[----:B------:R-:W-:Y:S02]  /*4620*/  MOV R59, UR36 ;  /* 0x00000024003b7c02 */ /* 0x000fe40008000f00 */
[----:B-1----:R-:W-:-:S13]  /*4630*/  ISETP.LE.AND P0, PT, R0, UR36, PT ;  /* 0x0000002400007c0c */ /* 0x002fda000bf03270 */
[----:B------:R-:W-:Y:S05]  /*4640*/  @P0 EXIT ;  /* 0x000000000000094d */ /* 0x000fea0003800000 */
[----:B------:R-:W1:Y:S01]  /*4650*/  S2UR UR4, SR_CTAID.Z ;  /* 0x00000000000479c3 */ /* 0x000e620000002700 */
[----:B------:R-:W2:Y:S01]  /*4660*/  S2R R0, SR_CTAID.Y ;  /* 0x0000000000007919 */ /* 0x000ea20000002600 */
[----:B------:R-:W1:Y:S01]  /*4670*/  LDCU UR36, c[0x0][0x370] ;  /* 0x00006e00ff2477ac */ /* 0x000e620008000800 */
[----:B------:R-:W-:Y:S01]  /*4680*/  LOP3.LUT P0, R58, R23, 0x7f, RZ, 0xc0, !PT ;  /* 0x0000007f173a7812 */ /* 0x000fe2000780c0ff */
[----:B------:R-:W-:Y:S01]  /*4690*/  BSSY B8, `(.L_x_90) ;  /* 0x0000887000087945 */ /* 0x000fe20003800000 */
[----:B------:R-:W-:Y:S01]  /*46a0*/  IMAD.MOV.U32 R57, RZ, RZ, 0x1 ;  /* 0x00000001ff397424 */ /* 0x000fe200078e00ff */
[----:B------:R-:W3:Y:S01]  /*46b0*/  LDCU UR5, c[0x0][0x374] ;  /* 0x00006e80ff0577ac */ /* 0x000ee20008000800 */
[----:B------:R-:W-:Y:S01]  /*46c0*/  MOV R56, RZ ;  /* 0x000000ff00387202 */ /* 0x000fe20000000f00 */
[----:B------:R-:W-:Y:S01]  /*46d0*/  IMAD.MOV.U32 R64, RZ, RZ, RZ ;  /* 0x000000ffff407224 */ /* 0x000fe200078e00ff */
[----:B------:R-:W4:Y:S01]  /*46e0*/  LDCU.64 UR44, c[0x0][0x358] ;  /* 0x00006b00ff2c77ac */ /* 0x000f220008000a00 */
[----:B------:R-:W-:Y:S01]  /*46f0*/  UMOV UR43, URZ ;  /* 0x000000ff002b7c82 */ /* 0x000fe20008000000 */
[----:B------:R-:W-:Y:S01]  /*4700*/  UMOV UR42, URZ ;  /* 0x000000ff002a7c82 */ /* 0x000fe20008000000 */
[----:B-1----:R-:W-:-:S04]  /*4710*/  UIMAD UR4, UR36, UR4, URZ ;  /* 0x00000004240472a4 */ /* 0x002fc8000f8e02ff */
[----:B------:R-:W-:-:S04]  /*4720*/  UIADD3 UR4, UPT, UPT, URZ, -UR4, URZ ;  /* 0x80000004ff047290 */ /* 0x000fc8000fffe0ff */
[----:B---3--:R-:W-:Y:S01]  /*4730*/  UIMAD UR4, UR4, UR5, URZ ;  /* 0x00000005040472a4 */ /* 0x008fe2000f8e02ff */
[----:B--2---:R-:W-:-:S05]  /*4740*/  IMAD R0, R0, UR36, R59 ;  /* 0x0000002400007c24 */ /* 0x004fca000f8e023b */
[----:B------:R-:W-:-:S04]  /*4750*/  ISETP.NE.OR P0, PT, R0, UR4, P0 ;  /* 0x0000000400007c0c */ /* 0x000fc80008705670 */
[----:B----4-:R-:W-:-:S09]  /*4760*/  P2R R60, PR, RZ, 0x1 ;  /* 0x00000001ff3c7803 */ /* 0x010fd20000000000 */
.L_x_234:
[----:B------:R-:W-:Y:S05]  /*4770*/  YIELD ;  /* 0x0000000000007946 */ /* 0x000fea0003800000 */
[----:B-1----:R-:W1:Y:S01]  /*4780*/  LDC R6, c[0x0][0x904] ;  /* 0x00024100ff067b82 */ /* 0x002e620000000800 */
[----:B--2---:R-:W2:Y:S01]  /*4790*/  LDCU.64 UR4, c[0x0][0x908] ;  /* 0x00012100ff0477ac */ /* 0x004ea20008000a00 */
[----:B------:R-:W-:Y:S01]  /*47a0*/  BSSY B7, `(.L_x_91) ;  /* 0x0000871000077945 */ /* 0x000fe20003800000 */
[----:B---3--:R-:W3:Y:S05]  /*47b0*/  LDCU.64 UR6, c[0x0][0x920] ;  /* 0x00012400ff0677ac */ /* 0x008eea0008000a00 */
[----:B----4-:R-:W4:Y:S08]  /*47c0*/  LDC.64 R4, c[0x0][0x918] ;  /* 0x00024600ff047b82 */ /* 0x010f300000000a00 */
[----:B------:R-:W5:Y:S01]  /*47d0*/  LDC.64 R2, c[0x0][0x910] ;  /* 0x00024400ff027b82 */ /* 0x000f620000000a00 */
[----:B--2---:R-:W-:Y:S01]  /*47e0*/  IMAD.HI.U32 R22, R59, UR4, RZ ;  /* 0x000000043b167c27 */ /* 0x004fe2000f8e00ff */
[----:B------:R-:W2:Y:S04]  /*47f0*/  LDCU UR4, c[0x0][0x380] ;  /* 0x00007000ff0477ac */ /* 0x000ea80008000800 */
[----:B------:R-:W-:-:S02]  /*4800*/  SHF.R.U32.HI R22, RZ, UR5, R22 ;  /* 0x00000005ff167c19 */ /* 0x000fc40008011616 */
[----:B-1----:R-:W-:-:S04]  /*4810*/  ISETP.NE.AND P0, PT, R6, 0x1, PT ;  /* 0x000000010600780c */ /* 0x002fc80003f05270 */
[----:B------:R-:W-:Y:S02]  /*4820*/  SEL R22, R59, R22, !P0 ;  /* 0x000000163b167207 */ /* 0x000fe40004000000 */
[----:B----4-:R-:W-:-:S03]  /*4830*/  ISETP.NE.AND P0, PT, R5, 0x1, PT ;  /* 0x000000010500780c */ /* 0x010fc60003f05270 */
[----:B---3--:R-:W-:-:S05]  /*4840*/  IMAD.HI.U32 R7, R22, UR6, RZ ;  /* 0x0000000616077c27 */ /* 0x008fca000f8e00ff */
[----:B------:R-:W-:-:S04]  /*4850*/  SHF.R.U32.HI R7, RZ, UR7, R7 ;  /* 0x00000007ff077c19 */ /* 0x000fc80008011607 */
[----:B------:R-:W-:Y:S01]  /*4860*/  SEL R0, R22, R7, !P0 ;  /* 0x0000000716007207 */ /* 0x000fe20004000000 */
[----:B------:R-:W-:Y:S01]  /*4870*/  IMAD.MOV R7, RZ, RZ, -R22 ;  /* 0x000000ffff077224 */ /* 0x000fe200078e0a16 */
[----:B-----5:R-:W-:-:S03]  /*4880*/  ISETP.NE.AND P0, PT, R2, 0x1, PT ;  /* 0x000000010200780c */ /* 0x020fc60003f05270 */
[----:B------:R-:W-:-:S04]  /*4890*/  IMAD.HI.U32 R3, R0, R3, RZ ;  /* 0x0000000300037227 */ /* 0x000fc800078e00ff */
[----:B------:R-:W-:Y:S01]  /*48a0*/  IMAD R7, R6, R7, R59 ;  /* 0x0000000706077224 */ /* 0x000fe200078e023b */
[----:B------:R-:W-:Y:S01]  /*48b0*/  SHF.R.U32.HI R3, RZ, R4, R3 ;  /* 0x00000004ff037219 */ /* 0x000fe20000011603 */
[----:B------:R-:W-:Y:S02]  /*48c0*/  IMAD.MOV R4, RZ, RZ, -R0 ;  /* 0x000000ffff047224 */ /* 0x000fe400078e0a00 */
[----:B------:R-:W-:Y:S01]  /*48d0*/  IMAD.SHL.U32 R7, R7, 0x100, RZ ;  /* 0x0000010007077824 */ /* 0x000fe200078e00ff */
[----:B------:R-:W-:Y:S01]  /*48e0*/  SEL R3, R0, R3, !P0 ;  /* 0x0000000300037207 */ /* 0x000fe20004000000 */
[----:B------:R-:W-:-:S03]  /*48f0*/  IMAD R22, R5, R4, R22 ;  /* 0x0000000405167224 */ /* 0x000fc600078e0216 */
[----:B--2---:R-:W-:Y:S01]  /*4900*/  ISETP.GE.AND P0, PT, R7, UR4, PT ;  /* 0x0000000407007c0c */ /* 0x004fe2000bf06270 */
[----:B------:R-:W-:-:S04]  /*4910*/  IMAD.MOV R3, RZ, RZ, -R3 ;  /* 0x000000ffff037224 */ /* 0x000fc800078e0a03 */
[----:B------:R-:W-:-:S08]  /*4920*/  IMAD R2, R2, R3, R0 ;  /* 0x0000000302027224 */ /* 0x000fd000078e0200 */
[----:B------:R-:W-:Y:S05]  /*4930*/  @P0 BRA `(.L_x_92) ;  /* 0x00000084005c0947 */ /* 0x000fea0003800000 */
[----:B------:R-:W1:Y:S02]  /*4940*/  LDC R4, c[0x0][0x384] ;  /* 0x0000e100ff047b82 */ /* 0x000e640000000800 */
[----:B-1----:R-:W-:-:S13]  /*4950*/  ISETP.NE.AND P0, PT, R4, RZ, PT ;  /* 0x000000ff0400720c */ /* 0x002fda0003f05270 */
[----:B------:R-:W-:Y:S05]  /*4960*/  @P0 BRA `(.L_x_93) ;  /* 0x0000004000c40947 */ /* 0x000fea0003800000 */
[----:B------:R-:W-:-:S09]  /*4970*/  UISETP.NE.AND UP0, UPT, UR41, URZ, UPT ;  /* 0x000000ff2900728c */ /* 0x000fd2000bf05270 */
[----:B------:R-:W-:Y:S05]  /*4980*/  BRA.U UP0, `(.L_x_94) ;  /* 0x0000000100047547 */ /* 0x000fea000b800000 */
[----:B------:R-:W-:Y:S05]  /*4990*/  BPT.TRAP 0x1 ;  /* 0x000000040000795c */ /* 0x000fea0000300000 */
.L_x_94:
[----:B------:R-:W1:Y:S01]  /*49a0*/  S2R R16, SR_CgaCtaId ;  /* 0x0000000000107919 */ /* 0x000e620000008800 */
[----:B------:R-:W-:Y:S01]  /*49b0*/  MOV R5, 0x400 ;  /* 0x0000040000057802 */ /* 0x000fe20000000f00 */
[----:B------:R-:W-:Y:S01]  /*49c0*/  BSSY B0, `(.L_x_95) ;  /* 0x0000005000007945 */ /* 0x000fe20003800000 */
[----:B------:R-:W-:Y:S02]  /*49d0*/  SHF.L.U32 R3, R57, 0x1f, RZ ;  /* 0x0000001f39037819 */ /* 0x000fe400000006ff */
[----:B-1----:R-:W-:-:S04]  /*49e0*/  LEA R16, R16, R5, 0x18 ;  /* 0x0000000510107211 */ /* 0x002fc800078ec0ff */
[----:B------:R-:W1:Y:S02]  /*49f0*/  SYNCS.PHASECHK.TRANS64.TRYWAIT P0, [R16+URZ+0x1c0c0], R3 ;  /* 0x01c0c003100075a7 */ /* 0x000e6400080011ff */
[----:B-1----:R-:W-:Y:S05]  /*4a00*/  @!P0 BRA `(.L_x_96) ;  /* 0x00000168005c8947 */ /* 0x002fea0003800000 */
.L_x_426:
[----:B------:R-:W-:Y:S05]  /*4a10*/  BSYNC B0 ;  /* 0x0000000000007941 */ /* 0x000fea0003800000 */
.L_x_95:
[----:B------:R-:W-:Y:S01]  /*4a20*/  ISETP.NE.AND P0, PT, R60, RZ, PT ;  /* 0x000000ff3c00720c */ /* 0x000fe20003f05270 */
[----:B------:R-:W-:-:S12]  /*4a30*/  BSSY.RECONVERGENT B6, `(.L_x_97) ;  /* 0x0000232000067945 */ /* 0x000fd80003800200 */
[----:B------:R-:W-:Y:S05]  /*4a40*/  @P0 BRA `(.L_x_98) ;  /* 0x0000002000c00947 */ /* 0x000fea0003800000 */
[----:B------:R-:W2:Y:S01]  /*4a50*/  LDC.64 R10, c[0x4][0xa0] ;  /* 0x01002800ff0a7b82 */ /* 0x000ea20000000a00 */
[----:B------:R-:W-:Y:S01]  /*4a60*/  MOV R17, 0x0 ;  /* 0x0000000000117802 */ /* 0x000fe20000000f00 */
[----:B------:R-:W3:Y:S01]  /*4a70*/  LDCU.64 UR4, c[0x4][0xd0] ;  /* 0x01001a00ff0477ac */ /* 0x000ee20008000a00 */
[----:B------:R-:W-:Y:S02]  /*4a80*/  MOV R6, UR38 ;  /* 0x0000002600067c02 */ /* 0x000fe40008000f00 */
[----:B------:R-:W-:-:S03]  /*4a90*/  MOV R7, UR37 ;  /* 0x0000002500077c02 */ /* 0x000fc60008000f00 */
[----:B------:R4:W1:Y:S01]  /*4aa0*/  LDC.64 R8, c[0x4][R17] ;  /* 0x0100000011087b82 */ /* 0x0008620000000a00 */
[----:B---3--:R-:W-:Y:S02]  /*4ab0*/  IMAD.U32 R4, RZ, RZ, UR4 ;  /* 0x00000004ff047e24 */ /* 0x008fe4000f8e00ff */
[----:B------:R-:W-:Y:S01]  /*4ac0*/  IMAD.U32 R5, RZ, RZ, UR5 ;  /* 0x00000005ff057e24 */ /* 0x000fe2000f8e00ff */
[----:B--2---:R4:W-:Y:S04]  /*4ad0*/  STL.64 [R1], R10 ;  /* 0x0000000a01007387 */ /* 0x0049e80000100a00 */
[----:B------:R-:W-:-:S07]  /*4ae0*/  LEPC R20, `(.L_x_99) ;  /* 0x000000001014794e */ /* 0x000fce0000000000 */
[----:B-1--4-:R-:W-:Y:S05]  /*4af0*/  CALL.ABS.NOINC R8 ;  /* 0x0000000008007343 */ /* 0x012fea0003c00000 */
.L_x_99:
[----:B------:R-:W-:Y:S01]  /*4b00*/  IMAD.MOV.U32 R8, RZ, RZ, 0x3 ;  /* 0x00000003ff087424 */ /* 0x000fe200078e00ff */
[----:B------:R1:W2:Y:S01]  /*4b10*/  LDC.64 R10, c[0x4][R17] ;  /* 0x01000000110a7b82 */ /* 0x0002a20000000a00 */
[----:B------:R-:W-:Y:S01]  /*4b20*/  IMAD.MOV.U32 R9, RZ, RZ, 0x4 ;  /* 0x00000004ff097424 */ /* 0x000fe200078e00ff */
[----:B------:R-:W3:Y:S01]  /*4b30*/  LDCU.64 UR4, c[0x4][0xe8] ;  /* 0x01001d00ff0477ac */ /* 0x000ee20008000a00 */
[----:B------:R-:W-:Y:S01]  /*4b40*/  MOV R6, UR38 ;  /* 0x0000002600067c02 */ /* 0x000fe20008000f00 */
[----:B------:R1:W-:Y:S01]  /*4b50*/  STL [R1+0x8], R8 ;  /* 0x0000080801007387 */ /* 0x0003e20000100800 */
[----:B------:R-:W-:-:S03]  /*4b60*/  MOV R7, UR37 ;  /* 0x0000002500077c02 */ /* 0x000fc60008000f00 */
[----:B------:R1:W-:Y:S01]  /*4b70*/  STL.64 [R1], R8 ;  /* 0x0000000801007387 */ /* 0x0003e20000100a00 */
[----:B---3--:R-:W-:Y:S01]  /*4b80*/  MOV R4, UR4 ;  /* 0x0000000400047c02 */ /* 0x008fe20008000f00 */
[----:B------:R-:W-:Y:S02]  /*4b90*/  IMAD.U32 R5, RZ, RZ, UR5 ;  /* 0x00000005ff057e24 */ /* 0x000fe4000f8e00ff */
[----:B------:R-:W-:-:S07]  /*4ba0*/  LEPC R20, `(.L_x_100) ;  /* 0x000000001014794e */ /* 0x000fce0000000000 */
[----:B-12---:R-:W-:Y:S05]  /*4bb0*/  CALL.ABS.NOINC R10 ;  /* 0x000000000a007343 */ /* 0x006fea0003c00000 */
.L_x_100:
[----:B------:R1:W2:Y:S01]  /*4bc0*/  LDC.64 R8, c[0x4][R17] ;  /* 0x0100000011087b82 */ /* 0x0002a20000000a00 */
[----:B------:R-:W3:Y:S01]  /*4bd0*/  LDCU.64 UR4, c[0x4][0xe0] ;  /* 0x01001c00ff0477ac */ /* 0x000ee20008000a00 */
[----:B------:R-:W-:Y:S01]  /*4be0*/  CS2R R6, SRZ ;  /* 0x0000000000067805 */ /* 0x000fe2000001ff00 */
[----:B---3--:R-:W-:Y:S01]  /*4bf0*/  IMAD.U32 R4, RZ, RZ, UR4 ;  /* 0x00000004ff047e24 */ /* 0x008fe2000f8e00ff */
[----:B------:R-:W-:-:S04]  /*4c00*/  MOV R5, UR5 ;  /* 0x0000000500057c02 */ /* 0x000fc80008000f00 */
[----:B------:R-:W-:-:S07]  /*4c10*/  LEPC R20, `(.L_x_101) ;  /* 0x000000001014794e */ /* 0x000fce0000000000 */
[----:B-12---:R-:W-:Y:S05]  /*4c20*/  CALL.ABS.NOINC R8 ;  /* 0x0000000008007343 */ /* 0x006fea0003c00000 */
.L_x_101:
[----:B------:R1:W2:Y:S01]  /*4c30*/  LDC.64 R8, c[0x4][R17] ;  /* 0x0100000011087b82 */ /* 0x0002a20000000a00 */
[----:B------:R-:W3:Y:S01]  /*4c40*/  LDCU.64 UR4, c[0x4][0xf0] ;  /* 0x01001e00ff0477ac */ /* 0x000ee20008000a00 */
[----:B------:R-:W-:Y:S01]  /*4c50*/  CS2R R6, SRZ ;  /* 0x0000000000067805 */ /* 0x000fe2000001ff00 */
[----:B---3--:R-:W-:Y:S01]  /*4c60*/  IMAD.U32 R4, RZ, RZ, UR4 ;  /* 0x00000004ff047e24 */ /* 0x008fe2000f8e00ff */
[----:B------:R-:W-:-:S04]  /*4c70*/  MOV R5, UR5 ;  /* 0x0000000500057c02 */ /* 0x000fc80008000f00 */
[----:B------:R-:W-:-:S07]  /*4c80*/  LEPC R20, `(.L_x_102) ;  /* 0x000000001014794e */ /* 0x000fce0000000000 */
[----:B-12---:R-:W-:Y:S05]  /*4c90*/  CALL.ABS.NOINC R8 ;  /* 0x0000000008007343 */ /* 0x006fea0003c00000 */
.L_x_102:
[----:B------:R1:W2:Y:S01]  /*4ca0*/  LDC.64 R8, c[0x4][R17] ;  /* 0x0100000011087b82 */ /* 0x0002a20000000a00 */
[----:B------:R-:W3:Y:S01]  /*4cb0*/  LDCU.64 UR4, c[0x4][0xf8] ;  /* 0x01001f00ff0477ac */ /* 0x000ee20008000a00 */
[----:B------:R-:W-:Y:S01]  /*4cc0*/  CS2R R6, SRZ ;  /* 0x0000000000067805 */ /* 0x000fe2000001ff00 */
[----:B---3--:R-:W-:Y:S01]  /*4cd0*/  IMAD.U32 R4, RZ, RZ, UR4 ;  /* 0x00000004ff047e24 */ /* 0x008fe2000f8e00ff */
[----:B------:R-:W-:-:S04]  /*4ce0*/  MOV R5, UR5 ;  /* 0x0000000500057c02 */ /* 0x000fc80008000f00 */
[----:B------:R-:W-:-:S07]  /*4cf0*/  LEPC R20, `(.L_x_103) ;  /* 0x000000001014794e */ /* 0x000fce0000000000 */
[----:B-12---:R-:W-:Y:S05]  /*4d00*/  CALL.ABS.NOINC R8 ;  /* 0x0000000008007343 */ /* 0x006fea0003c00000 */
.L_x_103:
[----:B------:R-:W-:Y:S01]  /*4d10*/  HFMA2 R0, -RZ, RZ, 0, 9.5367431640625e-07 ;  /* 0x00000010ff007431 */ /* 0x000fe200000001ff */
[----:B------:R1:W2:Y:S01]  /*4d20*/  LDC.64 R8, c[0x4][R17] ;  /* 0x0100000011087b82 */ /* 0x0002a20000000a00 */
[----:B------:R-:W3:Y:S01]  /*4d30*/  LDCU.64 UR4, c[0x4][0xc8] ;  /* 0x01001900ff0477ac */ /* 0x000ee20008000a00 */
[----:B------:R-:W-:Y:S01]  /*4d40*/  MOV R6, UR38 ;  /* 0x0000002600067c02 */ /* 0x000fe20008000f00 */
[----:B------:R-:W-:Y:S01]  /*4d50*/  IMAD.U32 R7, RZ, RZ, UR37 ;  /* 0x00000025ff077e24 */ /* 0x000fe2000f8e00ff */
[----:B------:R1:W-:Y:S01]  /*4d60*/  STL [R1], R0 ;  /* 0x0000000001007387 */ /* 0x0003e20000100800 */
[----:B---3--:R-:W-:Y:S01]  /*4d70*/  MOV R4, UR4 ;  /* 0x0000000400047c02 */ /* 0x008fe20008000f00 */
[----:B------:R-:W-:-:S04]  /*4d80*/  IMAD.U32 R5, RZ, RZ, UR5 ;  /* 0x00000005ff057e24 */ /* 0x000fc8000f8e00ff */
[----:B------:R-:W-:-:S07]  /*4d90*/  LEPC R20, `(.L_x_104) ;  /* 0x000000001014794e */ /* 0x000fce0000000000 */
[----:B-12---:R-:W-:Y:S05]  /*4da0*/  CALL.ABS.NOINC R8 ;  /* 0x0000000008007343 */ /* 0x006fea0003c00000 */
.L_x_104:
[----:B------:R-:W1:Y:S01]  /*4db0*/  S2R R3, SR_SWINHI ;  /* 0x0000000000037919 */ /* 0x000e620000002f00 */
[----:B------:R2:W3:Y:S01]  /*4dc0*/  LDC.64 R8, c[0x4][R17] ;  /* 0x0100000011087b82 */ /* 0x0004e20000000a00 */
[----:B------:R-:W4:Y:S01]  /*4dd0*/  LDCU.64 UR4, c[0x4][0x100] ;  /* 0x01002000ff0477ac */ /* 0x000f220008000a00 */
[----:B------:R-:W-:Y:S01]  /*4de0*/  MOV R6, UR38 ;  /* 0x0000002600067c02 */ /* 0x000fe20008000f00 */
[----:B------:R-:W-:Y:S01]  /*4df0*/  IMAD.U32 R7, RZ, RZ, UR37 ;  /* 0x00000025ff077e24 */ /* 0x000fe2000f8e00ff */
[----:B------:R-:W-:Y:S02]  /*4e00*/  MOV R4, R16 ;  /* 0x0000001000047202 */ /* 0x000fe40000000f00 */
[----:B-1----:R-:W-:Y:S02]  /*4e10*/  MOV R5, R3 ;  /* 0x0000000300057202 */ /* 0x002fe40000000f00 */
[----:B------:R-:W-:Y:S02]  /*4e20*/  IADD3 R10, P0, PT, R4, 0x14000, RZ ;  /* 0x00014000040a7810 */ /* 0x000fe40007f1e0ff */
[----:B----4-:R-:W-:-:S03]  /*4e30*/  MOV R4, UR4 ;  /* 0x0000000400047c02 */ /* 0x010fc60008000f00 */
[----:B------:R-:W-:Y:S02]  /*4e40*/  IMAD.X R11, RZ, RZ, R5, P0 ;  /* 0x000000ffff0b7224 */ /* 0x000fe400000e0605 */
[----:B------:R-:W-:-:S03]  /*4e50*/  IMAD.U32 R5, RZ, RZ, UR5 ;  /* 0x00000005ff057e24 */ /* 0x000fc6000f8e00ff */
[----:B------:R2:W-:Y:S04]  /*4e60*/  STL.64 [R1], R10 ;  /* 0x0000000a01007387 */ /* 0x0005e80000100a00 */
[----:B------:R-:W-:-:S07]  /*4e70*/  LEPC R20, `(.L_x_105) ;  /* 0x000000001014794e */ /* 0x000fce0000000000 */
[----:B--23--:R-:W-:Y:S05]  /*4e80*/  CALL.ABS.NOINC R8 ;  /* 0x0000000008007343 */ /* 0x00cfea0003c00000 */
.L_x_105:
[----:B------:R-:W1:Y:S01]  /*4e90*/  LDC.64 R10, c[0x4][0xd8] ;  /* 0x01003600ff0a7b82 */ /* 0x000e620000000a00 */
[----:B------:R-:W2:Y:S01]  /*4ea0*/  LDCU.64 UR4, c[0x4][0xd0] ;  /* 0x01001a00ff0477ac */ /* 0x000ea20008000a00 */
[----:B------:R-:W-:Y:S02]  /*4eb0*/  MOV R6, UR38 ;  /* 0x0000002600067c02 */ /* 0x000fe40008000f00 */
[----:B------:R-:W-:-:S04]  /*4ec0*/  MOV R7, UR37 ;  /* 0x0000002500077c02 */ /* 0x000fc80008000f00 */
[----:B------:R3:W4:Y:S01]  /*4ed0*/  LDC.64 R8, c[0x4][R17] ;  /* 0x0100000011087b82 */ /* 0x0007220000000a00 */
[----:B--2---:R-:W-:Y:S02]  /*4ee0*/  IMAD.U32 R4, RZ, RZ, UR4 ;  /* 0x00000004ff047e24 */ /* 0x004fe4000f8e00ff */
[----:B------:R-:W-:Y:S01]  /*4ef0*/  IMAD.U32 R5, RZ, RZ, UR5 ;  /* 0x00000005ff057e24 */ /* 0x000fe2000f8e00ff */
[----:B-1----:R3:W-:Y:S04]  /*4f00*/  STL.64 [R1], R10 ;  /* 0x0000000a01007387 */ /* 0x0027e80000100a00 */
[----:B------:R-:W-:-:S07]  /*4f10*/  LEPC R20, `(.L_x_106) ;  /* 0x000000001014794e */ /* 0x000fce0000000000 */
[----:B---34-:R-:W-:Y:S05]  /*4f20*/  CALL.ABS.NOINC R8 ;  /* 0x0000000008007343 */ /* 0x018fea0003c00000 */
.L_x_106:
[----:B------:R-:W-:Y:S01]  /*4f30*/  HFMA2 R0, -RZ, RZ, 0, 2.384185791015625e-06 ;  /* 0x00000028ff007431 */ /* 0x000fe200000001ff */
        /* <DEDUP_REMOVED lines=9> */
.L_x_107:
        /* <DEDUP_REMOVED lines=10> */
.L_x_108:
[----:B------:R1:W2:Y:S01]  /*5070*/  LDC.64 R8, c[0x4][R17] ;  /* 0x0100000011087b82 */ /* 0x0002a20000000a00 */
[----:B------:R-:W3:Y:S01]  /*5080*/  LDCU.64 UR4, c[0x4][0xe0] ;  /* 0x01001c00ff0477ac */ /* 0x000ee20008000a00 */
[----:B------:R-:W-:Y:S01]  /*5090*/  CS2R R6, SRZ ;  /* 0x0000000000067805 */ /* 0x000fe2000001ff00 */
[----:B---3--:R-:W-:Y:S01]  /*50a0*/  IMAD.U32 R4, RZ, RZ, UR4 ;  /* 0x00000004ff047e24 */ /* 0x008fe2000f8e00ff */
[----:B------:R-:W-:-:S04]  /*50b0*/  MOV R5, UR5 ;  /* 0x0000000500057c02 */ /* 0x000fc80008000f00 */
[----:B------:R-:W-:-:S07]  /*50c0*/  LEPC R20, `(.L_x_109) ;  /* 0x000000001014794e */ /* 0x000fce0000000000 */
[----:B-12---:R-:W-:Y:S05]  /*50d0*/  CALL.ABS.NOINC R8 ;  /* 0x0000000008007343 */ /* 0x006fea0003c00000 */
.L_x_109:
[----:B------:R-:W-:Y:S01]  /*50e0*/  HFMA2 R0, -RZ, RZ, 0, 4.76837158203125e-07 ;  /* 0x00000008ff007431 */ /* 0x000fe200000001ff */
        /* <DEDUP_REMOVED lines=9> */
.L_x_110:
[----:B------:R-:W-:Y:S01]  /*5180*/  HFMA2 R0, -RZ, RZ, 0, 2.6226043701171875e-06 ;  /* 0x0000002cff007431 */ /* 0x000fe200000001ff */
        /* <DEDUP_REMOVED lines=9> */
.L_x_111:
[----:B------:R1:W2:Y:S01]  /*5220*/  LDC.64 R8, c[0x4][R17] ;  /* 0x0100000011087b82 */ /* 0x0002a20000000a00 */
[----:B------:R-:W3:Y:S01]  /*5230*/  LDCU.64 UR4, c[0x4][0xe0] ;  /* 0x01001c00ff0477ac */ /* 0x000ee20008000a00 */
[----:B------:R-:W-:Y:S01]  /*5240*/  CS2R R6, SRZ ;  /* 0x0000000000067805 */ /* 0x000fe2000001ff00 */
[----:B---3--:R-:W-:Y:S01]  /*5250*/  IMAD.U32 R4, RZ, RZ, UR4 ;  /* 0x00000004ff047e24 */ /* 0x008fe2000f8e00ff */
[----:B------:R-:W-:-:S04]  /*5260*/  MOV R5, UR5 ;  /* 0x0000000500057c02 */ /* 0x000fc80008000f00 */
[----:B------:R-:W-:-:S07]  /*5270*/  LEPC R20, `(.L_x_112) ;  /* 0x000000001014794e */ /* 0x000fce0000000000 */
[----:B-12---:R-:W-:Y:S05]  /*5280*/  CALL.ABS.NOINC R8 ;  /* 0x0000000008007343 */ /* 0x006fea0003c00000 */
.L_x_112:
        /* <DEDUP_REMOVED lines=10> */
.L_x_113:
[----:B------:R-:W-:Y:S01]  /*5330*/  HFMA2 R0, -RZ, RZ, 0, 2.443790435791015625e-06 ;  /* 0x00000029ff007431 */ /* 0x000fe200000001ff */
        /* <DEDUP_REMOVED lines=9> */
.L_x_114:
        /* <DEDUP_REMOVED lines=10> */
.L_x_115:
        /* <DEDUP_REMOVED lines=10> */
.L_x_116:
[----:B------:R1:W2:Y:S01]  /*5510*/  LDC.64 R8, c[0x4][R17] ;  /* 0x0100000011087b82 */ /* 0x0002a20000000a00 */
[----:B------:R-:W3:Y:S01]  /*5520*/  LDCU.64 UR4, c[0x4][0xe0] ;  /* 0x01001c00ff0477ac */ /* 0x000ee20008000a00 */
[----:B------:R-:W-:Y:S01]  /*5530*/  CS2R R6, SRZ ;  /* 0x0000000000067805 */ /* 0x000fe2000001ff00 */
[----:B---3--:R-:W-:Y:S01]  /*5540*/  IMAD.U32 R4, RZ, RZ, UR4 ;  /* 0x00000004ff047e24 */ /* 0x008fe2000f8e00ff */
[----:B------:R-:W-:-:S04]  /*5550*/  MOV R5, UR5 ;  /* 0x0000000500057c02 */ /* 0x000fc80008000f00 */
[----:B------:R-:W-:-:S07]  /*5560*/  LEPC R20, `(.L_x_117) ;  /* 0x000000001014794e */ /* 0x000fce0000000000 */
[----:B-12---:R-:W-:Y:S05]  /*5570*/  CALL.ABS.NOINC R8 ;  /* 0x0000000008007343 */ /* 0x006fea0003c00000 */
.L_x_117:
[----:B------:R-:W-:Y:S01]  /*5580*/  HFMA2 R0, -RZ, RZ, 0, 3.814697265625e-06 ;  /* 0x00000040ff007431 */ /* 0x000fe200000001ff */
        /* <DEDUP_REMOVED lines=9> */
.L_x_118:
        /* <DEDUP_REMOVED lines=10> */
.L_x_119:
[----:B------:R1:W2:Y:S01]  /*56c0*/  LDC.64 R8, c[0x4][R17] ;  /* 0x0100000011087b82 */ /* 0x0002a20000000a00 */
[----:B------:R-:W3:Y:S01]  /*56d0*/  LDCU.64 UR4, c[0x4][0xe0] ;  /* 0x01001c00ff0477ac */ /* 0x000ee20008000a00 */
[----:B------:R-:W-:Y:S01]  /*56e0*/  CS2R R6, SRZ ;  /* 0x0000000000067805 */ /* 0x000fe2000001ff00 */
[----:B---3--:R-:W-:Y:S01]  /*56f0*/  IMAD.U32 R4, RZ, RZ, UR4 ;  /* 0x00000004ff047e24 */ /* 0x008fe2000f8e00ff */
[----:B------:R-:W-:-:S04]  /*5700*/  MOV R5, UR5 ;  /* 0x0000000500057c02 */ /* 0x000fc80008000f00 */
[----:B------:R-:W-:-:S07]  /*5710*/  LEPC R20, `(.L_x_120) ;  /* 0x000000001014794e */ /* 0x000fce0000000000 */
[----:B-12---:R-:W-:Y:S05]  /*5720*/  CALL.ABS.NOINC R8 ;  /* 0x0000000008007343 */ /* 0x006fea0003c00000 */
.L_x_120:
[----:B------:R-:W-:Y:S01]  /*5730*/  HFMA2 R0, -RZ, RZ, 0, 5.9604644775390625e-08 ;  /* 0x00000001ff007431 */ /* 0x000fe200000001ff */
        /* <DEDUP_REMOVED lines=9> */
.L_x_121:
        /* <DEDUP_REMOVED lines=10> */
.L_x_122:
        /* <DEDUP_REMOVED lines=10> */
.L_x_123:
        /* <DEDUP_REMOVED lines=10> */
.L_x_124:
[----:B------:R1:W2:Y:S01]  /*59b0*/  LDC.64 R8, c[0x4][R17] ;  /* 0x0100000011087b82 */ /* 0x0002a20000000a00 */
[----:B------:R-:W3:Y:S01]  /*59c0*/  LDCU.64 UR4, c[0x4][0xe0] ;  /* 0x01001c00ff0477ac */ /* 0x000ee20008000a00 */
[----:B------:R-:W-:Y:S01]  /*59d0*/  CS2R R6, SRZ ;  /* 0x0000000000067805 */ /* 0x000fe2000001ff00 */
[----:B---3--:R-:W-:Y:S01]  /*59e0*/  IMAD.U32 R4, RZ, RZ, UR4 ;  /* 0x00000004ff047e24 */ /* 0x008fe2000f8e00ff */
[----:B------:R-:W-:-:S04]  /*59f0*/  MOV R5, UR5 ;  /* 0x0000000500057c02 */ /* 0x000fc80008000f00 */
[----:B------:R-:W-:-:S07]  /*5a00*/  LEPC R20, `(.L_x_125) ;  /* 0x000000001014794e */ /* 0x000fce0000000000 */
[----:B-12---:R-:W-:Y:S05]  /*5a10*/  CALL.ABS.NOINC R8 ;  /* 0x0000000008007343 */ /* 0x006fea0003c00000 */
.L_x_125:
        /* <DEDUP_REMOVED lines=10> */
.L_x_126:
        /* <DEDUP_REMOVED lines=10> */
.L_x_127:
[----:B------:R1:W2:Y:S01]  /*5b60*/  LDC.64 R8, c[0x4][R17] ;  /* 0x0100000011087b82 */ /* 0x0002a20000000a00 */
[----:B------:R-:W3:Y:S01]  /*5b70*/  LDCU.64 UR4, c[0x4][0xe0] ;  /* 0x01001c00ff0477ac */ /* 0x000ee20008000a00 */
[----:B------:R-:W-:Y:S01]  /*5b80*/  CS2R R6, SRZ ;  /* 0x0000000000067805 */ /* 0x000fe2000001ff00 */
[----:B---3--:R-:W-:Y:S01]  /*5b90*/  IMAD.U32 R4, RZ, RZ, UR4 ;  /* 0x00000004ff047e24 */ /* 0x008fe2000f8e00ff */
[----:B------:R-:W-:-:S04]  /*5ba0*/  MOV R5, UR5 ;  /* 0x0000000500057c02 */ /* 0x000fc80008000f00 */
[----:B------:R-:W-:-:S07]  /*5bb0*/  LEPC R20, `(.L_x_128) ;  /* 0x000000001014794e */ /* 0x000fce0000000000 */
[----:B-12---:R-:W-:Y:S05]  /*5bc0*/  CALL.ABS.NOINC R8 ;  /* 0x0000000008007343 */ /* 0x006fea0003c00000 */
.L_x_128:
[----:B------:R-:W-:Y:S01]  /*5bd0*/  HFMA2 R0, -RZ, RZ, 0, 1.1920928955078125e-07 ;  /* 0x00000002ff007431 */ /* 0x000fe200000001ff */
        /* <DEDUP_REMOVED lines=9> */
.L_x_129:
        /* <DEDUP_REMOVED lines=10> */
.L_x_130:
        /* <DEDUP_REMOVED lines=10> */
.L_x_131:
        /* <DEDUP_REMOVED lines=10> */
.L_x_132:
        /* <DEDUP_REMOVED lines=10> */
.L_x_133:
        /* <DEDUP_REMOVED lines=10> */
.L_x_134:
[----:B------:R1:W2:Y:S01]  /*5f90*/  LDC.64 R8, c[0x4][R17] ;  /* 0x0100000011087b82 */ /* 0x0002a20000000a00 */
[----:B------:R-:W3:Y:S01]  /*5fa0*/  LDCU.64 UR4, c[0x4][0xe0] ;  /* 0x01001c00ff0477ac */ /* 0x000ee20008000a00 */
[----:B------:R-:W-:Y:S01]  /*5fb0*/  CS2R R6, SRZ ;  /* 0x0000000000067805 */ /* 0x000fe2000001ff00 */
[----:B---3--:R-:W-:Y:S01]  /*5fc0*/  IMAD.U32 R4, RZ, RZ, UR4 ;  /* 0x00000004ff047e24 */ /* 0x008fe2000f8e00ff */
[----:B------:R-:W-:-:S04]  /*5fd0*/  MOV R5, UR5 ;  /* 0x0000000500057c02 */ /* 0x000fc80008000f00 */
[----:B------:R-:W-:-:S07]  /*5fe0*/  LEPC R20, `(.L_x_135) ;  /* 0x000000001014794e */ /* 0x000fce0000000000 */
[----:B-12---:R-:W-:Y:S05]  /*5ff0*/  CALL.ABS.NOINC R8 ;  /* 0x0000000008007343 */ /* 0x006fea0003c00000 */
.L_x_135:
        /* <DEDUP_REMOVED lines=10> */
.L_x_136:
        /* <DEDUP_REMOVED lines=10> */
.L_x_137:
[----:B------:R1:W2:Y:S01]  /*6140*/  LDC.64 R8, c[0x4][R17] ;  /* 0x0100000011087b82 */ /* 0x0002a20000000a00 */
[----:B------:R-:W3:Y:S01]  /*6150*/  LDCU.64 UR4, c[0x4][0xe0] ;  /* 0x01001c00ff0477ac */ /* 0x000ee20008000a00 */
[----:B------:R-:W-:Y:S01]  /*6160*/  CS2R R6, SRZ ;  /* 0x0000000000067805 */ /* 0x000fe2000001ff00 */
[----:B---3--:R-:W-:Y:S01]  /*6170*/  IMAD.U32 R4, RZ, RZ, UR4 ;  /* 0x00000004ff047e24 */ /* 0x008fe2000f8e00ff */
[----:B------:R-:W-:-:S04]  /*6180*/  MOV R5, UR5 ;  /* 0x0000000500057c02 */ /* 0x000fc80008000f00 */
[----:B------:R-:W-:-:S07]  /*6190*/  LEPC R20, `(.L_x_138) ;  /* 0x000000001014794e */ /* 0x000fce0000000000 */
[----:B-12---:R-:W-:Y:S05]  /*61a0*/  CALL.ABS.NOINC R8 ;  /* 0x0000000008007343 */ /* 0x006fea0003c00000 */
.L_x_138:
[----:B------:R-:W-:Y:S01]  /*61b0*/  HFMA2 R0, -RZ, RZ, 0, 3.0517578125e-05 ;  /* 0x00000200ff007431 */ /* 0x000fe200000001ff */
        /* <DEDUP_REMOVED lines=9> */
.L_x_139:
        /* <DEDUP_REMOVED lines=10> */
.L_x_140:
        /* <DEDUP_REMOVED lines=10> */
.L_x_141:
        /* <DEDUP_REMOVED lines=10> */
.L_x_142:
[----:B------:R1:W2:Y:S01]  /*6430*/  LDC.64 R8, c[0x4][R17] ;  /* 0x0100000011087b82 */ /* 0x0002a20000000a00 */
[----:B------:R-:W3:Y:S01]  /*6440*/  LDCU.64 UR4, c[0x4][0xe0] ;  /* 0x01001c00ff0477ac */ /* 0x000ee20008000a00 */
[----:B------:R-:W-:Y:S01]  /*6450*/  CS2R R6, SRZ ;  /* 0x0000000000067805 */ /* 0x000fe2000001ff00 */
[----:B---3--:R-:W-:Y:S01]  /*6460*/  IMAD.U32 R4, RZ, RZ, UR4 ;  /* 0x00000004ff047e24 */ /* 0x008fe2000f8e00ff */
[----:B------:R-:W-:-:S04]  /*6470*/  MOV R5, UR5 ;  /* 0x0000000500057c02 */ /* 0x000fc80008000f00 */
[----:B------:R-:W-:-:S07]  /*6480*/  LEPC R20, `(.L_x_143) ;  /* 0x000000001014794e */ /* 0x000fce0000000000 */
[----:B-12---:R-:W-:Y:S05]  /*6490*/  CALL.ABS.NOINC R8 ;  /* 0x0000000008007343 */ /* 0x006fea0003c00000 */
.L_x_143:
        /* <DEDUP_REMOVED lines=10> */
.L_x_144:
        /* <DEDUP_REMOVED lines=10> */
.L_x_145:
[----:B------:R1:W2:Y:S01]  /*65e0*/  LDC.64 R8, c[0x4][R17] ;  /* 0x0100000011087b82 */ /* 0x0002a20000000a00 */
[----:B------:R-:W3:Y:S01]  /*65f0*/  LDCU.64 UR4, c[0x4][0xe0] ;  /* 0x01001c00ff0477ac */ /* 0x000ee20008000a00 */
[----:B------:R-:W-:Y:S01]  /*6600*/  CS2R R6, SRZ ;  /* 0x0000000000067805 */ /* 0x000fe2000001ff00 */
[----:B---3--:R-:W-:Y:S01]  /*6610*/  IMAD.U32 R4, RZ, RZ, UR4 ;  /* 0x00000004ff047e24 */ /* 0x008fe2000f8e00ff */
[----:B------:R-:W-:-:S04]  /*6620*/  MOV R5, UR5 ;  /* 0x0000000500057c02 */ /* 0x000fc80008000f00 */
[----:B------:R-:W-:-:S07]  /*6630*/  LEPC R20, `(.L_x_146) ;  /* 0x000000001014794e */ /* 0x000fce0000000000 */
[----:B-12---:R-:W-:Y:S05]  /*6640*/  CALL.ABS.NOINC R8 ;  /* 0x0000000008007343 */ /* 0x006fea0003c00000 */
.L_x_146:
[----:B------:R1:W-:Y:S01]  /*6650*/  STL [R1], RZ ;  /* 0x000000ff01007387 */ /* 0x0003e20000100800 */
[----:B------:R1:W2:Y:S01]  /*6660*/  LDC.64 R8, c[0x4][R17] ;  /* 0x0100000011087b82 */ /* 0x0002a20000000a00 */
[----:B------:R-:W3:Y:S01]  /*6670*/  LDCU.64 UR4, c[0x4][0xc8] ;  /* 0x01001900ff0477ac */ /* 0x000ee20008000a00 */
[----:B------:R-:W-:Y:S02]  /*6680*/  MOV R6, UR38 ;  /* 0x0000002600067c02 */ /* 0x000fe40008000f00 */
[----:B------:R-:W-:Y:S01]  /*6690*/  MOV R7, UR37 ;  /* 0x0000002500077c02 */ /* 0x000fe20008000f00 */
[----:B---3--:R-:W-:Y:S02]  /*66a0*/  IMAD.U32 R4, RZ, RZ, UR4 ;  /* 0x00000004ff047e24 */ /* 0x008fe4000f8e00ff */
[----:B------:R-:W-:Y:S02]  /*66b0*/  IMAD.U32 R5, RZ, RZ, UR5 ;  /* 0x00000005ff057e24 */ /* 0x000fe4000f8e00ff */
[----:B------:R-:W-:-:S07]  /*66c0*/  LEPC R20, `(.L_x_147) ;  /* 0x000000001014794e */ /* 0x000fce0000000000 */
[----:B-12---:R-:W-:Y:S05]  /*66d0*/  CALL.ABS.NOINC R8 ;  /* 0x0000000008007343 */ /* 0x006fea0003c00000 */
.L_x_147:
        /* <DEDUP_REMOVED lines=10> */
.L_x_148:
        /* <DEDUP_REMOVED lines=10> */
.L_x_149:
        /* <DEDUP_REMOVED lines=10> */
.L_x_150:
[----:B------:R1:W2:Y:S01]  /*68c0*/  LDC.64 R8, c[0x4][R17] ;  /* 0x0100000011087b82 */ /* 0x0002a20000000a00 */
[----:B------:R-:W3:Y:S01]  /*68d0*/  LDCU.64 UR4, c[0x4][0xe0] ;  /* 0x01001c00ff0477ac */ /* 0x000ee20008000a00 */
[----:B------:R-:W-:Y:S01]  /*68e0*/  CS2R R6, SRZ ;  /* 0x0000000000067805 */ /* 0x000fe2000001ff00 */
[----:B---3--:R-:W-:Y:S01]  /*68f0*/  IMAD.U32 R4, RZ, RZ, UR4 ;  /* 0x00000004ff047e24 */ /* 0x008fe2000f8e00ff */
[----:B------:R-:W-:-:S04]  /*6900*/  MOV R5, UR5 ;  /* 0x0000000500057c02 */ /* 0x000fc80008000f00 */
[----:B------:R-:W-:-:S07]  /*6910*/  LEPC R20, `(.L_x_151) ;  /* 0x000000001014794e */ /* 0x000fce0000000000 */
[----:B-12---:R-:W-:Y:S05]  /*6920*/  CALL.ABS.NOINC R8 ;  /* 0x0000000008007343 */ /* 0x006fea0003c00000 */
.L_x_151:
        /* <DEDUP_REMOVED lines=9> */
.L_x_152:
        /* <DEDUP_REMOVED lines=10> */
.L_x_153:
[----:B------:R1:W2:Y:S01]  /*6a60*/  LDC.64 R8, c[0x4][R17] ;  /* 0x0100000011087b82 */ /* 0x0002a20000000a00 */
[----:B------:R-:W3:Y:S01]  /*6a70*/  LDCU.64 UR4, c[0x4][0xe0] ;  /* 0x01001c00ff0477ac */ /* 0x000ee20008000a00 */
[----:B------:R-:W-:Y:S01]  /*6a80*/  CS2R R6, SRZ ;  /* 0x0000000000067805 */ /* 0x000fe2000001ff00 */
[----:B---3--:R-:W-:Y:S01]  /*6a90*/  IMAD.U32 R4, RZ, RZ, UR4 ;  /* 0x00000004ff047e24 */ /* 0x008fe2000f8e00ff */
[----:B------:R-:W-:-:S04]  /*6aa0*/  MOV R5, UR5 ;  /* 0x0000000500057c02 */ /* 0x000fc80008000f00 */
[----:B------:R-:W-:-:S07]  /*6ab0*/  LEPC R20, `(.L_x_154) ;  /* 0x000000001014794e */ /* 0x000fce0000000000 */
[----:B-12---:R-:W-:Y:S05]  /*6ac0*/  CALL.ABS.NOINC R8 ;  /* 0x0000000008007343 */ /* 0x006fea0003c00000 */
.L_x_154:
[----:B------:R-:W-:Y:S01]  /*6ad0*/  HFMA2 R0, -RZ, RZ, 0, 0.0078125 ;  /* 0x00002000ff007431 */ /* 0x000fe200000001ff */
        /* <DEDUP_REMOVED lines=9> */
.L_x_155:
        /* <DEDUP_REMOVED lines=10> */
.L_x_156:
        /* <DEDUP_REMOVED lines=10> */
.L_x_157:
        /* <DEDUP_REMOVED lines=10> */
.L_x_98:
[----:B------:R-:W-:Y:S05]  /*6d50*/  BSYNC.RECONVERGENT B6 ;  /* 0x0000000000067941 */ /* 0x000fea0003800200 */
.L_x_97:
[----:B-1----:R-:W1:Y:S01]  /*6d60*/  S2R R3, SR_SWINHI ;  /* 0x0000000000037919 */ /* 0x002e620000002f00 */
[----:B------:R-:W-:Y:S01]  /*6d70*/  IMAD.SHL.U32 R40, R23, 0x2, RZ ;  /* 0x0000000217287824 */ /* 0x000fe200078e00ff */
[----:B------:R-:W2:Y:S04]  /*6d80*/  LDCU.64 UR4, c[0x0][0x880] ;  /* 0x00011000ff0477ac */ /* 0x000ea80008000a00 */
[----:B------:R-:W-:Y:S02]  /*6d90*/  LOP3.LUT R40, R40, 0xfe, RZ, 0xc0, !PT ;  /* 0x000000fe28287812 */ /* 0x000fe400078ec0ff */
[----:B--2---:R-:W-:-:S04]  /*6da0*/  ISETP.NE.U32.AND P5, PT, RZ, UR4, PT ;  /* 0x00000004ff007c0c */ /* 0x004fc8000bfa5070 */
[----:B------:R-:W-:Y:S02]  /*6db0*/  ISETP.NE.AND.EX P5, PT, RZ, UR5, PT, P5 ;  /* 0x00000005ff007c0c */ /* 0x000fe4000bfa5350 */
[----:B------:R-:W-:Y:S02]  /*6dc0*/  MOV R4, R16 ;  /* 0x0000001000047202 */ /* 0x000fe40000000f00 */
[----:B-1----:R-:W-:-:S03]  /*6dd0*/  MOV R5, R3 ;  /* 0x0000000300057202 */ /* 0x002fc60000000f00 */
[----:B------:R-:W-:-:S03]  /*6de0*/  IMAD.WIDE.U32 R40, R40, 0x2, R4 ;  /* 0x0000000228287825 */ /* 0x000fc600078e0004 */
[C---:B------:R-:W-:Y:S02]  /*6df0*/  IADD3 R9, P0, PT, R40.reuse, 0x14200, RZ ;  /* 0x0001420028097810 */ /* 0x040fe40007f1e0ff */
[C---:B------:R-:W-:Y:S02]  /*6e00*/  IADD3 R7, P1, PT, R40.reuse, 0x14400, RZ ;  /* 0x0001440028077810 */ /* 0x040fe40007f3e0ff */
[C---:B------:R-:W-:Y:S01]  /*6e10*/  IADD3 R5, P2, PT, R40.reuse, 0x14600, RZ ;  /* 0x0001460028057810 */ /* 0x040fe20007f5e0ff */
[--C-:B------:R-:W-:Y:S01]  /*6e20*/  IMAD.X R53, RZ, RZ, R41.reuse, P0 ;  /* 0x000000ffff357224 */ /* 0x100fe200000e0629 */
[----:B------:R-:W-:Y:S01]  /*6e30*/  IADD3 R3, P3, PT, R40, 0x14000, RZ ;  /* 0x0001400028037810 */ /* 0x000fe20007f7e0ff */
[--C-:B------:R-:W-:Y:S02]  /*6e40*/  IMAD.X R51, RZ, RZ, R41.reuse, P1 ;  /* 0x000000ffff337224 */ /* 0x100fe400008e0629 */
[----:B------:R-:W-:Y:S01]  /*6e50*/  IMAD.X R49, RZ, RZ, R41, P2 ;  /* 0x000000ffff317224 */ /* 0x000fe200010e0629 */
[----:B------:R-:W-:Y:S01]  /*6e60*/  SHF.R.U64 R6, R9, 0x3, R53 ;  /* 0x0000000309067819 */ /* 0x000fe20000001235 */
[----:B------:R-:W-:Y:S01]  /*6e70*/  IMAD.X R55, RZ, RZ, R41, P3 ;  /* 0x000000ffff377224 */ /* 0x000fe200018e0629 */
[----:B------:R-:W-:-:S02]  /*6e80*/  SHF.R.U64 R4, R7, 0x3, R51 ;  /* 0x0000000307047819 */ /* 0x000fc40000001233 */
[----:B------:R-:W-:Y:S02]  /*6e90*/  SHF.R.U64 R0, R5, 0x3, R49 ;  /* 0x0000000305007819 */ /* 0x000fe40000001231 */
[----:B------:R-:W-:Y:S02]  /*6ea0*/  SHF.R.U64 R8, R3, 0x3, R55 ;  /* 0x0000000303087819 */ /* 0x000fe40000001237 */
[----:B------:R-:W-:Y:S02]  /*6eb0*/  LOP3.LUT R52, R9, 0x70, R6, 0x78, !PT ;  /* 0x0000007009347812 */ /* 0x000fe400078e7806 */
[----:B------:R-:W-:Y:S02]  /*6ec0*/  LOP3.LUT R50, R7, 0x70, R4, 0x78, !PT ;  /* 0x0000007007327812 */ /* 0x000fe400078e7804 */
[----:B------:R-:W-:Y:S02]  /*6ed0*/  IADD3 R9, P0, PT, R40, 0x14800, RZ ;  /* 0x0001480028097810 */ /* 0x000fe40007f1e0ff */
[----:B------:R-:W-:-:S02]  /*6ee0*/  LOP3.LUT R48, R5, 0x70, R0, 0x78, !PT ;  /* 0x0000007005307812 */ /* 0x000fc400078e7800 */
[C---:B------:R-:W-:Y:S01]  /*6ef0*/  IADD3 R7, P1, PT, R40.reuse, 0x14a00, RZ ;  /* 0x00014a0028077810 */ /* 0x040fe20007f3e0ff */
[--C-:B------:R-:W-:Y:S01]  /*6f00*/  IMAD.X R47, RZ, RZ, R41.reuse, P0 ;  /* 0x000000ffff2f7224 */ /* 0x100fe200000e0629 */
[----:B------:R-:W-:Y:S02]  /*6f10*/  LOP3.LUT R54, R3, 0x70, R8, 0x78, !PT ;  /* 0x0000007003367812 */ /* 0x000fe400078e7808 */
[C---:B------:R-:W-:Y:S01]  /*6f20*/  IADD3 R5, P2, PT, R40.reuse, 0x14c00, RZ ;  /* 0x00014c0028057810 */ /* 0x040fe20007f5e0ff */
[----:B------:R-:W-:Y:S01]  /*6f30*/  IMAD.X R45, RZ, RZ, R41, P1 ;  /* 0x000000ffff2d7224 */ /* 0x000fe200008e0629 */
[----:B------:R-:W-:Y:S01]  /*6f40*/  IADD3 R3, P3, PT, R40, 0x14e00, RZ ;  /* 0x00014e0028037810 */ /* 0x000fe20007f7e0ff */
[----:B------:R1:W-:Y:S01]  /*6f50*/  ST.E desc[UR44][R54.64], RZ ;  /* 0x000000ff36007985 */ /* 0x0003e2000c10192c */
[----:B------:R-:W-:Y:S01]  /*6f60*/  SHF.R.U64 R8, R9, 0x3, R47 ;  /* 0x0000000309087819 */ /* 0x000fe2000000122f */
[----:B------:R-:W-:Y:S01]  /*6f70*/  IMAD.X R43, RZ, RZ, R41, P2 ;  /* 0x000000ffff2b7224 */ /* 0x000fe200010e0629 */
[----:B------:R-:W-:Y:S01]  /*6f80*/  SHF.R.U64 R6, R7, 0x3, R45 ;  /* 0x0000000307067819 */ /* 0x000fe2000000122d */
[----:B------:R-:W-:Y:S01]  /*6f90*/  IMAD.X R39, RZ, RZ, R41, P3 ;  /* 0x000000ffff277224 */ /* 0x000fe200018e0629 */
[----:B------:R-:W-:Y:S01]  /*6fa0*/  LOP3.LUT R46, R9, 0x70, R8, 0x78, !PT ;  /* 0x00000070092e7812 */ /* 0x000fe200078e7808 */
[----:B------:R1:W-:Y:S01]  /*6fb0*/  ST.E desc[UR44][R52.64], RZ ;  /* 0x000000ff34007985 */ /* 0x0003e2000c10192c */
[----:B------:R-:W-:-:S02]  /*6fc0*/  SHF.R.U64 R4, R5, 0x3, R43 ;  /* 0x0000000305047819 */ /* 0x000fc4000000122b */
[----:B------:R-:W-:Y:S01]  /*6fd0*/  SHF.R.U64 R0, R3, 0x3, R39 ;  /* 0x0000000303007819 */ /* 0x000fe20000001227 */
[----:B------:R1:W-:Y:S01]  /*6fe0*/  ST.E desc[UR44][R50.64], RZ ;  /* 0x000000ff32007985 */ /* 0x0003e2000c10192c */
[----:B------:R-:W-:Y:S02]  /*6ff0*/  LOP3.LUT R44, R7, 0x70, R6, 0x78, !PT ;  /* 0x00000070072c7812 */ /* 0x000fe400078e7806 */
[C---:B------:R-:W-:Y:S01]  /*7000*/  IADD3 R9, P0, PT, R40.reuse, 0x15000, RZ ;  /* 0x0001500028097810 */ /* 0x040fe20007f1e0ff */
[----:B------:R1:W-:Y:S01]  /*7010*/  ST.E desc[UR44][R48.64], RZ ;  /* 0x000000ff30007985 */ /* 0x0003e2000c10192c */
[----:B------:R-:W-:Y:S02]  /*7020*/  LOP3.LUT R42, R5, 0x70, R4, 0x78, !PT ;  /* 0x00000070052a7812 */ /* 0x000fe400078e7804 */
[C---:B------:R-:W-:Y:S01]  /*7030*/  IADD3 R7, P1, PT, R40.reuse, 0x15200, RZ ;  /* 0x0001520028077810 */ /* 0x040fe20007f3e0ff */
[--C-:B------:R-:W-:Y:S01]  /*7040*/  IMAD.X R37, RZ, RZ, R41.reuse, P0 ;  /* 0x000000ffff257224 */ /* 0x100fe200000e0629 */
[----:B------:R-:W-:Y:S01]  /*7050*/  LOP3.LUT R38, R3, 0x70, R0, 0x78, !PT ;  /* 0x0000007003267812 */ /* 0x000fe200078e7800 */
[----:B------:R1:W-:Y:S01]  /*7060*/  ST.E desc[UR44][R46.64], RZ ;  /* 0x000000ff2e007985 */ /* 0x0003e2000c10192c */
        /* <DEDUP_REMOVED lines=35> */
[C---:B------:R-:W-:Y:S02]  /*72a0*/  IADD3 R9, P0, PT, R40.reuse, 0x16000, RZ ;  /* 0x0001600028097810 */ /* 0x040fe40007f1e0ff */
[----:B------:R-:W-:Y:S01]  /*72b0*/  LOP3.LUT R24, R5, 0x70, R4, 0x78, !PT ;  /* 0x0000007005187812 */ /* 0x000fe200078e7804 */
[----:B------:R1:W-:Y:S01]  /*72c0*/  ST.E desc[UR44][R26.64], RZ ;  /* 0x000000ff1a007985 */ /* 0x0003e2000c10192c */
        /* <DEDUP_REMOVED lines=12> */
[----:B------:R-:W-:-:S02]  /*7390*/  LOP3.LUT R18, R9, 0x70, R8, 0x78, !PT ;  /* 0x0000007009127812 */ /* 0x000fc400078e7808 */
[----:B------:R-:W-:Y:S02]  /*73a0*/  SHF.R.U64 R4, R5, 0x3, R13 ;  /* 0x0000000305047819 */ /* 0x000fe4000000120d */
        /* <DEDUP_REMOVED lines=23> */
[----:B------:R-:W-:Y:S02]  /*7520*/  IADD3 R8, P0, PT, R40, 0x17000, RZ ;  /* 0x0001700028087810 */ /* 0x000fe40007f1e0ff */
[----:B------:R-:W-:Y:S01]  /*7530*/  LOP3.LUT R66, R4, 0x70, R5, 0x78, !PT ;  /* 0x0000007004427812 */ /* 0x000fe200078e7805 */
[----:B------:R1:W-:Y:S01]  /*7540*/  ST.E desc[UR44][R68.64], RZ ;  /* 0x000000ff44007985 */ /* 0x0003e2000c10192c */
[----:B------:R-:W-:Y:S01]  /*7550*/  IADD3 R6, P1, PT, R40, 0x17200, RZ ;  /* 0x0001720028067810 */ /* 0x000fe20007f3e0ff */
[----:B------:R-:W-:Y:S01]  /*7560*/  IMAD.X R79, RZ, RZ, R41, P0 ;  /* 0x000000ffff4f7224 */ /* 0x000fe200000e0629 */
        /* <DEDUP_REMOVED lines=35> */
[----:B------:R-:W-:Y:S02]  /*77a0*/  LOP3.LUT R82, R4, 0x70, R5, 0x78, !PT ;  /* 0x0000007004527812 */ /* 0x000fe400078e7805 */
[----:B------:R-:W-:Y:S01]  /*77b0*/  LOP3.LUT R80, R0, 0x70, R3, 0x78, !PT ;  /* 0x0000007000507812 */ /* 0x000fe200078e7803 */
[----:B------:R1:W-:Y:S04]  /*77c0*/  ST.E desc[UR44][R84.64], RZ ;  /* 0x000000ff54007985 */ /* 0x0003e8000c10192c */
[----:B------:R1:W-:Y:S04]  /*77d0*/  ST.E desc[UR44][R82.64], RZ ;  /* 0x000000ff52007985 */ /* 0x0003e8000c10192c */
[----:B------:R1:W-:Y:S01]  /*77e0*/  ST.E desc[UR44][R80.64], RZ ;  /* 0x000000ff50007985 */ /* 0x0003e2000c10192c */
[----:B------:R-:W-:Y:S05]  /*77f0*/  @!P5 BRA `(.L_x_158) ;  /* 0x0000000000c4d947 */ /* 0x000fea0003800000 */
[----:B------:R-:W2:Y:S01]  /*7800*/  LDC R3, c[0x0][0x904] ;  /* 0x00024100ff037b82 */ /* 0x000ea20000000800 */
[----:B------:R-:W3:Y:S01]  /*7810*/  LDCU.64 UR4, c[0x0][0x908] ;  /* 0x00012100ff0477ac */ /* 0x000ee20008000a00 */
[----:B------:R-:W-:Y:S01]  /*7820*/  BSSY.RECONVERGENT B0, `(.L_x_158) ;  /* 0x000002e000007945 */ /* 0x000fe20003800200 */
[----:B---3--:R-:W-:Y:S01]  /*7830*/  IMAD.HI.U32 R0, R59, UR4, RZ ;  /* 0x000000043b007c27 */ /* 0x008fe2000f8e00ff */
[----:B------:R-:W3:Y:S01]  /*7840*/  LDCU UR4, c[0x0][0x380] ;  /* 0x00007000ff0477ac */ /* 0x000ee20008000800 */
[----:B--2---:R-:W-:-:S03]  /*7850*/  ISETP.NE.AND P0, PT, R3, 0x1, PT ;  /* 0x000000010300780c */ /* 0x004fc60003f05270 */
[----:B------:R-:W-:-:S04]  /*7860*/  SHF.R.U32.HI R0, RZ, UR5, R0 ;  /* 0x00000005ff007c19 */ /* 0x000fc80008011600 */
[----:B------:R-:W-:-:S05]  /*7870*/  SEL R0, R59, R0, !P0 ;  /* 0x000000003b007207 */ /* 0x000fca0004000000 */
[----:B------:R-:W-:-:S04]  /*7880*/  IMAD.MOV R0, RZ, RZ, -R0 ;  /* 0x000000ffff007224 */ /* 0x000fc800078e0a00 */
[----:B------:R-:W-:-:S04]  /*7890*/  IMAD R3, R3, R0, R59 ;  /* 0x0000000003037224 */ /* 0x000fc800078e023b */
[----:B------:R-:W-:-:S05]  /*78a0*/  IMAD R3, R3, 0x100, R58 ;  /* 0x0000010003037824 */ /* 0x000fca00078e023a */
[----:B---3--:R-:W-:-:S13]  /*78b0*/  ISETP.GE.AND P0, PT, R3, UR4, PT ;  /* 0x0000000403007c0c */ /* 0x008fda000bf06270 */
[----:B------:R-:W-:Y:S05]  /*78c0*/  @P0 BRA `(.L_x_159) ;  /* 0x00000000008c0947 */ /* 0x000fea0003800000 */
[----:B------:R-:W2:Y:S01]  /*78d0*/  LDC R5, c[0x0][0x38c] ;  /* 0x0000e300ff057b82 */ /* 0x000ea20000000800 */
[----:B------:R-:W3:Y:S01]  /*78e0*/  LDCU UR6, c[0x0][0x890] ;  /* 0x00011200ff0677ac */ /* 0x000ee20008000800 */
[----:B------:R-:W4:Y:S01]  /*78f0*/  LDCU.64 UR4, c[0x0][0x888] ;  /* 0x00011100ff0477ac */ /* 0x000f220008000a00 */
[----:B---3--:R-:W-:Y:S01]  /*7900*/  IMAD R3, R22, UR6, R3 ;  /* 0x0000000616037c24 */ /* 0x008fe2000f8e0203 */
[----:B--2---:R-:W-:-:S04]  /*7910*/  IABS R6, R5 ;  /* 0x0000000500067213 */ /* 0x004fc80000000000 */
[----:B------:R-:W2:Y:S08]  /*7920*/  I2F.RP R7, R6 ;  /* 0x0000000600077306 */ /* 0x000eb00000209400 */
[----:B--2---:R-:W2:Y:S02]  /*7930*/  MUFU.RCP R8, R7 ;  /* 0x0000000700087308 */ /* 0x004ea40000001000 */
[----:B--2---:R-:W-:-:S06]  /*7940*/  IADD3 R8, PT, PT, R8, 0xffffffe, RZ ;  /* 0x0ffffffe08087810 */ /* 0x004fcc0007ffe0ff */
[----:B------:R2:W3:Y:S02]  /*7950*/  F2I.FTZ.U32.TRUNC.NTZ R9, R8 ;  /* 0x0000000800097305 */ /* 0x0004e4000021f000 */
[----:B--2---:R-:W-:Y:S02]  /*7960*/  HFMA2 R8, -RZ, RZ, 0, 0 ;  /* 0x00000000ff087431 */ /* 0x004fe400000001ff */
[----:B---3--:R-:W-:-:S04]  /*7970*/  IMAD.MOV R0, RZ, RZ, -R9 ;  /* 0x000000ffff007224 */ /* 0x008fc800078e0a09 */
[----:B------:R-:W-:Y:S01]  /*7980*/  IMAD R4, R0, R6, RZ ;  /* 0x0000000600047224 */ /* 0x000fe200078e02ff */
[----:B------:R-:W-:-:S03]  /*7990*/  IABS R0, R2 ;  /* 0x0000000200007213 */ /* 0x000fc60000000000 */
[----:B------:R-:W-:-:S06]  /*79a0*/  IMAD.HI.U32 R9, R9, R4, R8 ;  /* 0x0000000409097227 */ /* 0x000fcc00078e0008 */
[----:B------:R-:W-:-:S04]  /*79b0*/  IMAD.HI.U32 R4, R9, R0, RZ ;  /* 0x0000000009047227 */ /* 0x000fc800078e00ff */
[----:B------:R-:W-:-:S04]  /*79c0*/  IMAD.MOV R7, RZ, RZ, -R4 ;  /* 0x000000ffff077224 */ /* 0x000fc800078e0a04 */
[----:B------:R-:W-:Y:S01]  /*79d0*/  IMAD R7, R6, R7, R0 ;  /* 0x0000000706077224 */ /* 0x000fe200078e0200 */
[----:B------:R-:W-:-:S04]  /*79e0*/  LOP3.LUT R0, R2, R5, RZ, 0x3c, !PT ;  /* 0x0000000502007212 */ /* 0x000fc800078e3cff */
[----:B------:R-:W-:Y:S02]  /*79f0*/  ISETP.GT.U32.AND P1, PT, R6, R7, PT ;  /* 0x000000070600720c */ /* 0x000fe40003f24070 */
[----:B------:R-:W-:-:S11]  /*7a00*/  ISETP.GE.AND P0, PT, R0, RZ, PT ;  /* 0x000000ff0000720c */ /* 0x000fd60003f06270 */
[-C--:B------:R-:W-:Y:S01]  /*7a10*/  @!P1 IADD3 R7, PT, PT, R7, -R6.reuse, RZ ;  /* 0x8000000607079210 */ /* 0x080fe20007ffe0ff */
[----:B------:R-:W-:Y:S01]  /*7a20*/  @!P1 VIADD R4, R4, 0x1 ;  /* 0x0000000104049836 */ /* 0x000fe20000000000 */
[----:B------:R-:W-:Y:S02]  /*7a30*/  ISETP.NE.AND P1, PT, R5, RZ, PT ;  /* 0x000000ff0500720c */ /* 0x000fe40003f25270 */
[----:B------:R-:W-:Y:S02]  /*7a40*/  ISETP.GE.U32.AND P2, PT, R7, R6, PT ;  /* 0x000000060700720c */ /* 0x000fe40003f46070 */
[----:B------:R-:W2:Y:S11]  /*7a50*/  LDC.64 R6, c[0x0][0x880] ;  /* 0x00022000ff067b82 */ /* 0x000eb60000000a00 */
[----:B------:R-:W-:-:S05]  /*7a60*/  @P2 IADD3 R4, PT, PT, R4, 0x1, RZ ;  /* 0x0000000104042810 */ /* 0x000fca0007ffe0ff */
[----:B------:R-:W-:Y:S01]  /*7a70*/  @!P0 IMAD.MOV R4, RZ, RZ, -R4 ;  /* 0x000000ffff048224 */ /* 0x000fe200078e0a04 */
[----:B------:R-:W-:-:S04]  /*7a80*/  @!P1 LOP3.LUT R4, RZ, R5, RZ, 0x33, !PT ;  /* 0x00000005ff049212 */ /* 0x000fc800078e33ff */
[C---:B------:R-:W-:Y:S01]  /*7a90*/  IADD3 R0, PT, PT, -R4.reuse, RZ, RZ ;  /* 0x000000ff04007210 */ /* 0x040fe20007ffe1ff */
[----:B----4-:R-:W-:-:S04]  /*7aa0*/  IMAD R3, R4, UR5, R3 ;  /* 0x0000000504037c24 */ /* 0x010fc8000f8e0203 */
[----:B------:R-:W-:-:S04]  /*7ab0*/  IMAD R0, R5, R0, R2 ;  /* 0x0000000005007224 */ /* 0x000fc800078e0202 */
[----:B------:R-:W-:Y:S01]  /*7ac0*/  IMAD R3, R0, UR4, R3 ;  /* 0x0000000400037c24 */ /* 0x000fe2000f8e0203 */
[----:B------:R-:W-:-:S03]  /*7ad0*/  MOV R0, 0xff800000 ;  /* 0xff80000000007802 */ /* 0x000fc60000000f00 */
[----:B--2---:R-:W-:-:S05]  /*7ae0*/  IMAD.WIDE R6, R3, 0x4, R6 ;  /* 0x0000000403067825 */ /* 0x004fca00078e0206 */
[----:B------:R2:W-:Y:S02]  /*7af0*/  STG.E desc[UR44][R6.64], R0 ;  /* 0x0000000006007986 */ /* 0x0005e4000c10192c */
.L_x_159:
[----:B------:R-:W-:Y:S05]  /*7b00*/  BSYNC.RECONVERGENT B0 ;  /* 0x0000000000007941 */ /* 0x000fea0003800200 */
.L_x_158:
[----:B------:R-:W-:-:S09]  /*7b10*/  UISETP.NE.AND UP0, UPT, UR41, URZ, UPT ;  /* 0x000000ff2900728c */ /* 0x000fd2000bf05270 */
[----:B------:R-:W-:Y:S05]  /*7b20*/  BRA.U UP0, `(.L_x_160) ;  /* 0x0000000100047547 */ /* 0x000fea000b800000 */
[----:B------:R-:W-:Y:S05]  /*7b30*/  BPT.TRAP 0x1 ;  /* 0x000000040000795c */ /* 0x000fea0000300000 */
.L_x_160:
[C---:B-1----:R-:W-:Y:S01]  /*7b40*/  IADD3 R39, P0, PT, R40.reuse, 0x18000, RZ ;  /* 0x0001800028277810 */ /* 0x042fe20007f1e0ff */
[----:B------:R-:W-:Y:S01]  /*7b50*/  STL.64 [R1+0x70], R22 ;  /* 0x0000701601007387 */ /* 0x000fe20000100a00 */
[C---:B------:R-:W-:Y:S01]  /*7b60*/  IADD3 R37, P1, PT, R40.reuse, 0x18200, RZ ;  /* 0x0001820028257810 */ /* 0x040fe20007f3e0ff */
[----:B------:R1:W-:Y:S01]  /*7b70*/  SYNCS.ARRIVE.TRANS64.A1T0 RZ, [R16+URZ+0x1c0b0], RZ ;  /* 0x01c0b0ff10ff79a7 */ /* 0x0003e200081000ff */
[C---:B------:R-:W-:Y:S01]  /*7b80*/  IADD3 R35, P2, PT, R40.reuse, 0x18400, RZ ;  /* 0x0001840028237810 */ /* 0x040fe20007f5e0ff */
[----:B------:R3:W-:Y:S01]  /*7b90*/  STL [R1+0xb0], R39 ;  /* 0x0000b02701007387 */ /* 0x0007e20000100800 */
[C---:B------:R-:W-:Y:S01]  /*7ba0*/  IADD3 R33, P3, PT, R40.reuse, 0x18600, RZ ;  /* 0x0001860028217810 */ /* 0x040fe20007f7e0ff */
[--C-:B--2---:R-:W-:Y:S01]  /*7bb0*/  IMAD.X R7, RZ, RZ, R41.reuse, P1 ;  /* 0x000000ffff077224 */ /* 0x104fe200008e0629 */
[C---:B------:R-:W-:Y:S01]  /*7bc0*/  IADD3 R30, P1, PT, R40.reuse, 0x18c00, RZ ;  /* 0x00018c00281e7810 */ /* 0x040fe20007f3e0ff */
[----:B------:R-:W-:Y:S01]  /*7bd0*/  STL.64 [R1+0x80], R58 ;  /* 0x0000803a01007387 */ /* 0x000fe20000100a00 */
[C---:B------:R-:W-:Y:S01]  /*7be0*/  IADD3 R32, P4, PT, R40.reuse, 0x18800, RZ ;  /* 0x0001880028207810 */ /* 0x040fe20007f9e0ff */
[----:B------:R-:W-:Y:S01]  /*7bf0*/  IMAD.X R5, RZ, RZ, R41, P3 ;  /* 0x000000ffff057224 */ /* 0x000fe200018e0629 */
[----:B------:R-:W-:Y:S01]  /*7c00*/  IADD3 R28, P3, PT, R40, 0x19000, RZ ;  /* 0x00019000281c7810 */ /* 0x000fe20007f7e0ff */
[----:B------:R-:W-:Y:S01]  /*7c10*/  STL [R1+0x4c], R7 ;  /* 0x00004c0701007387 */ /* 0x000fe20000100800 */
[----:B------:R-:W-:-:S03]  /*7c20*/  UISETP.NE.AND UP0, UPT, UR41, URZ, UPT ;  /* 0x000000ff2900728c */ /* 0x000fc6000bf05270 */
[----:B------:R-:W-:Y:S04]  /*7c30*/  STL.64 [R1+0x78], R56 ;  /* 0x0000783801007387 */ /* 0x000fe80000100a00 */
[----:B------:R-:W-:Y:S04]  /*7c40*/  STL [R1+0x8c], R64 ;  /* 0x00008c4001007387 */ /* 0x000fe80000100800 */
[----:B------:R-:W-:Y:S01]  /*7c50*/  STL [R1+0x88], R60 ;  /* 0x0000883c01007387 */ /* 0x000fe20000100800 */
[----:B---3--:R-:W-:Y:S01]  /*7c60*/  IMAD.X R39, RZ, RZ, R41, P0 ;  /* 0x000000ffff277224 */ /* 0x008fe200000e0629 */
[----:B------:R-:W-:-:S04]  /*7c70*/  IADD3 R31, P0, PT, R40, 0x18a00, RZ ;  /* 0x00018a00281f7810 */ /* 0x000fc80007f1e0ff */
[----:B------:R-:W-:Y:S04]  /*7c80*/  STL [R1+0x54], R39 ;  /* 0x0000542701007387 */ /* 0x000fe80000100800 */
[----:B------:R2:W-:Y:S02]  /*7c90*/  STL.64 [R1+0x98], R30 ;  /* 0x0000981e01007387 */ /* 0x0005e40000100a00 */
[----:B--2---:R-:W-:Y:S01]  /*7ca0*/  IMAD.X R31, RZ, RZ, R41, P2 ;  /* 0x000000ffff1f7224 */ /* 0x004fe200010e0629 */
[----:B------:R-:W-:-:S05]  /*7cb0*/  IADD3 R29, P2, PT, R40, 0x18e00, RZ ;  /* 0x00018e00281d7810 */ /* 0x000fca0007f5e0ff */
[----:B------:R2:W-:Y:S04]  /*7cc0*/  STL.64 [R1+0xa0], R28 ;  /* 0x0000a01c01007387 */ /* 0x0005e80000100a00 */
[----:B--2---:R1:W2:Y:S01]  /*7cd0*/  LDL.64 R28, [R1+0x50] ;  /* 0x00005000011c7983 */ /* 0x0042a20000100a00 */
[--C-:B------:R-:W-:Y:S01]  /*7ce0*/  IMAD.X R65, RZ, RZ, R41.reuse, P4 ;  /* 0x000000ffff417224 */ /* 0x100fe200020e0629 */
[C---:B------:R-:W-:Y:S01]  /*7cf0*/  IADD3 R27, P4, PT, R40.reuse, 0x19200, RZ ;  /* 0x00019200281b7810 */ /* 0x040fe20007f9e0ff */
        /* <DEDUP_REMOVED lines=8> */
[----:B------:R-:W-:Y:S01]  /*7d80*/  IMAD.X R57, RZ, RZ, R41, P2 ;  /* 0x000000ffff397224 */ /* 0x000fe200010e0629 */
[----:B------:R-:W-:Y:S01]  /*7d90*/  IADD3 R24, P2, PT, R40, 0x19800, RZ ;  /* 0x0001980028187810 */ /* 0x000fe20007f5e0ff */
[----:B------:R3:W-:Y:S04]  /*7da0*/  STL.64 [R1+0x90], R20 ;  /* 0x0000901401007387 */ /* 0x0007e80000100a00 */
[----:B------:R4:W-:Y:S04]  /*7db0*/  STL.64 [R1+0xa8], R64 ;  /* 0x0000a84001007387 */ /* 0x0009e80000100a00 */
[----:B------:R1:W-:Y:S04]  /*7dc0*/  STL [R1+0x3c], R5 ;  /* 0x00003c0501007387 */ /* 0x0003e80000100800 */
[----:B---3--:R-:W3:Y:S01]  /*7dd0*/  LDL.LU.64 R20, [R1+0x48] ;  /* 0x0000480001147983 */ /* 0x008ee20000300a00 */
[----:B--2---:R-:W-:-:S03]  /*7de0*/  IMAD.MOV.U32 R29, RZ, RZ, R39 ;  /* 0x000000ffff1d7224 */ /* 0x004fc600078e0027 */
[----:B------:R-:W2:Y:S01]  /*7df0*/  LDL.LU R39, [R1+0xb0] ;  /* 0x0000b00001277983 */ /* 0x000ea20000300800 */
        /* <DEDUP_REMOVED lines=24> */
[----:B----4-:R-:W-:-:S02]  /*7f80*/  IMAD.MOV.U32 R64, RZ, RZ, R4 ;  /* 0x000000ffff407224 */ /* 0x010fc400078e0004 */
[----:B------:R-:W-:Y:S02]  /*7f90*/  IMAD.MOV.U32 R65, RZ, RZ, R5 ;  /* 0x000000ffff417224 */ /* 0x000fe400078e0005 */
[--C-:B------:R-:W-:Y:S01]  /*7fa0*/  IMAD.X R67, RZ, RZ, R41.reuse, P2 ;  /* 0x000000ffff437224 */ /* 0x100fe200010e0629 */
[C---:B------:R-:W-:Y:S01]  /*7fb0*/  IADD3 R6, P2, PT, R40.reuse, 0x1b600, RZ ;  /* 0x0001b60028067810 */ /* 0x040fe20007f5e0ff */
[--C-:B------:R-:W-:Y:S01]  /*7fc0*/  IMAD.X R63, RZ, RZ, R41.reuse, P3 ;  /* 0x000000ffff3f7224 */ /* 0x100fe200018e0629 */
[C---:B-1----:R-:W-:Y:S01]  /*7fd0*/  IADD3 R5, P3, PT, R40.reuse, 0x1b800, RZ ;  /* 0x0001b80028057810 */ /* 0x042fe20007f7e0ff */
[--C-:B------:R-:W-:Y:S01]  /*7fe0*/  IMAD.X R55, RZ, RZ, R41.reuse, P4 ;  /* 0x000000ffff377224 */ /* 0x100fe200020e0629 */
[C---:B------:R-:W-:Y:S01]  /*7ff0*/  IADD3 R4, P4, PT, R40.reuse, 0x1ba00, RZ ;  /* 0x0001ba0028047810 */ /* 0x040fe20007f9e0ff */
[--C-:B------:R-:W-:Y:S01]  /*8000*/  IMAD.X R53, RZ, RZ, R41.reuse, P0 ;  /* 0x000000ffff357224 */ /* 0x100fe200000e0629 */
[C---:B------:R-:W-:Y:S01]  /*8010*/  IADD3 R3, P0, PT, R40.reuse, 0x1bc00, RZ ;  /* 0x0001bc0028037810 */ /* 0x040fe20007f1e0ff */
[----:B------:R-:W-:Y:S01]  /*8020*/  IMAD.X R51, RZ, RZ, R41, P1 ;  /* 0x000000ffff337224 */ /* 0x000fe200008e0629 */
[----:B------:R-:W-:-:S02]  /*8030*/  IADD3 R0, P1, PT, R40, 0x1be00, RZ ;  /* 0x0001be0028007810 */ /* 0x000fc40007f3e0ff */
[----:B------:R-:W-:Y:S02]  /*8040*/  SHF.R.U64 R36, R35, 0x3, R31 ;  /* 0x0000000323247819 */ /* 0x000fe4000000121f */
[----:B---3--:R-:W-:Y:S02]  /*8050*/  SHF.R.U64 R38, R37, 0x3, R21 ;  /* 0x0000000325267819 */ /* 0x008fe40000001215 */
[----:B------:R-:W-:Y:S02]  /*8060*/  SHF.R.U64 R34, R33, 0x3, R65 ;  /* 0x0000000321227819 */ /* 0x000fe40000001241 */
[----:B------:R-:W-:Y:S01]  /*8070*/  LOP3.LUT R30, R35, 0x70, R36, 0x78, !PT ;  /* 0x00000070231e7812 */ /* 0x000fe200078e7824 */
[----:B------:R-:W3:Y:S01]  /*8080*/  LDL.LU.64 R64, [R1+0xa8] ;  /* 0x0000a80001407983 */ /* 0x000ee20000300a00 */
[----:B------:R-:W-:-:S03]  /*8090*/  LOP3.LUT R20, R37, 0x70, R38, 0x78, !PT ;  /* 0x0000007025147812 */ /* 0x000fc600078e7826 */
[----:B------:R1:W-:Y:S04]  /*80a0*/  STL.64 [R1+0x40], R30 ;  /* 0x0000401e01007387 */ /* 0x0003e80000100a00 */
[----:B-1----:R-:W4:Y:S01]  /*80b0*/  LDL.LU.64 R30, [R1+0x98] ;  /* 0x00009800011e7983 */ /* 0x002f220000300a00 */
[----:B--2---:R-:W-:-:S04]  /*80c0*/  SHF.R.U64 R40, R39, 0x3, R29 ;  /* 0x0000000327287819 */ /* 0x004fc8000000121d */
[----:B------:R-:W-:Y:S02]  /*80d0*/  LOP3.LUT R28, R39, 0x70, R40, 0x78, !PT ;  /* 0x00000070271c7812 */ /* 0x000fe400078e7828 */
[----:B------:R-:W2:Y:S04]  /*80e0*/  LDL.LU.64 R38, [R1+0x38] ;  /* 0x0000380001267983 */ /* 0x000ea80000300a00 */
[----:B------:R1:W-:Y:S04]  /*80f0*/  STL [R1+0x50], R28 ;  /* 0x0000501c01007387 */ /* 0x0003e80000100800 */
[----:B-1----:R-:W2:Y:S01]  /*8100*/  LDL.LU.64 R28, [R1+0xa0] ;  /* 0x0000a000011c7983 */ /* 0x002ea20000300a00 */
[----:B---3--:R-:W-:-:S04]  /*8110*/  SHF.R.U64 R35, R32, 0x3, R65 ;  /* 0x0000000320237819 */ /* 0x008fc80000001241 */
[----:B------:R-:W-:Y:S01]  /*8120*/  LOP3.LUT R64, R32, 0x70, R35, 0x78, !PT ;  /* 0x0000007020407812 */ /* 0x000fe200078e7823 */
[----:B------:R-:W-:Y:S01]  /*8130*/  IMAD.MOV.U32 R32, RZ, RZ, R20 ;  /* 0x000000ffff207224 */ /* 0x000fe200078e0014 */
[----:B----4-:R-:W-:-:S04]  /*8140*/  SHF.R.U64 R36, R31, 0x3, R61 ;  /* 0x000000031f247819 */ /* 0x010fc8000000123d */
[----:B------:R-:W-:Y:S02]  /*8150*/  LOP3.LUT R60, R31, 0x70, R36, 0x78, !PT ;  /* 0x000000701f3c7812 */ /* 0x000fe400078e7824 */
[----:B------:R-:W3:Y:S01]  /*8160*/  LDL.LU.64 R36, [R1+0x40] ;  /* 0x0000400001247983 */ /* 0x000ee20000300a00 */
[----:B--2---:R-:W-:Y:S02]  /*8170*/  LOP3.LUT R38, R33, 0x70, R34, 0x78, !PT ;  /* 0x0000007021267812 */ /* 0x004fe400078e7822 */
[----:B------:R-:W-:-:S04]  /*8180*/  SHF.R.U64 R33, R30, 0x3, R59 ;  /* 0x000000031e217819 */ /* 0x000fc8000000123b */
[----:B------:R-:W-:Y:S01]  /*8190*/  LOP3.LUT R58, R30, 0x70, R33, 0x78, !PT ;  /* 0x000000701e3a7812 */ /* 0x000fe200078e7821 */
[----:B------:R-:W-:Y:S02]  /*81a0*/  IMAD.MOV.U32 R33, RZ, RZ, R21 ;  /* 0x000000ffff217224 */ /* 0x000fe400078e0015 */
[----:B------:R-:W2:Y:S02]  /*81b0*/  LDL.LU.64 R20, [R1+0x90] ;  /* 0x0000900001147983 */ /* 0x000ea40000300a00 */
[----:B------:R-:W-:Y:S01]  /*81c0*/  IMAD.MOV.U32 R35, RZ, RZ, R33 ;  /* 0x000000ffff237224 */ /* 0x000fe200078e0021 */
[----:B------:R-:W-:-:S04]  /*81d0*/  SHF.R.U64 R34, R29, 0x3, R57 ;  /* 0x000000031d227819 */ /* 0x000fc80000001239 */
[----:B------:R-:W-:Y:S01]  /*81e0*/  LOP3.LUT R56, R29, 0x70, R34, 0x78, !PT ;  /* 0x000000701d387812 */ /* 0x000fe200078e7822 */
[----:B------:R-:W-:Y:S01]  /*81f0*/  IMAD.MOV.U32 R34, RZ, RZ, R32 ;  /* 0x000000ffff227224 */ /* 0x000fe200078e0020 */
[----:B------:R-:W-:-:S04]  /*8200*/  SHF.R.U64 R32, R27, 0x3, R93 ;  /* 0x000000031b207819 */ /* 0x000fc8000000125d */
[----:B------:R-:W-:Y:S02]  /*8210*/  LOP3.LUT R92, R27, 0x70, R32, 0x78, !PT ;  /* 0x000000701b5c7812 */ /* 0x000fe400078e7820 */
[----:B------:R-:W4:Y:S01]  /*8220*/  LDL.LU.64 R32, [R1+0x50] ;  /* 0x0000500001207983 */ /* 0x000f220000300a00 */
[----:B------:R-:W-:-:S04]  /*8230*/  SHF.R.U64 R31, R28, 0x3, R23 ;  /* 0x000000031c1f7819 */ /* 0x000fc80000001217 */
[----:B------:R-:W-:Y:S02]  /*8240*/  LOP3.LUT R22, R28, 0x70, R31, 0x78, !PT ;  /* 0x000000701c167812 */ /* 0x000fe400078e781f */
[C---:B------:R-:W-:Y:S02]  /*8250*/  SHF.R.U64 R29, R26.reuse, 0x3, R91 ;  /* 0x000000031a1d7819 */ /* 0x040fe4000000125b */
[C---:B------:R-:W-:Y:S02]  /*8260*/  SHF.R.U64 R30, R25.reuse, 0x3, R89 ;  /* 0x00000003191e7819 */ /* 0x040fe40000001259 */
[----:B------:R-:W-:Y:S02]  /*8270*/  LOP3.LUT R90, R26, 0x70, R29, 0x78, !PT ;  /* 0x000000701a5a7812 */ /* 0x000fe400078e781d */
[----:B------:R-:W-:Y:S02]  /*8280*/  SHF.R.U64 R27, R24, 0x3, R87 ;  /* 0x00000003181b7819 */ /* 0x000fe40000001257 */
[----:B------:R-:W-:-:S02]  /*8290*/  LOP3.LUT R88, R25, 0x70, R30, 0x78, !PT ;  /* 0x0000007019587812 */ /* 0x000fc400078e781e */
[C---:B------:R-:W-:Y:S02]  /*82a0*/  SHF.R.U64 R26, R19.reuse, 0x3, R81 ;  /* 0x00000003131a7819 */ /* 0x040fe40000001251 */
[----:B------:R-:W-:Y:S02]  /*82b0*/  LOP3.LUT R86, R24, 0x70, R27, 0x78, !PT ;  /* 0x0000007018567812 */ /* 0x000fe400078e781b */
[----:B------:R-:W-:Y:S02]  /*82c0*/  LOP3.LUT R80, R19, 0x70, R26, 0x78, !PT ;  /* 0x0000007013507812 */ /* 0x000fe400078e781a */
[C---:B------:R-:W-:Y:S02]  /*82d0*/  SHF.R.U64 R24, R17.reuse, 0x3, R77 ;  /* 0x0000000311187819 */ /* 0x040fe4000000124d */
[C---:B------:R-:W-:Y:S02]  /*82e0*/  SHF.R.U64 R19, R14.reuse, 0x3, R73 ;  /* 0x000000030e137819 */ /* 0x040fe40000001249 */
[----:B------:R-:W-:Y:S01]  /*82f0*/  LOP3.LUT R76, R17, 0x70, R24, 0x78, !PT ;  /* 0x00000070114c7812 */ /* 0x000fe200078e7818 */
[----:B------:R-:W-:Y:S01]  /*8300*/  IMAD.X R49, RZ, RZ, R41, P2 ;  /* 0x000000ffff317224 */ /* 0x000fe200010e0629 */
[----:B------:R-:W-:-:S02]  /*8310*/  LOP3.LUT R72, R14, 0x70, R19, 0x78, !PT ;  /* 0x000000700e487812 */ /* 0x000fc400078e7813 */
[----:B------:R-:W-:Y:S02]  /*8320*/  SHF.R.U64 R17, R12, 0x3, R69 ;  /* 0x000000030c117819 */ /* 0x000fe40000001245 */
[----:B------:R-:W-:Y:S01]  /*8330*/  SHF.R.U64 R14, R11, 0x3, R67 ;  /* 0x000000030b0e7819 */ /* 0x000fe20000001243 */
[----:B----4-:R-:W-:Y:S04]  /*8340*/  ST.E desc[UR44][R32.64], RZ ;  /* 0x000000ff20007985 */ /* 0x010fe8000c10192c */
[----:B------:R-:W-:Y:S04]  /*8350*/  ST.E desc[UR44][R34.64], RZ ;  /* 0x000000ff22007985 */ /* 0x000fe8000c10192c */
[----:B---3--:R-:W-:Y:S04]  /*8360*/  ST.E desc[UR44][R36.64], RZ ;  /* 0x000000ff24007985 */ /* 0x008fe8000c10192c */
[----:B------:R-:W-:Y:S04]  /*8370*/  ST.E desc[UR44][R38.64], RZ ;  /* 0x000000ff26007985 */ /* 0x000fe8000c10192c */
[----:B------:R1:W-:Y:S04]  /*8380*/  ST.E desc[UR44][R64.64], RZ ;  /* 0x000000ff40007985 */ /* 0x0003e8000c10192c */
[----:B------:R3:W-:Y:S04]  /*8390*/  ST.E desc[UR44][R60.64], RZ ;  /* 0x000000ff3c007985 */ /* 0x0007e8000c10192c */
[----:B------:R4:W-:Y:S04]  /*83a0*/  ST.E desc[UR44][R58.64], RZ ;  /* 0x000000ff3a007985 */ /* 0x0009e8000c10192c */
[----:B------:R2:W-:Y:S04]  /*83b0*/  ST.E desc[UR44][R56.64], RZ ;  /* 0x000000ff38007985 */ /* 0x0005e8000c10192c */
[----:B------:R2:W-:Y:S04]  /*83c0*/  ST.E desc[UR44][R22.64], RZ ;  /* 0x000000ff16007985 */ /* 0x0005e8000c10192c */
[----:B-1----:R1:W5:Y:S04]  /*83d0*/  LDL.LU R64, [R1+0x8c] ;  /* 0x00008c0001407983 */ /* 0x0023680000300800 */
[----:B---3--:R1:W5:Y:S04]  /*83e0*/  LDL.LU R60, [R1+0x88] ;  /* 0x00008800013c7983 */ /* 0x0083680000300800 */
[----:B----4-:R1:W5:Y:S04]  /*83f0*/  LDL.LU.64 R58, [R1+0x80] ;  /* 0x00008000013a7983 */ /* 0x0103680000300a00 */
[----:B--2---:R1:W5:Y:S04]  /*8400*/  LDL.LU.64 R56, [R1+0x78] ;  /* 0x0000780001387983 */ /* 0x0043680000300a00 */
[----:B------:R1:W5:Y:S01]  /*8410*/  LDL.LU.64 R22, [R1+0x70] ;  /* 0x0000700001167983 */ /* 0x0003620000300a00 */
[----:B------:R-:W-:-:S02]  /*8420*/  SHF.R.U64 R28, R21, 0x3, R85 ;  /* 0x00000003151c7819 */ /* 0x000fc40000001255 */
[----:B------:R-:W-:Y:S02]  /*8430*/  SHF.R.U64 R25, R20, 0x3, R83 ;  /* 0x0000000314197819 */ /* 0x000fe40000001253 */
[----:B------:R-:W-:Y:S02]  /*8440*/  LOP3.LUT R84, R21, 0x70, R28, 0x78, !PT ;  /* 0x0000007015547812 */ /* 0x000fe400078e781c */
[----:B------:R-:W-:Y:S02]  /*8450*/  SHF.R.U64 R21, R18, 0x3, R79 ;  /* 0x0000000312157819 */ /* 0x000fe4000000124f */
[----:B------:R-:W-:Y:S02]  /*8460*/  LOP3.LUT R82, R20, 0x70, R25, 0x78, !PT ;  /* 0x0000007014527812 */ /* 0x000fe400078e7819 */
[----:B------:R-:W-:Y:S01]  /*8470*/  SHF.R.U64 R20, R15, 0x3, R75 ;  /* 0x000000030f147819 */ /* 0x000fe2000000124b */
[----:B------:R1:W-:Y:S01]  /*8480*/  ST.E desc[UR44][R92.64], RZ ;  /* 0x000000ff5c007985 */ /* 0x0003e2000c10192c */
[----:B------:R-:W-:-:S02]  /*8490*/  LOP3.LUT R78, R18, 0x70, R21, 0x78, !PT ;  /* 0x00000070124e7812 */ /* 0x000fc400078e7815 */
[----:B------:R-:W-:Y:S01]  /*84a0*/  SHF.R.U64 R18, R13, 0x3, R71 ;  /* 0x000000030d127819 */ /* 0x000fe20000001247 */
[----:B------:R1:W-:Y:S01]  /*84b0*/  ST.E desc[UR44][R90.64], RZ ;  /* 0x000000ff5a007985 */ /* 0x0003e2000c10192c */
[----:B------:R-:W-:Y:S02]  /*84c0*/  LOP3.LUT R74, R15, 0x70, R20, 0x78, !PT ;  /* 0x000000700f4a7812 */ /* 0x000fe400078e7814 */
[----:B------:R-:W-:Y:S01]  /*84d0*/  SHF.R.U64 R15, R10, 0x3, R63 ;  /* 0x000000030a0f7819 */ /* 0x000fe2000000123f */
[----:B------:R1:W-:Y:S01]  /*84e0*/  ST.E desc[UR44][R88.64], RZ ;  /* 0x000000ff58007985 */ /* 0x0003e2000c10192c */
[----:B------:R-:W-:Y:S01]  /*84f0*/  LOP3.LUT R70, R13, 0x70, R18, 0x78, !PT ;  /* 0x000000700d467812 */ /* 0x000fe200078e7812 */
[----:B------:R-:W-:Y:S02]  /*8500*/  IMAD.X R47, RZ, RZ, R41, P3 ;  /* 0x000000ffff2f7224 */ /* 0x000fe400018e0629 */
[----:B------:R1:W-:Y:S01]  /*8510*/  ST.E desc[UR44][R86.64], RZ ;  /* 0x000000ff56007985 */ /* 0x0003e2000c10192c */
[----:B------:R-:W-:Y:S01]  /*8520*/  LOP3.LUT R68, R12, 0x70, R17, 0x78, !PT ;  /* 0x000000700c447812 */ /* 0x000fe200078e7811 */
[----:B------:R-:W-:Y:S01]  /*8530*/  IMAD.X R45, RZ, RZ, R41, P4 ;  /* 0x000000ffff2d7224 */ /* 0x000fe200020e0629 */
[----:B------:R-:W-:Y:S01]  /*8540*/  SHF.R.U64 R13, R8, 0x3, R53 ;  /* 0x00000003080d7819 */ /* 0x000fe20000001235 */
        /* <DEDUP_REMOVED lines=9> */
[----:B------:R-:W-:-:S03]  /*85e0*/  SHF.R.U64 R10, R7, 0x3, R51 ;  /* 0x00000003070a7819 */ /* 0x000fc60000001233 */
[----:B------:R1:W-:Y:S01]  /*85f0*/  ST.E desc[UR44][R78.64], RZ ;  /* 0x000000ff4e007985 */ /* 0x0003e2000c10192c */
[----:B------:R-:W-:-:S03]  /*8600*/  LOP3.LUT R52, R8, 0x70, R13, 0x78, !PT ;  /* 0x0000007008347812 */ /* 0x000fc600078e780d */
[----:B------:R1:W-:Y:S01]  /*8610*/  ST.E desc[UR44][R76.64], RZ ;  /* 0x000000ff4c007985 */ /* 0x0003e2000c10192c */
[----:B------:R-:W-:Y:S02]  /*8620*/  LOP3.LUT R54, R9, 0x70, R12, 0x78, !PT ;  /* 0x0000007009367812 */ /* 0x000fe400078e780c */
[----:B------:R-:W-:Y:S01]  /*8630*/  SHF.R.U64 R8, R5, 0x3, R47 ;  /* 0x0000000305087819 */ /* 0x000fe2000000122f */
[----:B------:R1:W-:Y:S01]  /*8640*/  ST.E desc[UR44][R74.64], RZ ;  /* 0x000000ff4a007985 */ /* 0x0003e2000c10192c */
[----:B------:R-:W-:Y:S02]  /*8650*/  LOP3.LUT R48, R6, 0x70, R11, 0x78, !PT ;  /* 0x0000007006307812 */ /* 0x000fe400078e780b */
[----:B------:R-:W-:Y:S01]  /*8660*/  SHF.R.U64 R9, R4, 0x3, R45 ;  /* 0x0000000304097819 */ /* 0x000fe2000000122d */
[----:B------:R1:W-:Y:S01]  /*8670*/  ST.E desc[UR44][R72.64], RZ ;  /* 0x000000ff48007985 */ /* 0x0003e2000c10192c */
[----:B------:R-:W-:Y:S02]  /*8680*/  LOP3.LUT R50, R7, 0x70, R10, 0x78, !PT ;  /* 0x0000007007327812 */ /* 0x000fe400078e780a */
[----:B------:R-:W-:Y:S01]  /*8690*/  SHF.R.U64 R6, R3, 0x3, R43 ;  /* 0x0000000303067819 */ /* 0x000fe2000000122b */
[----:B------:R1:W-:Y:S01]  /*86a0*/  ST.E desc[UR44][R70.64], RZ ;  /* 0x000000ff46007985 */ /* 0x0003e2000c10192c */
[----:B------:R-:W-:-:S03]  /*86b0*/  SHF.R.U64 R7, R0, 0x3, R41 ;  /* 0x0000000300077819 */ /* 0x000fc60000001229 */
[----:B------:R1:W-:Y:S01]  /*86c0*/  ST.E desc[UR44][R68.64], RZ ;  /* 0x000000ff44007985 */ /* 0x0003e2000c10192c */
[----:B------:R-:W-:-:S03]  /*86d0*/  LOP3.LUT R46, R5, 0x70, R8, 0x78, !PT ;  /* 0x00000070052e7812 */ /* 0x000fc600078e7808 */
[----:B------:R1:W-:Y:S01]  /*86e0*/  ST.E desc[UR44][R66.64], RZ ;  /* 0x000000ff42007985 */ /* 0x0003e2000c10192c */
[----:B------:R-:W-:-:S03]  /*86f0*/  LOP3.LUT R44, R4, 0x70, R9, 0x78, !PT ;  /* 0x00000070042c7812 */ /* 0x000fc600078e7809 */
[----:B------:R1:W-:Y:S01]  /*8700*/  ST.E desc[UR44][R62.64], RZ ;  /* 0x000000ff3e007985 */ /* 0x0003e2000c10192c */
[----:B------:R-:W-:-:S03]  /*8710*/  LOP3.LUT R42, R3, 0x70, R6, 0x78, !PT ;  /* 0x00000070032a7812 */ /* 0x000fc600078e7806 */
[----:B------:R1:W-:Y:S01]  /*8720*/  ST.E desc[UR44][R54.64], RZ ;  /* 0x000000ff36007985 */ /* 0x0003e2000c10192c */
[----:B------:R-:W-:-:S03]  /*8730*/  LOP3.LUT R40, R0, 0x70, R7, 0x78, !PT ;  /* 0x0000007000287812 */ /* 0x000fc600078e7807 */
[----:B------:R1:W-:Y:S04]  /*8740*/  ST.E desc[UR44][R52.64], RZ ;  /* 0x000000ff34007985 */ /* 0x0003e8000c10192c */
[----:B------:R1:W-:Y:S04]  /*8750*/  ST.E desc[UR44][R50.64], RZ ;  /* 0x000000ff32007985 */ /* 0x0003e8000c10192c */
[----:B------:R1:W-:Y:S04]  /*8760*/  ST.E desc[UR44][R48.64], RZ ;  /* 0x000000ff30007985 */ /* 0x0003e8000c10192c */
[----:B------:R1:W-:Y:S04]  /*8770*/  ST.E desc[UR44][R46.64], RZ ;  /* 0x000000ff2e007985 */ /* 0x0003e8000c10192c */
[----:B------:R1:W-:Y:S04]  /*8780*/  ST.E desc[UR44][R44.64], RZ ;  /* 0x000000ff2c007985 */ /* 0x0003e8000c10192c */
[----:B------:R1:W-:Y:S04]  /*8790*/  ST.E desc[UR44][R42.64], RZ ;  /* 0x000000ff2a007985 */ /* 0x0003e8000c10192c */
[----:B------:R1:W-:Y:S01]  /*87a0*/  ST.E desc[UR44][R40.64], RZ ;  /* 0x000000ff28007985 */ /* 0x0003e2000c10192c */
[----:B------:R-:W-:Y:S01]  /*87b0*/  @!PT LDS RZ, [RZ] ;  /* 0x00000000fffff984 */ /* 0x000fe20000000800 */
[----:B------:R-:W-:Y:S01]  /*87c0*/  @!PT LDS RZ, [RZ] ;  /* 0x00000000fffff984 */ /* 0x000fe20000000800 */
[----:B------:R-:W-:Y:S01]  /*87d0*/  @!PT LDS RZ, [RZ] ;  /* 0x00000000fffff984 */ /* 0x000fe20000000800 */
[----:B------:R-:W-:Y:S01]  /*87e0*/  @!PT LDS RZ, [RZ] ;  /* 0x00000000fffff984 */ /* 0x000fe20000000800 */
[----:B------:R2:W-:Y:S06]  /*87f0*/  MEMBAR.ALL.CTA ;  /* 0x0000000000007992 */ /* 0x0005ec0000008000 */
[----:B--2---:R-:W2:Y:S01]  /*8800*/  FENCE.VIEW.ASYNC.S ;  /* 0x00000000000073c6 */ /* 0x004ea20000000000 */
[----:B------:R-:W-:Y:S05]  /*8810*/  BRA.U UP0, `(.L_x_161) ;  /* 0x0000000100047547 */ /* 0x000fea000b800000 */
[----:B------:R-:W-:Y:S05]  /*8820*/  BPT.TRAP 0x1 ;  /* 0x000000040000795c */ /* 0x000fea0000300000 */
.L_x_161:
[----:B-----5:R-:W-:Y:S01]  /*8830*/  SHF.L.U32 R3, R57, 0x1f, RZ ;  /* 0x0000001f39037819 */ /* 0x020fe200000006ff */
[----:B------:R-:W-:Y:S03]  /*8840*/  BSSY B0, `(.L_x_162) ;  /* 0x0000003000007945 */ /* 0x000fe60003800000 */
[----:B--2---:R-:W2:Y:S02]  /*8850*/  SYNCS.PHASECHK.TRANS64.TRYWAIT P0, [R16+URZ+0x1c0c8], R3 ;  /* 0x01c0c803100075a7 */ /* 0x004ea400080011ff */
[----:B--2---:R-:W-:Y:S05]  /*8860*/  @!P0 BRA `(.L_x_163) ;  /* 0x0000012800d88947 */ /* 0x004fea0003800000 */
.L_x_427:
[----:B------:R-:W-:Y:S05]  /*8870*/  BSYNC B0 ;  /* 0x0000000000007941 */ /* 0x000fea0003800000 */
.L_x_162:
[----:B------:R-:W-:Y:S05]  /*8880*/  @!P5 BRA `(.L_x_164) ;  /* 0x0000000000ccd947 */ /* 0x000fea0003800000 */
[----:B--2---:R-:W2:Y:S01]  /*8890*/  LDC R3, c[0x0][0x904] ;  /* 0x00024100ff037b82 */ /* 0x004ea20000000800 */
        /* <DEDUP_REMOVED lines=8> */
[----:B------:R-:W-:-:S05]  /*8920*/  IMAD R7, R3, R0, R59 ;  /* 0x0000000003077224 */ /* 0x000fca00078e023b */
[----:B------:R-:W-:-:S05]  /*8930*/  LEA R7, R7, R58, 0x8 ;  /* 0x0000003a07077211 */ /* 0x000fca00078e40ff */
[----:B------:R-:W-:-:S05]  /*8940*/  VIADD R7, R7, 0x80 ;  /* 0x0000008007077836 */ /* 0x000fca0000000000 */
        /* <DEDUP_REMOVED lines=10> */
[----:B------:R-:W2:Y:S02]  /*89f0*/  F2I.FTZ.U32.TRUNC.NTZ R9, R8 ;  /* 0x0000000800097305 */ /* 0x000ea4000021f000 */
[----:B--2---:R-:W-:Y:S01]  /*8a00*/  IADD3 R0, PT, PT, RZ, -R9, RZ ;  /* 0x80000009ff007210 */ /* 0x004fe20007ffe0ff */
[----:B------:R-:W-:-:S04]  /*8a10*/  IMAD.MOV.U32 R8, RZ, RZ, RZ ;  /* 0x000000ffff087224 */ /* 0x000fc800078e00ff */
[----:B------:R-:W-:Y:S01]  /*8a20*/  IMAD R3, R0, R4, RZ ;  /* 0x0000000400037224 */ /* 0x000fe200078e02ff */
[----:B------:R-:W-:-:S03]  /*8a30*/  IABS R0, R2 ;  /* 0x0000000200007213 */ /* 0x000fc60000000000 */
[----:B------:R-:W-:Y:S01]  /*8a40*/  IMAD.HI.U32 R3, R9, R3, R8 ;  /* 0x0000000309037227 */ /* 0x000fe200078e0008 */
[----:B------:R-:W-:Y:S01]  /*8a50*/  MOV R6, R0 ;  /* 0x0000000000067202 */ /* 0x000fe20000000f00 */
[----:B------:R-:W2:Y:S04]  /*8a60*/  LDC.64 R8, c[0x0][0x880] ;  /* 0x00022000ff087b82 */ /* 0x000ea80000000a00 */
[----:B------:R-:W-:-:S04]  /*8a70*/  IMAD.HI.U32 R0, R3, R6, RZ ;  /* 0x0000000603007227 */ /* 0x000fc800078e00ff */
[----:B------:R-:W-:-:S04]  /*8a80*/  IMAD.MOV R3, RZ, RZ, -R0 ;  /* 0x000000ffff037224 */ /* 0x000fc800078e0a00 */
[----:B------:R-:W-:-:S05]  /*8a90*/  IMAD R3, R4, R3, R6 ;  /* 0x0000000304037224 */ /* 0x000fca00078e0206 */
[----:B------:R-:W-:-:S13]  /*8aa0*/  ISETP.GT.U32.AND P0, PT, R4, R3, PT ;  /* 0x000000030400720c */ /* 0x000fda0003f04070 */
[-C--:B------:R-:W-:Y:S01]  /*8ab0*/  @!P0 IADD3 R3, PT, PT, R3, -R4.reuse, RZ ;  /* 0x8000000403038210 */ /* 0x080fe20007ffe0ff */
[----:B------:R-:W-:Y:S01]  /*8ac0*/  @!P0 VIADD R0, R0, 0x1 ;  /* 0x0000000100008836 */ /* 0x000fe20000000000 */
[----:B------:R-:W-:Y:S02]  /*8ad0*/  ISETP.NE.AND P0, PT, R5, RZ, PT ;  /* 0x000000ff0500720c */ /* 0x000fe40003f05270 */
[----:B------:R-:W-:Y:S02]  /*8ae0*/  ISETP.GE.U32.AND P2, PT, R3, R4, PT ;  /* 0x000000040300720c */ /* 0x000fe40003f46070 */
[----:B------:R-:W-:-:S04]  /*8af0*/  LOP3.LUT R3, R2, R5, RZ, 0x3c, !PT ;  /* 0x0000000502037212 */ /* 0x000fc800078e3cff */
[----:B------:R-:W-:-:S07]  /*8b00*/  ISETP.GE.AND P1, PT, R3, RZ, PT ;  /* 0x000000ff0300720c */ /* 0x000fce0003f26270 */
[----:B------:R-:W-:-:S06]  /*8b10*/  @P2 IADD3 R0, PT, PT, R0, 0x1, RZ ;  /* 0x0000000100002810 */ /* 0x000fcc0007ffe0ff */
[----:B------:R-:W-:Y:S01]  /*8b20*/  @!P1 IMAD.MOV R0, RZ, RZ, -R0 ;  /* 0x000000ffff009224 */ /* 0x000fe200078e0a00 */
[----:B------:R-:W-:-:S04]  /*8b30*/  @!P0 LOP3.LUT R0, RZ, R5, RZ, 0x33, !PT ;  /* 0x00000005ff008212 */ /* 0x000fc800078e33ff */
[C---:B------:R-:W-:Y:S01]  /*8b40*/  IADD3 R3, PT, PT, -R0.reuse, RZ, RZ ;  /* 0x000000ff00037210 */ /* 0x040fe20007ffe1ff */
[----:B----4-:R-:W-:Y:S02]  /*8b50*/  IMAD R7, R0, UR5, R7 ;  /* 0x0000000500077c24 */ /* 0x010fe4000f8e0207 */
[----:B------:R-:W-:Y:S02]  /*8b60*/  IMAD.MOV.U32 R0, RZ, RZ, -0x800000 ;  /* 0xff800000ff007424 */ /* 0x000fe400078e00ff */
[----:B------:R-:W-:-:S04]  /*8b70*/  IMAD R2, R5, R3, R2 ;  /* 0x0000000305027224 */ /* 0x000fc800078e0202 */
[----:B------:R-:W-:-:S04]  /*8b80*/  IMAD R7, R2, UR4, R7 ;  /* 0x0000000402077c24 */ /* 0x000fc8000f8e0207 */
[----:B--2---:R-:W-:-:S05]  /*8b90*/  IMAD.WIDE R8, R7, 0x4, R8 ;  /* 0x0000000407087825 */ /* 0x004fca00078e0208 */
[----:B------:R2:W-:Y:S02]  /*8ba0*/  STG.E desc[UR44][R8.64], R0 ;  /* 0x0000000008007986 */ /* 0x0005e4000c10192c */
.L_x_165:
[----:B------:R-:W-:Y:S05]  /*8bb0*/  BSYNC.RECONVERGENT B0 ;  /* 0x0000000000007941 */ /* 0x000fea0003800200 */
.L_x_164:
[----:B------:R-:W-:Y:S01]  /*8bc0*/  @!PT LDS RZ, [RZ] ;  /* 0x00000000fffff984 */ /* 0x000fe20000000800 */
[----:B------:R-:W-:Y:S01]  /*8bd0*/  @!PT LDS RZ, [RZ] ;  /* 0x00000000fffff984 */ /* 0x000fe20000000800 */
[----:B------:R-:W-:Y:S01]  /*8be0*/  @!PT LDS RZ, [RZ] ;  /* 0x00000000fffff984 */ /* 0x000fe20000000800 */
[----:B------:R-:W-:Y:S01]  /*8bf0*/  @!PT LDS RZ, [RZ] ;  /* 0x00000000fffff984 */ /* 0x000fe20000000800 */
[----:B------:R3:W-:Y:S06]  /*8c00*/  MEMBAR.ALL.CTA ;  /* 0x0000000000007992 */ /* 0x0007ec0000008000 */
[----:B---3--:R-:W3:Y:S01]  /*8c10*/  FENCE.VIEW.ASYNC.S ;  /* 0x00000000000073c6 */ /* 0x008ee20000000000 */
[----:B------:R-:W-:-:S09]  /*8c20*/  UISETP.NE.AND UP0, UPT, UR41, URZ, UPT ;  /* 0x000000ff2900728c */ /* 0x000fd2000bf05270 */
[----:B------:R-:W-:Y:S05]  /*8c30*/  BRA.U UP0, `(.L_x_166) ;  /* 0x0000000100047547 */ /* 0x000fea000b800000 */
[----:B------:R-:W-:Y:S05]  /*8c40*/  BPT.TRAP 0x1 ;  /* 0x000000040000795c */ /* 0x000fea0000300000 */
.L_x_166:
[----:B---3--:R3:W-:Y:S01]  /*8c50*/  SYNCS.ARRIVE.TRANS64.A1T0 RZ, [R16+URZ+0x1c0b8], RZ ;  /* 0x01c0b8ff10ff79a7 */ /* 0x0087e200081000ff */
[----:B------:R-:W-:Y:S01]  /*8c60*/  LOP3.LUT R57, R57, 0x1, RZ, 0x3c, !PT ;  /* 0x0000000139397812 */ /* 0x000fe200078e3cff */
[----:B------:R-:W-:Y:S06]  /*8c70*/  BRA `(.L_x_92) ;  /* 0x00000040008c7947 */ /* 0x000fec0003800000 */
.L_x_93:
[----:B------:R-:W-:-:S09]  /*8c80*/  UISETP.NE.AND UP0, UPT, UR40, URZ, UPT ;  /* 0x000000ff2800728c */ /* 0x000fd2000bf05270 */
[----:B------:R-:W-:Y:S05]  /*8c90*/  BRA.U !UP0, `(.L_x_167) ;  /* 0x0000000108047547 */ /* 0x000fea000b800000 */
[----:B------:R-:W-:Y:S05]  /*8ca0*/  BPT.TRAP 0x1 ;  /* 0x000000040000795c */ /* 0x000fea0000300000 */
.L_x_167:
[----:B------:R-:W1:Y:S01]  /*8cb0*/  S2R R62, SR_CgaCtaId ;  /* 0x00000000003e7919 */ /* 0x000e620000008800 */
[----:B------:R-:W-:Y:S01]  /*8cc0*/  MOV R61, 0x400 ;  /* 0x00000400003d7802 */ /* 0x000fe20000000f00 */
[----:B------:R-:W-:Y:S01]  /*8cd0*/  BSSY B0, `(.L_x_168) ;  /* 0x0000005000007945 */ /* 0x000fe20003800000 */
[----:B------:R-:W-:Y:S02]  /*8ce0*/  SHF.L.U32 R0, R56, 0x1f, RZ ;  /* 0x0000001f38007819 */ /* 0x000fe400000006ff */
[----:B-1----:R-:W-:-:S04]  /*8cf0*/  LEA R61, R62, R61, 0x18 ;  /* 0x0000003d3e3d7211 */ /* 0x002fc800078ec0ff */
[----:B------:R-:W1:Y:S02]  /*8d00*/  SYNCS.PHASECHK.TRANS64.TRYWAIT P0, [R61+URZ+0x1c070], R0 ;  /* 0x01c070003d0075a7 */ /* 0x000e6400080011ff */
[----:B-1----:R-:W-:Y:S05]  /*8d10*/  @!P0 BRA `(.L_x_169) ;  /* 0x0000012400c08947 */ /* 0x002fea0003800000 */
.L_x_428:
[----:B------:R-:W-:Y:S05]  /*8d20*/  BSYNC B0 ;  /* 0x0000000000007941 */ /* 0x000fea0003800000 */
.L_x_168:
[----:B------:R-:W-:-:S09]  /*8d30*/  UISETP.NE.AND UP0, UPT, UR40, URZ, UPT ;  /* 0x000000ff2800728c */ /* 0x000fd2000bf05270 */
[----:B------:R-:W-:Y:S05]  /*8d40*/  BRA.U !UP0, `(.L_x_170) ;  /* 0x0000000108047547 */ /* 0x000fea000b800000 */
[----:B------:R-:W-:Y:S05]  /*8d50*/  BPT.TRAP 0x1 ;  /* 0x000000040000795c */ /* 0x000fea0000300000 */
.L_x_170:
[----:B------:R-:W-:Y:S01]  /*8d60*/  IADD3 R65, PT, PT, R61, 0x1c078, RZ ;  /* 0x0001c0783d417810 */ /* 0x000fe20007ffe0ff */
[----:B------:R-:W-:-:S03]  /*8d70*/  UISETP.NE.AND UP0, UPT, UR39, URZ, UPT ;  /* 0x000000ff2700728c */ /* 0x000fc6000bf05270 */
[----:B-1----:R-:W-:-:S04]  /*8d80*/  PRMT R0, R62, 0x654, R65 ;  /* 0x000006543e007816 */ /* 0x002fc80000000041 */
[----:B------:R1:W-:Y:S02]  /*8d90*/  SYNCS.ARRIVE.TRANS64.RED.A1T0 RZ, [R0+URZ], RZ ;  /* 0x000000ff00ff79a7 */ /* 0x0003e400081004ff */
[----:B------:R-:W-:Y:S05]  /*8da0*/  BRA.U !UP0, `(.L_x_171) ;  /* 0x0000000108047547 */ /* 0x000fea000b800000 */
[----:B------:R-:W-:Y:S05]  /*8db0*/  BPT.TRAP 0x1 ;  /* 0x000000040000795c */ /* 0x000fea0000300000 */
.L_x_171:
[----:B------:R-:W-:Y:S01]  /*8dc0*/  IMAD.U32 R3, RZ, RZ, UR42 ;  /* 0x0000002aff037e24 */ /* 0x000fe2000f8e00ff */
[----:B------:R-:W-:-:S04]  /*8dd0*/  ISETP.GE.AND P0, PT, R4, 0x81, PT ;  /* 0x000000810400780c */ /* 0x000fc80003f06270 */
[----:B------:R-:W-:-:S04]  /*8de0*/  SHF.L.U32 R6, R3, 0x1f, RZ ;  /* 0x0000001f03067819 */ /* 0x000fc800000006ff */
[----:B------:R-:W2:Y:S02]  /*8df0*/  SYNCS.PHASECHK.TRANS64.TRYWAIT P1, [R61+URZ+0x1c080], R6 ;  /* 0x01c080063d0075a7 */ /* 0x000ea400080211ff */
[----:B--2---:R-:W-:Y:S05]  /*8e00*/  @!P1 BRA `(.L_x_172) ;  /* 0x0000012400989947 */ /* 0x004fea0003800000 */
.L_x_429:
[----:B------:R-:W-:Y:S02]  /*8e10*/  LOP3.LUT R3, R56, 0x1, RZ, 0x3c, !PT ;  /* 0x0000000138037812 */ /* 0x000fe400078e3cff */
[----:B------:R-:W-:Y:S01]  /*8e20*/  MOV R63, R64 ;  /* 0x00000040003f7202 */ /* 0x000fe20000000f00 */
[----:B------:R-:W-:Y:S06]  /*8e30*/  @!P0 BRA `(.L_x_173) ;  /* 0x00000014007c8947 */ /* 0x000fec0003800000 */
[----:B------:R-:W-:-:S05]  /*8e40*/  VIADD R5, R4, 0x7f ;  /* 0x0000007f04057836 */ /* 0x000fca0000000000 */
[----:B-1----:R-:W-:-:S04]  /*8e50*/  SHF.R.S32.HI R0, RZ, 0x1f, R5 ;  /* 0x0000001fff007819 */ /* 0x002fc80000011405 */
[----:B------:R-:W-:-:S04]  /*8e60*/  LEA.HI R0, R0, R5, RZ, 0x7 ;  /* 0x0000000500007211 */ /* 0x000fc800078f38ff */
[----:B------:R-:W-:-:S04]  /*8e70*/  SHF.R.S32.HI R0, RZ, 0x7, R0 ;  /* 0x00000007ff007819 */ /* 0x000fc80000011400 */
[----:B------:R-:W-:-:S04]  /*8e80*/  VIMNMX R5, PT, PT, R0, 0x2, PT ;  /* 0x0000000200057848 */ /* 0x000fc80003fe0100 */
[----:B------:R-:W-:-:S05]  /*8e90*/  IADD3 R5, PT, PT, -R5, R64, R0 ;  /* 0x0000004005057210 */ /* 0x000fca0007ffe100 */
[----:B------:R-:W-:-:S07]  /*8ea0*/  VIADD R63, R5, 0x1 ;  /* 0x00000001053f7836 */ /* 0x000fce0000000000 */
.L_x_200:
[----:B------:R-:W-:Y:S05]  /*8eb0*/  YIELD ;  /* 0x0000000000007946 */ /* 0x000fea0003800000 */
[----:B------:R-:W-:Y:S01]  /*8ec0*/  UISETP.NE.AND UP0, UPT, UR40, URZ, UPT ;  /* 0x000000ff2800728c */ /* 0x000fe2000bf05270 */
[----:B------:R-:W-:Y:S02]  /*8ed0*/  VIADD R64, R64, 0x1 ;  /* 0x0000000140407836 */ /* 0x000fe40000000000 */
[----:B------:R-:W-:-:S03]  /*8ee0*/  IMAD.MOV.U32 R56, RZ, RZ, R3 ;  /* 0x000000ffff387224 */ /* 0x000fc600078e0003 */
[----:B------:R-:W-:-:S04]  /*8ef0*/  ISETP.NE.AND P0, PT, R64, R63, PT ;  /* 0x0000003f4000720c */ /* 0x000fc80003f05270 */
[----:B------:R-:W-:Y:S01]  /*8f00*/  P2R R66, PR, RZ, 0x1 ;  /* 0x00000001ff427803 */ /* 0x000fe20000000000 */
[----:B---34-:R-:W-:Y:S08]  /*8f10*/  BRA.U !UP0, `(.L_x_174) ;  /* 0x0000000108047547 */ /* 0x018ff0000b800000 */
[----:B------:R-:W-:Y:S05]  /*8f20*/  BPT.TRAP 0x1 ;  /* 0x000000040000795c */ /* 0x000fea0000300000 */
.L_x_174:
[----:B------:R-:W-:Y:S01]  /*8f30*/  SHF.L.U32 R0, R56, 0x1f, RZ ;  /* 0x0000001f38007819 */ /* 0x000fe200000006ff */
[----:B------:R-:W-:-:S03]  /*8f40*/  IMAD.U32 R67, R23, 0x10000, RZ ;  /* 0x0001000017437824 */ /* 0x000fc600078e00ff */
[----:B------:R-:W1:Y:S02]  /*8f50*/  SYNCS.PHASECHK.TRANS64.TRYWAIT P0, [R61+URZ+0x1c070], R0 ;  /* 0x01c070003d0075a7 */ /* 0x000e6400080011ff */
[----:B------:R-:W-:Y:S01]  /*8f60*/  LOP3.LUT R67, R67, 0x600000, RZ, 0xc0, !PT ;  /* 0x0060000043437812 */ /* 0x000fe200078ec0ff */
[----:B-1----:R-:W-:Y:S06]  /*8f70*/  @!P0 BRA `(.L_x_175) ;  /* 0x0000012400508947 */ /* 0x002fec0003800000 */
.L_x_430:
[----:B------:R-:W-:Y:S05]  /*8f80*/  WARPSYNC.ALL ;  /* 0x0000000000007948 */ /* 0x000fea0003800000 */
[----:B------:R-:W-:Y:S01]  /*8f90*/  R2UR UR4, R67 ;  /* 0x00000000430472ca */ /* 0x000fe200000e0000 */
[----:B------:R-:W-:Y:S01]  /*8fa0*/  UISETP.NE.AND UP0, UPT, UR41, URZ, UPT ;  /* 0x000000ff2900728c */ /* 0x000fe2000bf05270 */
[----:B------:R-:W-:Y:S01]  /*8fb0*/  PLOP3.LUT P0, PT, PT, PT, PT, 0x80, 0x8 ;  /* 0x000000000008781c */ /* 0x000fe20003f0f070 */
[----:B------:R-:W-:-:S10]  /*8fc0*/  IMAD.MOV.U32 R68, RZ, RZ, 0x3f800000 ;  /* 0x3f800000ff447424 */ /* 0x000fd400078e00ff */
[----:B------:R-:W3:Y:S02]  /*8fd0*/  LDTM.x2 R4, tmem[UR4] ;  /* 0x00000004000479ee */ /* 0x000ee400080c0000 */
[----:B---3--:R-:W-:-:S13]  /*8fe0*/  FSETP.NEU.AND P2, PT, R4, R5, PT ;  /* 0x000000050400720b */ /* 0x008fda0003f4d000 */
[----:B-1----:R-:W1:Y:S01]  /*8ff0*/  @P2 LDC R0, c[0x0][0x704] ;  /* 0x0001c100ff002b82 */ /* 0x002e620000000800 */
[----:B------:R-:W-:-:S04]  /*9000*/  @P2 FADD R5, R4, -R5 ;  /* 0x8000000504052221 */ /* 0x000fc80000000000 */
[----:B-1----:R-:W-:-:S05]  /*9010*/  @P2 FMUL R5, R5, R0 ;  /* 0x0000000005052220 */ /* 0x002fca0000400000 */
[----:B------:R-:W-:-:S04]  /*9020*/  @P2 FSETP.GEU.AND P1, PT, R5, -126, PT ;  /* 0xc2fc00000500280b */ /* 0x000fc80003f2e000 */
[----:B------:R-:W-:-:S13]  /*9030*/  @P2 PLOP3.LUT P0, PT, P1, PT, PT, 0x80, 0x8 ;  /* 0x000000000008281c */ /* 0x000fda0000f0f070 */
[----:B------:R-:W-:-:S04]  /*9040*/  @!P0 FMUL R5, R5, 0.5 ;  /* 0x3f00000005058820 */ /* 0x000fc80000400000 */
[----:B------:R-:W1:Y:S02]  /*9050*/  @P2 MUFU.EX2 R0, R5 ;  /* 0x0000000500002308 */ /* 0x000e640000000800 */
[----:B-1----:R-:W-:-:S05]  /*9060*/  @!P0 FMUL R0, R0, R0 ;  /* 0x0000000000008220 */ /* 0x002fca0000400000 */
[----:B------:R-:W-:Y:S01]  /*9070*/  @P2 MOV R68, R0 ;  /* 0x0000000000442202 */ /* 0x000fe20000000f00 */
[----:B------:R-:W-:Y:S06]  /*9080*/  BRA.U UP0, `(.L_x_176) ;  /* 0x0000000100047547 */ /* 0x000fec000b800000 */
[----:B------:R-:W-:Y:S05]  /*9090*/  BPT.TRAP 0x1 ;  /* 0x000000040000795c */ /* 0x000fea0000300000 */
.L_x_176:
[----:B------:R-:W-:Y:S01]  /*90a0*/  IMAD.U32 R0, RZ, RZ, UR43 ;  /* 0x0000002bff007e24 */ /* 0x000fe2000f8e00ff */
[----:B------:R-:W-:-:S04]  /*90b0*/  FSETP.NEU.AND P1, PT, R68, 1, PT ;  /* 0x3f8000004400780b */ /* 0x000fc80003f2d000 */
[----:B------:R-:W-:-:S04]  /*90c0*/  SHF.L.U32 R0, R0, 0x1f, RZ ;  /* 0x0000001f00007819 */ /* 0x000fc800000006ff */
[----:B------:R-:W1:Y:S02]  /*90d0*/  SYNCS.PHASECHK.TRANS64.TRYWAIT P0, [R61+URZ+0x1c090], R0 ;  /* 0x01c090003d0075a7 */ /* 0x000e6400080011ff */
[----:B-1----:R-:W-:Y:S05]  /*90e0*/  @!P0 BRA `(.L_x_177) ;  /* 0x0000012400088947 */ /* 0x002fea0003800000 */
.L_x_431:
[----:B------:R-:W-:-:S13]  /*90f0*/  VOTE.ANY P1, P1 ;  /* 0x0000000000ff7806 */ /* 0x000fda0000820100 */
[----:B------:R-:W-:Y:S05]  /*9100*/  @!P1 BRA `(.L_x_178) ;  /* 0x0000000400e49947 */ /* 0x000fea0003800000 */
[----:B------:R-:W-:Y:S01]  /*9110*/  SHF.R.U32.HI R16, RZ, 0x5, R23 ;  /* 0x00000005ff107819 */ /* 0x000fe20000011617 */
[----:B------:R-:W-:Y:S01]  /*9120*/  BSSY.RECONVERGENT B6, `(.L_x_179) ;  /* 0x0000018000067945 */ /* 0x000fe20003800200 */
[----:B------:R-:W-:Y:S02]  /*9130*/  LOP3.LUT R19, R67, 0x100, RZ, 0xfc, !PT ;  /* 0x0000010043137812 */ /* 0x000fe400078efcff */
[----:B------:R-:W-:Y:S02]  /*9140*/  SHF.R.U32.HI R17, RZ, 0x15, R67 ;  /* 0x00000015ff117819 */ /* 0x000fe40000011643 */
[----:B------:R-:W-:Y:S02]  /*9150*/  LOP3.LUT R16, R16, 0x3, RZ, 0xc0, !PT ;  /* 0x0000000310107812 */ /* 0x000fe400078ec0ff */
[----:B------:R-:W-:Y:S02]  /*9160*/  R2UR UR4, R19 ;  /* 0x00000000130472ca */ /* 0x000fe400000e0000 */
[----:B------:R-:W-:-:S11]  /*9170*/  ISETP.NE.AND P0, PT, R16, R17, PT ;  /* 0x000000111000720c */ /* 0x000fd60003f05270 */
[----:B------:R-:W3:Y:S02]  /*9180*/  LDTM.x16 R24, tmem[UR4] ;  /* 0x00000004001879ee */ /* 0x000ee40008240000 */
[----:B---3--:R-:W-:Y:S05]  /*9190*/  @!P0 BRA `(.L_x_180) ;  /* 0x0000000000408947 */ /* 0x008fea0003800000 */
[----:B------:R-:W-:Y:S01]  /*91a0*/  MOV R14, 0x8 ;  /* 0x00000008000e7802 */ /* 0x000fe20000000f00 */
[----:B------:R-:W3:Y:S01]  /*91b0*/  LDCU.64 UR8, c[0x4][0xb0] ;  /* 0x01001600ff0877ac */ /* 0x000ee20008000a00 */
[----:B------:R-:W-:Y:S02]  /*91c0*/  HFMA2 R12, -RZ, RZ, 0, 5.9604644775390625e-08 ;  /* 0x00000001ff0c7431 */ /* 0x000fe400000001ff */
[----:B------:R-:W-:Y:S01]  /*91d0*/  IMAD.MOV.U32 R8, RZ, RZ, 0x192 ;  /* 0x00000192ff087424 */ /* 0x000fe200078e00ff */
[----:B------:R-:W2:Y:S01]  /*91e0*/  LDCU.64 UR6, c[0x4][0xb8] ;  /* 0x01001700ff0677ac */ /* 0x000ea20008000a00 */
[----:B------:R-:W4:Y:S01]  /*91f0*/  LDC.64 R14, c[0x4][R14] ;  /* 0x010000000e0e7b82 */ /* 0x000f220000000a00 */
[----:B------:R-:W-:Y:S01]  /*9200*/  IMAD.MOV.U32 R13, RZ, RZ, RZ ;  /* 0x000000ffff0d7224 */ /* 0x000fe200078e00ff */
[----:B------:R-:W5:Y:S01]  /*9210*/  LDCU.64 UR4, c[0x4][0x30] ;  /* 0x01000600ff0477ac */ /* 0x000f620008000a00 */
[----:B---3--:R-:W-:Y:S01]  /*9220*/  IMAD.U32 R4, RZ, RZ, UR8 ;  /* 0x00000008ff047e24 */ /* 0x008fe2000f8e00ff */
[----:B------:R-:W-:Y:S01]  /*9230*/  MOV R5, UR9 ;  /* 0x0000000900057c02 */ /* 0x000fe20008000f00 */
[----:B--2---:R-:W-:Y:S01]  /*9240*/  IMAD.U32 R6, RZ, RZ, UR6 ;  /* 0x00000006ff067e24 */ /* 0x004fe2000f8e00ff */
[----:B------:R-:W-:Y:S01]  /*9250*/  MOV R7, UR7 ;  /* 0x0000000700077c02 */ /* 0x000fe20008000f00 */
[----:B-----5:R-:W-:Y:S01]  /*9260*/  IMAD.U32 R10, RZ, RZ, UR4 ;  /* 0x00000004ff0a7e24 */ /* 0x020fe2000f8e00ff */
[----:B------:R-:W-:-:S02]  /*9270*/  MOV R11, UR5 ;  /* 0x00000005000b7c02 */ /* 0x000fc40008000f00 */
[----:B------:R-:W-:-:S07]  /*9280*/  LEPC R20, `(.L_x_180) ;  /* 0x000000001014794e */ /* 0x000fce0000000000 */
[----:B-1--4-:R-:W-:Y:S05]  /*9290*/  CALL.ABS.NOINC R14 ;  /* 0x000000000e007343 */ /* 0x012fea0003c00000 */
.L_x_180:
[----:B------:R-:W-:Y:S05]  /*92a0*/  BSYNC.RECONVERGENT B6 ;  /* 0x0000000000067941 */ /* 0x000fea0003800200 */
.L_x_179:
[----:B------:R-:W-:Y:S01]  /*92b0*/  FSETP.NEU.AND P0, PT, R68, 1, PT ;  /* 0x3f8000004400780b */ /* 0x000fe20003f0d000 */
[----:B------:R-:W-:Y:S05]  /*92c0*/  WARPSYNC.ALL ;  /* 0x0000000000007948 */ /* 0x000fea0003800000 */
[----:B------:R-:W-:Y:S01]  /*92d0*/  LOP3.LUT R18, R67, 0x110, RZ, 0xfc, !PT ;  /* 0x0000011043127812 */ /* 0x000fe200078efcff */
[----:B------:R-:W-:Y:S01]  /*92e0*/  BSSY.RECONVERGENT B6, `(.L_x_181) ;  /* 0x000001f000067945 */ /* 0x000fe20003800200 */
[----:B------:R-:W-:Y:S02]  /*92f0*/  R2UR UR4, R19 ;  /* 0x00000000130472ca */ /* 0x000fe400000e0000 */
[----:B------:R-:W-:-:S03]  /*9300*/  R2UR UR5, R18 ;  /* 0x00000000120572ca */ /* 0x000fc600000e0000 */
[C---:B------:R-:W-:Y:S02]  /*9310*/  @P0 FMUL2 R24, R68.reuse.F32, R24.F32x2.HI_LO ;  /* 0x000000184418024a */ /* 0x040fe40000040000 */
[C---:B------:R-:W-:Y:S02]  /*9320*/  @P0 FMUL2 R26, R68.reuse.F32, R26.F32x2.HI_LO ;  /* 0x0000001a441a024a */ /* 0x040fe40000040000 */
[C---:B------:R-:W-:Y:S02]  /*9330*/  @P0 FMUL2 R28, R68.reuse.F32, R28.F32x2.HI_LO ;  /* 0x0000001c441c024a */ /* 0x040fe40000040000 */
[C---:B------:R-:W-:Y:S02]  /*9340*/  @P0 FMUL2 R30, R68.reuse.F32, R30.F32x2.HI_LO ;  /* 0x0000001e441e024a */ /* 0x040fe40000040000 */
[C---:B------:R-:W-:Y:S02]  /*9350*/  @P0 FMUL2 R32, R68.reuse.F32, R32.F32x2.HI_LO ;  /* 0x000000204420024a */ /* 0x040fe40000040000 */
[C---:B------:R-:W-:Y:S01]  /*9360*/  @P0 FMUL2 R34, R68.reuse.F32, R34.F32x2.HI_LO ;  /* 0x000000224422024a */ /* 0x040fe20000040000 */
[----:B------:R-:W3:Y:S01]  /*9370*/  LDTM.x16 R40, tmem[UR5] ;  /* 0x00000005002879ee */ /* 0x000ee20008240000 */
[----:B------:R-:W-:-:S02]  /*9380*/  @P0 FMUL2 R36, R68.F32, R36.F32x2.HI_LO ;  /* 0x000000244424024a */ /* 0x000fc40000040000 */
[----:B------:R-:W-:Y:S01]  /*9390*/  @P0 FMUL2 R38, R68.F32, R38.F32x2.HI_LO ;  /* 0x000000264426024a */ /* 0x000fe20000040000 */
[----:B------:R-:W-:-:S03]  /*93a0*/  ISETP.NE.AND P0, PT, R16, R17, PT ;  /* 0x000000111000720c */ /* 0x000fc60003f05270 */
[----:B------:R4:W-:Y:S10]  /*93b0*/  STTM.x16 tmem[UR4], R24 ;  /* 0x00000018000079ed */ /* 0x0009f40008240004 */
[----:B---3--:R-:W-:Y:S05]  /*93c0*/  @!P0 BRA `(.L_x_182) ;  /* 0x0000000000408947 */ /* 0x008fea0003800000 */
[----:B------:R-:W-:Y:S01]  /*93d0*/  MOV R14, 0x8 ;  /* 0x00000008000e7802 */ /* 0x000fe20000000f00 */
[----:B------:R-:W3:Y:S01]  /*93e0*/  LDCU.64 UR8, c[0x4][0xb0] ;  /* 0x01001600ff0877ac */ /* 0x000ee20008000a00 */
[----:B------:R-:W-:Y:S02]  /*93f0*/  HFMA2 R12, -RZ, RZ, 0, 5.9604644775390625e-08 ;  /* 0x00000001ff0c7431 */ /* 0x000fe400000001ff */
[----:B------:R-:W-:Y:S01]  /*9400*/  IMAD.MOV.U32 R8, RZ, RZ, 0x192 ;  /* 0x00000192ff087424 */ /* 0x000fe200078e00ff */
[----:B------:R-:W2:Y:S01]  /*9410*/  LDCU.64 UR6, c[0x4][0xb8] ;  /* 0x01001700ff0677ac */ /* 0x000ea20008000a00 */
[----:B------:R-:W1:Y:S01]  /*9420*/  LDC.64 R14, c[0x4][R14] ;  /* 0x010000000e0e7b82 */ /* 0x000e620000000a00 */
        /* <DEDUP_REMOVED lines=10> */
.L_x_182:
[----:B------:R-:W-:Y:S05]  /*94d0*/  BSYNC.RECONVERGENT B6 ;  /* 0x0000000000067941 */ /* 0x000fea0003800200 */
.L_x_181:
        /* <DEDUP_REMOVED lines=12> */
[----:B----4-:R-:W3:Y:S01]  /*95a0*/  LDTM.x16 R24, tmem[UR5] ;  /* 0x00000005001879ee */ /* 0x010ee20008240000 */
        /* <DEDUP_REMOVED lines=21> */
.L_x_184:
[----:B------:R-:W-:Y:S05]  /*9700*/  BSYNC.RECONVERGENT B6 ;  /* 0x0000000000067941 */ /* 0x000fea0003800200 */
.L_x_183:
[----:B-1----:R-:W-:Y:S01]  /*9710*/  LOP3.LUT R0, R67, 0x130, RZ, 0xfc, !PT ;  /* 0x0000013043007812 */ /* 0x002fe200078efcff */
[----:B------:R-:W-:Y:S05]  /*9720*/  WARPSYNC.ALL ;  /* 0x0000000000007948 */ /* 0x000fea0003800000 */
[----:B------:R-:W-:Y:S02]  /*9730*/  R2UR UR4, R0 ;  /* 0x00000000000472ca */ /* 0x000fe400000e0000 */
[----:B------:R-:W-:Y:S02]  /*9740*/  FSETP.NEU.AND P0, PT, R68, 1, PT ;  /* 0x3f8000004400780b */ /* 0x000fe40003f0d000 */
[----:B------:R-:W-:-:S09]  /*9750*/  R2UR UR5, R69 ;  /* 0x00000000450572ca */ /* 0x000fd200000e0000 */
[----:B--2---:R-:W1:Y:S01]  /*9760*/  LDTM.x16 R4, tmem[UR4] ;  /* 0x00000004000479ee */ /* 0x004e620008240000 */
[----:B------:R-:W-:Y:S01]  /*9770*/  R2UR UR4, R0 ;  /* 0x00000000000472ca */ /* 0x000fe200000e0000 */
[C---:B------:R-:W-:Y:S02]  /*9780*/  @P0 FMUL2 R24, R68.reuse.F32, R24.F32x2.HI_LO ;  /* 0x000000184418024a */ /* 0x040fe40000040000 */
[C---:B------:R-:W-:Y:S02]  /*9790*/  @P0 FMUL2 R26, R68.reuse.F32, R26.F32x2.HI_LO ;  /* 0x0000001a441a024a */ /* 0x040fe40000040000 */
[C---:B------:R-:W-:Y:S02]  /*97a0*/  @P0 FMUL2 R28, R68.reuse.F32, R28.F32x2.HI_LO ;  /* 0x0000001c441c024a */ /* 0x040fe40000040000 */
[C---:B------:R-:W-:Y:S02]  /*97b0*/  @P0 FMUL2 R30, R68.reuse.F32, R30.F32x2.HI_LO ;  /* 0x0000001e441e024a */ /* 0x040fe40000040000 */
[----:B------:R-:W-:-:S02]  /*97c0*/  @P0 FMUL2 R32, R68.F32, R32.F32x2.HI_LO ;  /* 0x000000204420024a */ /* 0x000fc40000040000 */
[C---:B------:R-:W-:Y:S02]  /*97d0*/  @P0 FMUL2 R34, R68.reuse.F32, R34.F32x2.HI_LO ;  /* 0x000000224422024a */ /* 0x040fe40000040000 */
[C---:B------:R-:W-:Y:S02]  /*97e0*/  @P0 FMUL2 R36, R68.reuse.F32, R36.F32x2.HI_LO ;  /* 0x000000244424024a */ /* 0x040fe40000040000 */
[----:B------:R-:W-:-:S04]  /*97f0*/  @P0 FMUL2 R38, R68.F32, R38.F32x2.HI_LO ;  /* 0x000000264426024a */ /* 0x000fc80000040000 */
[----:B------:R3:W-:Y:S01]  /*9800*/  STTM.x16 tmem[UR5], R24 ;  /* 0x00000018000079ed */ /* 0x0007e20008240005 */
[C---:B-1----:R-:W-:Y:S02]  /*9810*/  @P0 FMUL2 R4, R68.reuse.F32, R4.F32x2.HI_LO ;  /* 0x000000044404024a */ /* 0x042fe40000040000 */
[C---:B------:R-:W-:Y:S02]  /*9820*/  @P0 FMUL2 R6, R68.reuse.F32, R6.F32x2.HI_LO ;  /* 0x000000064406024a */ /* 0x040fe40000040000 */
[C---:B------:R-:W-:Y:S02]  /*9830*/  @P0 FMUL2 R8, R68.reuse.F32, R8.F32x2.HI_LO ;  /* 0x000000084408024a */ /* 0x040fe40000040000 */
[C---:B------:R-:W-:Y:S02]  /*9840*/  @P0 FMUL2 R10, R68.reuse.F32, R10.F32x2.HI_LO ;  /* 0x0000000a440a024a */ /* 0x040fe40000040000 */
[C---:B------:R-:W-:Y:S02]  /*9850*/  @P0 FMUL2 R12, R68.reuse.F32, R12.F32x2.HI_LO ;  /* 0x0000000c440c024a */ /* 0x040fe40000040000 */
[----:B------:R-:W-:-:S02]  /*9860*/  @P0 FMUL2 R14, R68.F32, R14.F32x2.HI_LO ;  /* 0x0000000e440e024a */ /* 0x000fc40000040000 */
[C---:B------:R-:W-:Y:S02]  /*9870*/  @P0 FMUL2 R16, R68.reuse.F32, R16.F32x2.HI_LO ;  /* 0x000000104410024a */ /* 0x040fe40000040000 */
[----:B------:R-:W-:-:S04]  /*9880*/  @P0 FMUL2 R18, R68.F32, R18.F32x2.HI_LO ;  /* 0x000000124412024a */ /* 0x000fc80000040000 */
[----:B------:R3:W-:Y:S02]  /*9890*/  STTM.x16 tmem[UR4], R4 ;  /* 0x00000004000079ed */ /* 0x0007e40008240004 */
.L_x_178:
[----:B------:R-:W-:-:S09]  /*98a0*/  UISETP.NE.AND UP0, UPT, UR39, URZ, UPT ;  /* 0x000000ff2700728c */ /* 0x000fd2000bf05270 */
[----:B------:R-:W-:Y:S05]  /*98b0*/  BRA.U !UP0, `(.L_x_185) ;  /* 0x0000000108047547 */ /* 0x000fea000b800000 */
[----:B------:R-:W-:Y:S05]  /*98c0*/  BPT.TRAP 0x1 ;  /* 0x000000040000795c */ /* 0x000fea0000300000 */
.L_x_185:
[----:B------:R-:W-:Y:S01]  /*98d0*/  IADD3 R3, PT, PT, R61, 0x1c088, RZ ;  /* 0x0001c0883d037810 */ /* 0x000fe20007ffe0ff */
[----:B------:R-:W-:Y:S02]  /*98e0*/  UISETP.NE.AND UP0, UPT, UR41, URZ, UPT ;  /* 0x000000ff2900728c */ /* 0x000fe4000bf05270 */
[----:B------:R-:W-:Y:S01]  /*98f0*/  ULOP3.LUT UR42, UR42, 0x1, URZ, 0x3c, !UPT ;  /* 0x000000012a2a7892 */ /* 0x000fe2000f8e3cff */
[----:B-1----:R-:W-:-:S04]  /*9900*/  PRMT R0, R62, 0x654, R3 ;  /* 0x000006543e007816 */ /* 0x002fc80000000003 */
[----:B------:R1:W-:Y:S01]  /*9910*/  SYNCS.ARRIVE.TRANS64.RED.A1T0 RZ, [R0+URZ], RZ ;  /* 0x000000ff00ff79a7 */ /* 0x0003e200081004ff */
[----:B------:R-:W1:Y:S01]  /*9920*/  FENCE.VIEW.ASYNC.T ;  /* 0x00000000000073c6 */ /* 0x000e620000000200 */
[----:B------:R-:W-:Y:S05]  /*9930*/  BRA.U UP0, `(.L_x_186) ;  /* 0x0000000100087547 */ /* 0x000fea000b800000 */
[----:B------:R-:W-:Y:S05]  /*9940*/  BPT.TRAP 0x1 ;  /* 0x000000040000795c */ /* 0x000fea0000300000 */
[----:B------:R-:W-:Y:S05]  /*9950*/  BPT.TRAP 0x1 ;  /* 0x000000040000795c */ /* 0x000fea0000300000 */
.L_x_186:
[----:B------:R-:W-:Y:S01]  /*9960*/  IADD3 R3, PT, PT, R61, 0x1c0a0, RZ ;  /* 0x0001c0a03d037810 */ /* 0x000fe20007ffe0ff */
[----:B------:R-:W-:-:S03]  /*9970*/  UISETP.NE.AND UP0, UPT, UR39, URZ, UPT ;  /* 0x000000ff2700728c */ /* 0x000fc6000bf05270 */
[----:B-1----:R-:W-:-:S04]  /*9980*/  PRMT R0, R62, 0x654, R3 ;  /* 0x000006543e007816 */ /* 0x002fc80000000003 */
[----:B------:R1:W-:Y:S02]  /*9990*/  SYNCS.ARRIVE.TRANS64.RED.A1T0 RZ, [R0+URZ], RZ ;  /* 0x000000ff00ff79a7 */ /* 0x0003e400081004ff */
[----:B------:R-:W-:Y:S05]  /*99a0*/  BRA.U !UP0, `(.L_x_187) ;  /* 0x0000000108047547 */ /* 0x000fea000b800000 */
[----:B------:R-:W-:Y:S05]  /*99b0*/  BPT.TRAP 0x1 ;  /* 0x000000040000795c */ /* 0x000fea0000300000 */
.L_x_187:
[----:B-1----:R-:W-:Y:S01]  /*99c0*/  IMAD.U32 R0, RZ, RZ, UR42 ;  /* 0x0000002aff007e24 */ /* 0x002fe2000f8e00ff */
[----:B------:R-:W-:-:S04]  /*99d0*/  LOP3.LUT R3, R67, 0x80, RZ, 0xfc, !PT ;  /* 0x0000008043037812 */ /* 0x000fc800078efcff */
[----:B------:R-:W-:-:S04]  /*99e0*/  SHF.L.U32 R0, R0, 0x1f, RZ ;  /* 0x0000001f00007819 */ /* 0x000fc800000006ff */
[----:B------:R-:W1:Y:S02]  /*99f0*/  SYNCS.PHASECHK.TRANS64.TRYWAIT P0, [R61+URZ+0x1c080], R0 ;  /* 0x01c080003d0075a7 */ /* 0x000e6400080011ff */
[----:B-1----:R-:W-:Y:S05]  /*9a00*/  @!P0 BRA `(.L_x_188) ;  /* 0x0000011800d48947 */ /* 0x002fea0003800000 */
.L_x_432:
[----:B------:R-:W-:Y:S01]  /*9a10*/  R2UR UR4, R3 ;  /* 0x00000000030472ca */ /* 0x000fe200000e0000 */
[----:B------:R-:W-:Y:S01]  /*9a20*/  UISETP.NE.AND UP0, UPT, UR41, URZ, UPT ;  /* 0x000000ff2900728c */ /* 0x000fe2000bf05270 */
[----:B------:R-:W-:Y:S01]  /*9a30*/  PLOP3.LUT P0, PT, PT, PT, PT, 0x80, 0x8 ;  /* 0x000000000008781c */ /* 0x000fe20003f0f070 */
[----:B------:R-:W-:-:S10]  /*9a40*/  IMAD.MOV.U32 R68, RZ, RZ, 0x3f800000 ;  /* 0x3f800000ff447424 */ /* 0x000fd400078e00ff */
[----:B---3--:R-:W1:Y:S02]  /*9a50*/  LDTM.x2 R4, tmem[UR4] ;  /* 0x00000004000479ee */ /* 0x008e6400080c0000 */
[----:B-1----:R-:W-:-:S13]  /*9a60*/  FSETP.NEU.AND P2, PT, R4, R5, PT ;  /* 0x000000050400720b */ /* 0x002fda0003f4d000 */
[----:B------:R-:W1:Y:S01]  /*9a70*/  @P2 LDC R0, c[0x0][0x704] ;  /* 0x0001c100ff002b82 */ /* 0x000e620000000800 */
        /* <DEDUP_REMOVED lines=10> */
.L_x_189:
[----:B------:R-:W-:Y:S01]  /*9b20*/  IMAD.U32 R0, RZ, RZ, UR43 ;  /* 0x0000002bff007e24 */ /* 0x000fe2000f8e00ff */
[----:B------:R-:W-:-:S04]  /*9b30*/  FSETP.NEU.AND P1, PT, R68, 1, PT ;  /* 0x3f8000004400780b */ /* 0x000fc80003f2d000 */
[----:B------:R-:W-:-:S04]  /*9b40*/  SHF.L.U32 R0, R0, 0x1f, RZ ;  /* 0x0000001f00007819 */ /* 0x000fc800000006ff */
[----:B------:R-:W1:Y:S02]  /*9b50*/  SYNCS.PHASECHK.TRANS64.TRYWAIT P0, [R61+URZ+0x1c098], R0 ;  /* 0x01c098003d0075a7 */ /* 0x000e6400080011ff */
[----:B-1----:R-:W-:Y:S05]  /*9b60*/  @!P0 BRA `(.L_x_190) ;  /* 0x0000011800908947 */ /* 0x002fea0003800000 */
.L_x_433:
        /* <DEDUP_REMOVED lines=27> */
.L_x_193:
[----:B------:R-:W-:Y:S05]  /*9d20*/  BSYNC.RECONVERGENT B6 ;  /* 0x0000000000067941 */ /* 0x000fea0003800200 */
.L_x_192:
        /* <DEDUP_REMOVED lines=34> */
.L_x_195:
[----:B------:R-:W-:Y:S05]  /*9f50*/  BSYNC.RECONVERGENT B6 ;  /* 0x0000000000067941 */ /* 0x000fea0003800200 */
.L_x_194:
        /* <DEDUP_REMOVED lines=34> */
.L_x_197:
[----:B------:R-:W-:Y:S05]  /*a180*/  BSYNC.RECONVERGENT B6 ;  /* 0x0000000000067941 */ /* 0x000fea0003800200 */
.L_x_196:
[----:B------:R-:W-:Y:S01]  /*a190*/  LOP3.LUT R67, R67, 0x1b0, RZ, 0xfc, !PT ;  /* 0x000001b043437812 */ /* 0x000fe200078efcff */
[----:B------:R-:W-:Y:S05]  /*a1a0*/  WARPSYNC.ALL ;  /* 0x0000000000007948 */ /* 0x000fea0003800000 */
[----:B------:R-:W-:Y:S02]  /*a1b0*/  R2UR UR4, R67 ;  /* 0x00000000430472ca */ /* 0x000fe400000e0000 */
[----:B------:R-:W-:Y:S02]  /*a1c0*/  FSETP.NEU.AND P0, PT, R68, 1, PT ;  /* 0x3f8000004400780b */ /* 0x000fe40003f0d000 */
[----:B------:R-:W-:-:S09]  /*a1d0*/  R2UR UR5, R69 ;  /* 0x00000000450572ca */ /* 0x000fd200000e0000 */
[----:B--2---:R-:W2:Y:S01]  /*a1e0*/  LDTM.x16 R4, tmem[UR4] ;  /* 0x00000004000479ee */ /* 0x004ea20008240000 */
        /* <DEDUP_REMOVED lines=10> */
[C---:B--2---:R-:W-:Y:S02]  /*a290*/  @P0 FMUL2 R4, R68.reuse.F32, R4.F32x2.HI_LO ;  /* 0x000000044404024a */ /* 0x044fe40000040000 */
        /* <DEDUP_REMOVED lines=8> */
.L_x_191:
[----:B------:R-:W-:-:S09]  /*a320*/  UISETP.NE.AND UP0, UPT, UR40, URZ, UPT ;  /* 0x000000ff2800728c */ /* 0x000fd2000bf05270 */
[----:B------:R-:W-:Y:S05]  /*a330*/  BRA.U !UP0, `(.L_x_198) ;  /* 0x0000000108047547 */ /* 0x000fea000b800000 */
[----:B------:R-:W-:Y:S05]  /*a340*/  BPT.TRAP 0x1 ;  /* 0x000000040000795c */ /* 0x000fea0000300000 */
.L_x_198:
[----:B-1----:R-:W-:Y:S01]  /*a350*/  PRMT R0, R62, 0x654, R65 ;  /* 0x000006543e007816 */ /* 0x002fe20000000041 */
[----:B------:R-:W-:-:S03]  /*a360*/  UISETP.NE.AND UP0, UPT, UR41, URZ, UPT ;  /* 0x000000ff2900728c */ /* 0x000fc6000bf05270 */
[----:B------:R1:W-:Y:S01]  /*a370*/  SYNCS.ARRIVE.TRANS64.RED.A1T0 RZ, [R0+URZ], RZ ;  /* 0x000000ff00ff79a7 */ /* 0x0003e200081004ff */
[----:B------:R-:W1:Y:S05]  /*a380*/  FENCE.VIEW.ASYNC.T ;  /* 0x00000000000073c6 */ /* 0x000e6a0000000200 */
[----:B------:R-:W-:Y:S05]  /*a390*/  BRA.U UP0, `(.L_x_199) ;  /* 0x0000000100087547 */ /* 0x000fea000b800000 */
[----:B------:R-:W-:Y:S05]  /*a3a0*/  BPT.TRAP 0x1 ;  /* 0x000000040000795c */ /* 0x000fea0000300000 */
[----:B------:R-:W-:Y:S05]  /*a3b0*/  BPT.TRAP 0x1 ;  /* 0x000000040000795c */ /* 0x000fea0000300000 */
.L_x_199:
[----:B------:R-:W-:Y:S01]  /*a3c0*/  ISETP.NE.AND P0, PT, R66, RZ, PT ;  /* 0x000000ff4200720c */ /* 0x000fe20003f05270 */
[----:B------:R-:W-:Y:S01]  /*a3d0*/  VIADD R3, R61, 0x1c0a8 ;  /* 0x0001c0a83d037836 */ /* 0x000fe20000000000 */
[----:B------:R-:W-:-:S04]  /*a3e0*/  ULOP3.LUT UR43, UR43, 0x1, URZ, 0x3c, !UPT ;  /* 0x000000012b2b7892 */ /* 0x000fc8000f8e3cff */
[----:B------:R-:W-:-:S04]  /*a3f0*/  PRMT R3, R62, 0x654, R3 ;  /* 0x000006543e037816 */ /* 0x000fc80000000003 */
[----:B-1----:R1:W-:Y:S02]  /*a400*/  SYNCS.ARRIVE.TRANS64.RED.A1T0 RZ, [R3+URZ], RZ ;  /* 0x000000ff03ff79a7 */ /* 0x0023e400081004ff */
[----:B-1----:R-:W-:Y:S01]  /*a410*/  LOP3.LUT R3, R56, 0x1, RZ, 0x3c, !PT ;  /* 0x0000000138037812 */ /* 0x002fe200078e3cff */
[----:B------:R-:W-:Y:S06]  /*a420*/  @P0 BRA `(.L_x_200) ;  /* 0xffffffe800a00947 */ /* 0x000fec000383ffff */
.L_x_173:
[----:B------:R-:W-:-:S09]  /*a430*/  UISETP.NE.AND UP0, UPT, UR39, URZ, UPT ;  /* 0x000000ff2700728c */ /* 0x000fd2000bf05270 */
[----:B------:R-:W-:Y:S05]  /*a440*/  BRA.U !UP0, `(.L_x_201) ;  /* 0x0000000108047547 */ /* 0x000fea000b800000 */
[----:B------:R-:W-:Y:S05]  /*a450*/  BPT.TRAP 0x1 ;  /* 0x000000040000795c */ /* 0x000fea0000300000 */
.L_x_201:
[----:B---3--:R-:W-:Y:S01]  /*a460*/  IADD3 R33, PT, PT, R61, 0x1c088, RZ ;  /* 0x0001c0883d217810 */ /* 0x008fe20007ffe0ff */
[----:B------:R-:W-:-:S03]  /*a470*/  UISETP.NE.AND UP0, UPT, UR40, URZ, UPT ;  /* 0x000000ff2800728c */ /* 0x000fc6000bf05270 */
[----:B------:R-:W-:-:S04]  /*a480*/  PRMT R4, R62, 0x654, R33 ;  /* 0x000006543e047816 */ /* 0x000fc80000000021 */
[----:B------:R3:W-:Y:S02]  /*a490*/  SYNCS.ARRIVE.TRANS64.RED.A1T0 RZ, [R4+URZ], RZ ;  /* 0x000000ff04ff79a7 */ /* 0x0007e400081004ff */
[----:B------:R-:W-:Y:S05]  /*a4a0*/  BRA.U !UP0, `(.L_x_202) ;  /* 0x0000000108047547 */ /* 0x000fea000b800000 */
[----:B------:R-:W-:Y:S05]  /*a4b0*/  BPT.TRAP 0x1 ;  /* 0x000000040000795c */ /* 0x000fea0000300000 */
.L_x_202:
[----:B---3--:R-:W-:Y:S01]  /*a4c0*/  SHF.L.U32 R4, R3, 0x1f, RZ ;  /* 0x0000001f03047819 */ /* 0x008fe200000006ff */
[----:B------:R-:W-:-:S03]  /*a4d0*/  IMAD.U32 R27, R23, 0x10000, RZ ;  /* 0x00010000171b7824 */ /* 0x000fc600078e00ff */
[----:B------:R-:W3:Y:S02]  /*a4e0*/  SYNCS.PHASECHK.TRANS64.TRYWAIT P0, [R61+URZ+0x1c070], R4 ;  /* 0x01c070043d0075a7 */ /* 0x000ee400080011ff */
[----:B------:R-:W-:Y:S01]  /*a4f0*/  LOP3.LUT R27, R27, 0x600000, RZ, 0xc0, !PT ;  /* 0x006000001b1b7812 */ /* 0x000fe200078ec0ff */
[----:B---3--:R-:W-:Y:S06]  /*a500*/  @!P0 BRA `(.L_x_203) ;  /* 0x00000110003c8947 */ /* 0x008fec0003800000 */
.L_x_434:
[----:B------:R-:W-:Y:S05]  /*a510*/  WARPSYNC.ALL ;  /* 0x0000000000007948 */ /* 0x000fea0003800000 */
[----:B------:R-:W-:Y:S01]  /*a520*/  R2UR UR4, R27 ;  /* 0x000000001b0472ca */ /* 0x000fe200000e0000 */
[----:B------:R-:W-:-:S12]  /*a530*/  UISETP.NE.AND UP0, UPT, UR40, URZ, UPT ;  /* 0x000000ff2800728c */ /* 0x000fd8000bf05270 */
[----:B------:R-:W1:Y:S02]  /*a540*/  LDTM.x2 R24, tmem[UR4] ;  /* 0x00000004001879ee */ /* 0x000e6400080c0000 */
[----:B-1----:R-:W-:Y:S05]  /*a550*/  BRA.U !UP0, `(.L_x_204) ;  /* 0x0000000108047547 */ /* 0x002fea000b800000 */
[----:B------:R-:W-:Y:S05]  /*a560*/  BPT.TRAP 0x1 ;  /* 0x000000040000795c */ /* 0x000fea0000300000 */
.L_x_204:
[----:B------:R1:W-:Y:S01]  /*a570*/  SYNCS.ARRIVE.TRANS64.RED.A1T0 RZ, [R0+URZ], RZ ;  /* 0x000000ff00ff79a7 */ /* 0x0003e200081004ff */
[----:B------:R-:W-:-:S09]  /*a580*/  UISETP.NE.AND UP0, UPT, UR41, URZ, UPT ;  /* 0x000000ff2900728c */ /* 0x000fd2000bf05270 */
[----:B------:R-:W-:Y:S05]  /*a590*/  BRA.U UP0, `(.L_x_205) ;  /* 0x0000000100047547 */ /* 0x000fea000b800000 */
[----:B------:R-:W-:Y:S05]  /*a5a0*/  BPT.TRAP 0x1 ;  /* 0x000000040000795c */ /* 0x000fea0000300000 */
.L_x_205:
[----:B-1----:R-:W-:-:S04]  /*a5b0*/  MOV R0, UR43 ;  /* 0x0000002b00007c02 */ /* 0x002fc80008000f00 */
[----:B------:R-:W-:-:S04]  /*a5c0*/  SHF.L.U32 R0, R0, 0x1f, RZ ;  /* 0x0000001f00007819 */ /* 0x000fc800000006ff */
[----:B------:R-:W1:Y:S02]  /*a5d0*/  SYNCS.PHASECHK.TRANS64.TRYWAIT P0, [R61+URZ+0x1c090], R0 ;  /* 0x01c090003d0075a7 */ /* 0x000e6400080011ff */
[----:B-1----:R-:W-:Y:S05]  /*a5e0*/  @!P0 BRA `(.L_x_206) ;  /* 0x0000011000188947 */ /* 0x002fea0003800000 */
.L_x_435:
[----:B------:R-:W-:-:S09]  /*a5f0*/  UISETP.NE.AND UP0, UPT, UR41, URZ, UPT ;  /* 0x000000ff2900728c */ /* 0x000fd2000bf05270 */
[----:B------:R-:W-:Y:S05]  /*a600*/  BRA.U UP0, `(.L_x_207) ;  /* 0x0000000100047547 */ /* 0x000fea000b800000 */
[----:B------:R-:W-:Y:S05]  /*a610*/  BPT.TRAP 0x1 ;  /* 0x000000040000795c */ /* 0x000fea0000300000 */
.L_x_207:
[----:B------:R-:W-:Y:S01]  /*a620*/  SHF.L.U32 R0, R57, 0x1f, RZ ;  /* 0x0000001f39007819 */ /* 0x000fe200000006ff */
[----:B------:R1:W1:Y:S01]  /*a630*/  MUFU.RCP R3, R24 ;  /* 0x0000001800037308 */ /* 0x0002620000001000 */
[----:B------:R-:W-:Y:S02]  /*a640*/  BSSY B0, `(.L_x_208) ;  /* 0x0000003000007945 */ /* 0x000fe40003800000 */
[----:B------:R-:W5:Y:S02]  /*a650*/  SYNCS.PHASECHK.TRANS64.TRYWAIT P0, [R61+URZ+0x1c0c0], R0 ;  /* 0x01c0c0003d0075a7 */ /* 0x000f6400080011ff */
[----:B-1---5:R-:W-:Y:S05]  /*a660*/  @!P0 BRA `(.L_x_209) ;  /* 0x00000110000c8947 */ /* 0x022fea0003800000 */
.L_x_436:
[----:B------:R-:W-:Y:S05]  /*a670*/  BSYNC B0 ;  /* 0x0000000000007941 */ /* 0x000fea0003800000 */
.L_x_208:
[----:B------:R-:W1:Y:S01]  /*a680*/  LDCU UR4, c[0x0][0x708] ;  /* 0x0000e100ff0477ac */ /* 0x000e620008000800 */
[----:B------:R-:W-:Y:S01]  /*a690*/  FFMA R34, -R24, R3, 1 ;  /* 0x3f80000018227423 */ /* 0x000fe20000000103 */
[----:B------:R-:W2:Y:S03]  /*a6a0*/  LDC R32, c[0x0][0x708] ;  /* 0x0001c200ff207b82 */ /* 0x000ea60000000800 */
[----:B------:R-:W-:Y:S01]  /*a6b0*/  FFMA R34, R3, R34, R3 ;  /* 0x0000002203227223 */ /* 0x000fe20000000003 */
[----:B-1----:R-:W-:-:S03]  /*a6c0*/  MOV R3, UR4 ;  /* 0x0000000400037c02 */ /* 0x002fc60008000f00 */
[----:B------:R-:W-:Y:S01]  /*a6d0*/  FFMA R5, R34, UR4, RZ ;  /* 0x0000000422057c23 */ /* 0x000fe200080000ff */
[----:B------:R-:W1:Y:S03]  /*a6e0*/  FCHK P0, R3, R24 ;  /* 0x0000001803007302 */ /* 0x000e660000000000 */
[----:B------:R-:W-:-:S04]  /*a6f0*/  FFMA R0, -R24, R5, UR4 ;  /* 0x0000000418007e23 */ /* 0x000fc80008000105 */
[----:B------:R-:W-:Y:S01]  /*a700*/  FFMA R34, R34, R0, R5 ;  /* 0x0000000022227223 */ /* 0x000fe20000000005 */
[----:B-1----:R-:W-:Y:S06]  /*a710*/  @!P0 BRA `(.L_x_210) ;  /* 0x0000000000088947 */ /* 0x002fec0003800000 */
[----:B---3--:R-:W-:Y:S02]  /*a720*/  MOV R4, 0xa740 ;  /* 0x0000a74000047802 */ /* 0x008fe40000000f00 */
[----:B--2-4-:R-:W-:Y:S05]  /*a730*/  CALL.REL.NOINC `($__internal_3_$__cuda_sm3x_div_rn_noftz_f32_slowpath) ;  /* 0x0000011c001c7944 */ /* 0x014fea0003c00000 */
.L_x_210:
[----:B------:R-:W-:Y:S01]  /*a740*/  LOP3.LUT R0, R27, 0x100, RZ, 0xfc, !PT ;  /* 0x000001001b007812 */ /* 0x000fe200078efcff */
[----:B------:R-:W-:Y:S05]  /*a750*/  WARPSYNC.ALL ;  /* 0x0000000000007948 */ /* 0x000fea0003800000 */
[----:B------:R-:W-:Y:S01]  /*a760*/  R2UR UR4, R0 ;  /* 0x00000000000472ca */ /* 0x000fe200000e0000 */
[----:B------:R-:W-:Y:S01]  /*a770*/  IMAD.SHL.U32 R26, R23, 0x40, RZ ;  /* 0x00000040171a7824 */ /* 0x000fe200078e00ff */
[----:B------:R-:W1:Y:S04]  /*a780*/  S2R R0, SR_SWINHI ;  /* 0x0000000000007919 */ /* 0x000e680000002f00 */
[----:B------:R-:W-:-:S07]  /*a790*/  LOP3.LUT R26, R26, 0x1fc0, RZ, 0xc0, !PT ;  /* 0x00001fc01a1a7812 */ /* 0x000fce00078ec0ff */
[----:B--23--:R-:W2:Y:S01]  /*a7a0*/  LDTM.x16 R4, tmem[UR4] ;  /* 0x00000004000479ee */ /* 0x00cea20008240000 */
[----:B------:R-:W-:Y:S02]  /*a7b0*/  MOV R30, R61 ;  /* 0x0000003d001e7202 */ /* 0x000fe40000000f00 */
[----:B-1----:R-:W-:Y:S01]  /*a7c0*/  MOV R31, R0 ;  /* 0x00000000001f7202 */ /* 0x002fe20000000f00 */
[----:B--2---:R-:W-:Y:S02]  /*a7d0*/  FMUL2 R28, R34.F32, R10.F32x2.HI_LO ;  /* 0x0000000a221c724a */ /* 0x004fe40000040000 */
[----:B------:R-:W-:-:S04]  /*a7e0*/  IMAD.WIDE.U32 R10, R26, 0x2, R30 ;  /* 0x000000021a0a7825 */ /* 0x000fc800078e001e */
[C---:B------:R-:W-:Y:S02]  /*a7f0*/  FMUL2 R20, R34.reuse.F32, R8.F32x2.HI_LO ;  /* 0x000000082214724a */ /* 0x040fe40000040000 */
[----:B------:R-:W-:Y:S01]  /*a800*/  FMUL2 R4, R34.F32, R4.F32x2.HI_LO ;  /* 0x000000042204724a */ /* 0x000fe20000040000 */
[----:B------:R-:W-:Y:S01]  /*a810*/  IADD3 R0, P1, PT, R10, 0x14000, RZ ;  /* 0x000140000a007810 */ /* 0x000fe20007f3e0ff */
[----:B------:R-:W-:Y:S01]  /*a820*/  FMUL2 R6, R34.F32, R6.F32x2.HI_LO ;  /* 0x000000062206724a */ /* 0x000fe20000040000 */
[----:B------:R-:W-:Y:S01]  /*a830*/  IADD3 R3, P0, PT, R10, 0x14010, RZ ;  /* 0x000140100a037810 */ /* 0x000fe20007f1e0ff */
[C---:B------:R-:W-:Y:S01]  /*a840*/  FMUL2 R12, R34.reuse.F32, R12.F32x2.HI_LO ;  /* 0x0000000c220c724a */ /* 0x040fe20000040000 */
[----:B------:R-:W-:Y:S01]  /*a850*/  F2FP.F16.F32.PACK_AB R10, R21, R20 ;  /* 0x00000014150a723e */ /* 0x000fe200000000ff */
[--C-:B------:R-:W-:Y:S01]  /*a860*/  IMAD.X R31, RZ, RZ, R11.reuse, P1 ;  /* 0x000000ffff1f7224 */ /* 0x100fe200008e060b */
[----:B------:R-:W-:Y:S01]  /*a870*/  F2FP.F16.F32.PACK_AB R8, R5, R4 ;  /* 0x000000040508723e */ /* 0x000fe200000000ff */
[----:B------:R-:W-:Y:S01]  /*a880*/  IMAD.X R21, RZ, RZ, R11, P0 ;  /* 0x000000ffff157224 */ /* 0x000fe200000e060b */
[----:B------:R-:W-:Y:S01]  /*a890*/  F2FP.F16.F32.PACK_AB R9, R7, R6 ;  /* 0x000000060709723e */ /* 0x000fe200000000ff */
[----:B------:R-:W-:Y:S01]  /*a8a0*/  FMUL2 R14, R34.F32, R14.F32x2.HI_LO ;  /* 0x0000000e220e724a */ /* 0x000fe20000040000 */
[----:B------:R-:W-:Y:S01]  /*a8b0*/  SHF.R.U64 R7, R0, 0x3, R31 ;  /* 0x0000000300077819 */ /* 0x000fe2000000121f */
[C---:B------:R-:W-:Y:S01]  /*a8c0*/  FMUL2 R16, R34.reuse.F32, R16.F32x2.HI_LO ;  /* 0x000000102210724a */ /* 0x040fe20000040000 */
[----:B------:R-:W-:Y:S01]  /*a8d0*/  F2FP.F16.F32.PACK_AB R4, R13, R12 ;  /* 0x0000000c0d04723e */ /* 0x000fe200000000ff */
[----:B------:R-:W-:Y:S01]  /*a8e0*/  FMUL2 R18, R34.F32, R18.F32x2.HI_LO ;  /* 0x000000122212724a */ /* 0x000fe20000040000 */
[----:B------:R-:W-:-:S02]  /*a8f0*/  SHF.R.U64 R12, R3, 0x3, R21 ;  /* 0x00000003030c7819 */ /* 0x000fc40000001215 */
[----:B------:R-:W-:Y:S02]  /*a900*/  F2FP.F16.F32.PACK_AB R11, R29, R28 ;  /* 0x0000001c1d0b723e */ /* 0x000fe400000000ff */
[----:B------:R-:W-:Y:S02]  /*a910*/  LOP3.LUT R30, R0, 0x70, R7, 0x78, !PT ;  /* 0x00000070001e7812 */ /* 0x000fe400078e7807 */
[----:B------:R-:W-:Y:S02]  /*a920*/  F2FP.F16.F32.PACK_AB R5, R15, R14 ;  /* 0x0000000e0f05723e */ /* 0x000fe400000000ff */
[----:B------:R-:W-:Y:S01]  /*a930*/  F2FP.F16.F32.PACK_AB R6, R17, R16 ;  /* 0x000000101106723e */ /* 0x000fe200000000ff */
[----:B------:R1:W-:Y:S01]  /*a940*/  ST.E.128 desc[UR44][R30.64], R8 ;  /* 0x000000081e007985 */ /* 0x0003e2000c101d2c */
[----:B------:R-:W-:Y:S02]  /*a950*/  LOP3.LUT R20, R3, 0x70, R12, 0x78, !PT ;  /* 0x0000007003147812 */ /* 0x000fe400078e780c */
[----:B------:R-:W-:-:S02]  /*a960*/  F2FP.F16.F32.PACK_AB R7, R19, R18 ;  /* 0x000000121307723e */ /* 0x000fc400000000ff */
[----:B------:R-:W-:Y:S02]  /*a970*/  SHF.R.U32.HI R29, RZ, 0x5, R23 ;  /* 0x00000005ff1d7819 */ /* 0x000fe40000011617 */
[----:B------:R-:W-:Y:S01]  /*a980*/  SHF.R.U32.HI R28, RZ, 0x15, R27 ;  /* 0x00000015ff1c7819 */ /* 0x000fe2000001161b */
[----:B------:R1:W-:Y:S01]  /*a990*/  ST.E.128 desc[UR44][R20.64], R4 ;  /* 0x0000000414007985 */ /* 0x0003e2000c101d2c */
[----:B------:R-:W-:-:S04]  /*a9a0*/  LOP3.LUT R29, R29, 0x3, RZ, 0xc0, !PT ;  /* 0x000000031d1d7812 */ /* 0x000fc800078ec0ff */
[----:B------:R-:W-:-:S13]  /*a9b0*/  ISETP.NE.AND P0, PT, R29, R28, PT ;  /* 0x0000001c1d00720c */ /* 0x000fda0003f05270 */
[----:B------:R-:W-:Y:S05]  /*a9c0*/  @!P0 BRA `(.L_x_211) ;  /* 0x0000000000408947 */ /* 0x000fea0003800000 */
[----:B------:R-:W-:Y:S01]  /*a9d0*/  MOV R14, 0x8 ;  /* 0x00000008000e7802 */ /* 0x000fe20000000f00 */
[----:B------:R-:W2:Y:S01]  /*a9e0*/  LDCU.64 UR6, c[0x4][0xb0] ;  /* 0x01001600ff0677ac */ /* 0x000ea20008000a00 */
[----:B------:R-:W-:Y:S02]  /*a9f0*/  HFMA2 R12, -RZ, RZ, 0, 5.9604644775390625e-08 ;  /* 0x00000001ff0c7431 */ /* 0x000fe400000001ff */
[----:B-1----:R-:W-:Y:S01]  /*aa00*/  IMAD.MOV.U32 R8, RZ, RZ, 0x192 ;  /* 0x00000192ff087424 */ /* 0x002fe200078e00ff */
[----:B------:R-:W1:Y:S01]  /*aa10*/  LDCU.64 UR4, c[0x4][0xb8] ;  /* 0x01001700ff0477ac */ /* 0x000e620008000a00 */
[----:B------:R-:W3:Y:S01]  /*aa20*/  LDC.64 R14, c[0x4][R14] ;  /* 0x010000000e0e7b82 */ /* 0x000ee20000000a00 */
[----:B------:R-:W-:Y:S01]  /*aa30*/  IMAD.MOV.U32 R13, RZ, RZ, RZ ;  /* 0x000000ffff0d7224 */ /* 0x000fe200078e00ff */
[----:B------:R-:W5:Y:S01]  /*aa40*/  LDCU.64 UR8, c[0x4][0x40] ;  /* 0x01000800ff0877ac */ /* 0x000f620008000a00 */
[----:B--2---:R-:W-:Y:S01]  /*aa50*/  IMAD.U32 R4, RZ, RZ, UR6 ;  /* 0x00000006ff047e24 */ /* 0x004fe2000f8e00ff */
[----:B------:R-:W-:Y:S01]  /*aa60*/  MOV R5, UR7 ;  /* 0x0000000700057c02 */ /* 0x000fe20008000f00 */
[----:B-1----:R-:W-:Y:S01]  /*aa70*/  IMAD.U32 R6, RZ, RZ, UR4 ;  /* 0x00000004ff067e24 */ /* 0x002fe2000f8e00ff */
[----:B------:R-:W-:Y:S01]  /*aa80*/  MOV R7, UR5 ;  /* 0x0000000500077c02 */ /* 0x000fe20008000f00 */
[----:B-----5:R-:W-:Y:S01]  /*aa90*/  IMAD.U32 R10, RZ, RZ, UR8 ;  /* 0x00000008ff0a7e24 */ /* 0x020fe2000f8e00ff */
[----:B------:R-:W-:-:S02]  /*aaa0*/  MOV R11, UR9 ;  /* 0x00000009000b7c02 */ /* 0x000fc40008000f00 */
[----:B------:R-:W-:-:S07]  /*aab0*/  LEPC R20, `(.L_x_211) ;  /* 0x000000001014794e */ /* 0x000fce0000000000 */
[----:B---34-:R-:W-:Y:S05]  /*aac0*/  CALL.ABS.NOINC R14 ;  /* 0x000000000e007343 */ /* 0x018fea0003c00000 */
.L_x_211:
[----:B------:R-:W-:Y:S01]  /*aad0*/  LOP3.LUT R0, R27, 0x110, RZ, 0xfc, !PT ;  /* 0x000001101b007812 */ /* 0x000fe200078efcff */
[----:B------:R-:W-:Y:S05]  /*aae0*/  WARPSYNC.ALL ;  /* 0x0000000000007948 */ /* 0x000fea0003800000 */
[----:B------:R-:W-:Y:S02]  /*aaf0*/  R2UR UR4, R0 ;  /* 0x00000000000472ca */ /* 0x000fe400000e0000 */
[----:B------:R-:W2:Y:S11]  /*ab00*/  S2R R0, SR_SWINHI ;  /* 0x0000000000007919 */ /* 0x000eb60000002f00 */
[----:B-1----:R-:W1:Y:S01]  /*ab10*/  LDTM.x16 R4, tmem[UR4] ;  /* 0x00000004000479ee */ /* 0x002e620008240000 */
[----:B------:R-:W-:-:S02]  /*ab20*/  MOV R36, R61 ;  /* 0x0000003d00247202 */ /* 0x000fc40000000f00 */
[----:B--2---:R-:W-:Y:S01]  /*ab30*/  MOV R37, R0 ;  /* 0x0000000000257202 */ /* 0x004fe20000000f00 */
[----:B-1----:R-:W-:Y:S02]  /*ab40*/  FMUL2 R6, R34.F32, R6.F32x2.HI_LO ;  /* 0x000000062206724a */ /* 0x002fe40000040000 */
[----:B------:R-:W-:-:S04]  /*ab50*/  IMAD.WIDE.U32 R36, R26, 0x2, R36 ;  /* 0x000000021a247825 */ /* 0x000fc800078e0024 */
[C---:B------:R-:W-:Y:S02]  /*ab60*/  FMUL2 R20, R34.reuse.F32, R8.F32x2.HI_LO ;  /* 0x000000082214724a */ /* 0x040fe40000040000 */
[C---:B------:R-:W-:Y:S01]  /*ab70*/  FMUL2 R4, R34.reuse.F32, R4.F32x2.HI_LO ;  /* 0x000000042204724a */ /* 0x040fe20000040000 */
[----:B------:R-:W-:Y:S01]  /*ab80*/  F2FP.F16.F32.PACK_AB R9, R7, R6 ;  /* 0x000000060709723e */ /* 0x000fe200000000ff */
[----:B------:R-:W-:Y:S01]  /*ab90*/  FMUL2 R30, R34.F32, R10.F32x2.HI_LO ;  /* 0x0000000a221e724a */ /* 0x000fe20000040000 */
[----:B------:R-:W-:Y:S01]  /*aba0*/  IADD3 R0, P1, PT, R36, 0x14030, RZ ;  /* 0x0001403024007810 */ /* 0x000fe20007f3e0ff */
[----:B------:R-:W-:Y:S01]  /*abb0*/  FMUL2 R12, R34.F32, R12.F32x2.HI_LO ;  /* 0x0000000c220c724a */ /* 0x000fe20000040000 */
[----:B------:R-:W-:Y:S01]  /*abc0*/  IADD3 R3, P0, PT, R36, 0x14020, RZ ;  /* 0x0001402024037810 */ /* 0x000fe20007f1e0ff */
[----:B------:R-:W-:Y:S01]  /*abd0*/  FMUL2 R14, R34.F32, R14.F32x2.HI_LO ;  /* 0x0000000e220e724a */ /* 0x000fe20000040000 */
[----:B------:R-:W-:Y:S01]  /*abe0*/  F2FP.F16.F32.PACK_AB R8, R5, R4 ;  /* 0x000000040508723e */ /* 0x000fe200000000ff */
[----:B------:R-:W-:-:S02]  /*abf0*/  IMAD.X R39, RZ, RZ, R37, P1 ;  /* 0x000000ffff277224 */ /* 0x000fc400008e0625 */
[C---:B------:R-:W-:Y:S02]  /*ac00*/  FMUL2 R16, R34.reuse.F32, R16.F32x2.HI_LO ;  /* 0x000000102210724a */ /* 0x040fe40000040000 */
[----:B------:R-:W-:Y:S02]  /*ac10*/  IMAD.X R37, RZ, RZ, R37, P0 ;  /* 0x000000ffff257224 */ /* 0x000fe400000e0625 */
[----:B------:R-:W-:Y:S01]  /*ac20*/  FMUL2 R18, R34.F32, R18.F32x2.HI_LO ;  /* 0x000000122212724a */ /* 0x000fe20000040000 */
[----:B------:R-:W-:Y:S02]  /*ac30*/  F2FP.F16.F32.PACK_AB R10, R21, R20 ;  /* 0x00000014150a723e */ /* 0x000fe400000000ff */
[----:B------:R-:W-:Y:S02]  /*ac40*/  SHF.R.U64 R7, R0, 0x3, R39 ;  /* 0x0000000300077819 */ /* 0x000fe40000001227 */
[----:B------:R-:W-:Y:S02]  /*ac50*/  SHF.R.U64 R6, R3, 0x3, R37 ;  /* 0x0000000303067819 */ /* 0x000fe40000001225 */
[----:B------:R-:W-:-:S02]  /*ac60*/  F2FP.F16.F32.PACK_AB R11, R31, R30 ;  /* 0x0000001e1f0b723e */ /* 0x000fc400000000ff */
[----:B------:R-:W-:Y:S02]  /*ac70*/  LOP3.LUT R36, R3, 0x70, R6, 0x78, !PT ;  /* 0x0000007003247812 */ /* 0x000fe400078e7806 */
[----:B------:R-:W-:Y:S02]  /*ac80*/  LOP3.LUT R38, R0, 0x70, R7, 0x78, !PT ;  /* 0x0000007000267812 */ /* 0x000fe400078e7807 */
[----:B------:R-:W-:Y:S01]  /*ac90*/  F2FP.F16.F32.PACK_AB R4, R13, R12 ;  /* 0x0000000c0d04723e */ /* 0x000fe200000000ff */
[----:B------:R1:W-:Y:S01]  /*aca0*/  ST.E.128 desc[UR44][R36.64], R8 ;  /* 0x0000000824007985 */ /* 0x0003e2000c101d2c */
[----:B------:R-:W-:Y:S02]  /*acb0*/  F2FP.F16.F32.PACK_AB R5, R15, R14 ;  /* 0x0000000e0f05723e */ /* 0x000fe400000000ff */
[----:B------:R-:W-:Y:S02]  /*acc0*/  F2FP.F16.F32.PACK_AB R6, R17, R16 ;  /* 0x000000101106723e */ /* 0x000fe400000000ff */
[----:B------:R-:W-:-:S02]  /*acd0*/  F2FP.F16.F32.PACK_AB R7, R19, R18 ;  /* 0x000000121307723e */ /* 0x000fc400000000ff */
[----:B------:R-:W-:-:S03]  /*ace0*/  ISETP.NE.AND P0, PT, R29, R28, PT ;  /* 0x0000001c1d00720c */ /* 0x000fc60003f05270 */
[----:B------:R1:W-:Y:S10]  /*acf0*/  ST.E.128 desc[UR44][R38.64], R4 ;  /* 0x0000000426007985 */ /* 0x0003f4000c101d2c */
        /* <DEDUP_REMOVED lines=17> */
.L_x_212:
        /* <DEDUP_REMOVED lines=52> */
.L_x_213:
[----:B------:R-:W-:Y:S01]  /*b150*/  LOP3.LUT R0, R27, 0x130, RZ, 0xfc, !PT ;  /* 0x000001301b007812 */ /* 0x000fe200078efcff */
[----:B------:R-:W-:Y:S05]  /*b160*/  WARPSYNC.ALL ;  /* 0x0000000000007948 */ /* 0x000fea0003800000 */
[----:B------:R-:W-:Y:S02]  /*b170*/  R2UR UR4, R0 ;  /* 0x00000000000472ca */ /* 0x000fe400000e0000 */
[----:B------:R-:W2:Y:S11]  /*b180*/  S2R R0, SR_SWINHI ;  /* 0x0000000000007919 */ /* 0x000eb60000002f00 */
[----:B-1----:R-:W1:Y:S01]  /*b190*/  LDTM.x16 R4, tmem[UR4] ;  /* 0x00000004000479ee */ /* 0x002e620008240000 */
[----:B------:R-:W3:Y:S02]  /*b1a0*/  LDCU.64 UR4, c[0x0][0x880] ;  /* 0x00011000ff0477ac */ /* 0x000ee40008000a00 */
[----:B---3--:R-:W-:Y:S01]  /*b1b0*/  UISETP.NE.U32.AND UP0, UPT, UR4, URZ, UPT ;  /* 0x000000ff0400728c */ /* 0x008fe2000bf05070 */
[----:B------:R-:W-:-:S02]  /*b1c0*/  MOV R36, R61 ;  /* 0x0000003d00247202 */ /* 0x000fc40000000f00 */
[----:B--2---:R-:W-:Y:S01]  /*b1d0*/  MOV R37, R0 ;  /* 0x0000000000257202 */ /* 0x004fe20000000f00 */
[----:B------:R-:W-:Y:S01]  /*b1e0*/  UISETP.NE.AND.EX UP0, UPT, UR5, URZ, UPT, UP0 ;  /* 0x000000ff0500728c */ /* 0x000fe2000bf05300 */
        /* <DEDUP_REMOVED lines=25> */
[----:B------:R-:W-:-:S05]  /*b380*/  F2FP.F16.F32.PACK_AB R7, R19, R18 ;  /* 0x000000121307723e */ /* 0x000fca00000000ff */
[----:B------:R1:W-:Y:S01]  /*b390*/  ST.E.128 desc[UR44][R34.64], R4 ;  /* 0x0000000422007985 */ /* 0x0003e2000c101d2c */
[----:B------:R-:W-:Y:S01]  /*b3a0*/  @!PT LDS RZ, [RZ] ;  /* 0x00000000fffff984 */ /* 0x000fe20000000800 */
[----:B------:R-:W-:Y:S01]  /*b3b0*/  @!PT LDS RZ, [RZ] ;  /* 0x00000000fffff984 */ /* 0x000fe20000000800 */
[----:B------:R-:W-:Y:S01]  /*b3c0*/  @!PT LDS RZ, [RZ] ;  /* 0x00000000fffff984 */ /* 0x000fe20000000800 */
[----:B------:R-:W-:Y:S01]  /*b3d0*/  @!PT LDS RZ, [RZ] ;  /* 0x00000000fffff984 */ /* 0x000fe20000000800 */
[----:B------:R2:W-:Y:S06]  /*b3e0*/  MEMBAR.ALL.CTA ;  /* 0x0000000000007992 */ /* 0x0005ec0000008000 */
[----:B--2---:R-:W2:Y:S01]  /*b3f0*/  FENCE.VIEW.ASYNC.S ;  /* 0x00000000000073c6 */ /* 0x004ea20000000000 */
[----:B------:R-:W-:Y:S05]  /*b400*/  BRA.U !UP0, `(.L_x_214) ;  /* 0x0000000508347547 */ /* 0x000fea000b800000 */
[C---:B------:R-:W-:Y:S01]  /*b410*/  FSETP.GEU.AND P0, PT, R24.reuse, 1.175494350822287508e-38, PT ;  /* 0x008000001800780b */ /* 0x040fe20003f0e000 */
[----:B-1----:R-:W1:Y:S01]  /*b420*/  LDC R4, c[0x0][0x904] ;  /* 0x00024100ff047b82 */ /* 0x002e620000000800 */
[----:B------:R-:W-:Y:S01]  /*b430*/  MOV R3, 0x3e055027 ;  /* 0x3e05502700037802 */ /* 0x000fe20000000f00 */
[----:B------:R-:W3:Y:S01]  /*b440*/  LDCU.64 UR4, c[0x0][0x908] ;  /* 0x00012100ff0477ac */ /* 0x000ee20008000a00 */
[----:B------:R-:W-:Y:S01]  /*b450*/  FSEL R8, RZ, -23, P0 ;  /* 0xc1b80000ff087808 */ /* 0x000fe20000000000 */
[----:B------:R-:W-:Y:S08]  /*b460*/  BSSY.RECONVERGENT B0, `(.L_x_214) ;  /* 0x0000047000007945 */ /* 0x000ff00003800200 */
[----:B------:R-:W-:-:S05]  /*b470*/  @!P0 FMUL R24, R24, 8388608 ;  /* 0x4b00000018188820 */ /* 0x000fca0000400000 */
[C---:B------:R-:W-:Y:S02]  /*b480*/  IADD3 R5, PT, PT, R24.reuse, -0x3f2aaaab, RZ ;  /* 0xc0d5555518057810 */ /* 0x040fe40007ffe0ff */
[----:B------:R-:W-:Y:S01]  /*b490*/  ISETP.GT.U32.AND P1, PT, R24, 0x7f7fffff, PT ;  /* 0x7f7fffff1800780c */ /* 0x000fe20003f24070 */
[----:B---3--:R-:W-:Y:S01]  /*b4a0*/  IMAD.HI.U32 R0, R59, UR4, RZ ;  /* 0x000000043b007c27 */ /* 0x008fe2000f8e00ff */
[----:B------:R-:W-:Y:S01]  /*b4b0*/  LOP3.LUT R5, R5, 0xff800000, RZ, 0xc0, !PT ;  /* 0xff80000005057812 */ /* 0x000fe200078ec0ff */
[----:B------:R-:W3:Y:S01]  /*b4c0*/  LDCU UR4, c[0x0][0x380] ;  /* 0x00007000ff0477ac */ /* 0x000ee20008000800 */
[----:B-1----:R-:W-:Y:S02]  /*b4d0*/  ISETP.NE.AND P0, PT, R4, 0x1, PT ;  /* 0x000000010400780c */ /* 0x002fe40003f05270 */
[-C--:B------:R-:W-:Y:S02]  /*b4e0*/  IADD3 R6, PT, PT, R24, -R5.reuse, RZ ;  /* 0x8000000518067210 */ /* 0x080fe40007ffe0ff */
[----:B------:R-:W-:Y:S01]  /*b4f0*/  SHF.R.U32.HI R0, RZ, UR5, R0 ;  /* 0x00000005ff007c19 */ /* 0x000fe20008011600 */
[----:B------:R-:W1:Y:S01]  /*b500*/  LDCU UR5, c[0x0][0x700] ;  /* 0x0000e000ff0577ac */ /* 0x000e620008000800 */
[----:B------:R-:W-:Y:S01]  /*b510*/  I2FP.F32.S32 R5, R5 ;  /* 0x0000000500057245 */ /* 0x000fe20000201400 */
[----:B------:R-:W-:Y:S01]  /*b520*/  FADD R6, R6, -1 ;  /* 0xbf80000006067421 */ /* 0x000fe20000000000 */
[----:B------:R-:W-:-:S03]  /*b530*/  SEL R0, R59, R0, !P0 ;  /* 0x000000003b007207 */ /* 0x000fc60004000000 */
[----:B------:R-:W-:Y:S01]  /*b540*/  FFMA R3, R6, -R3, 0.14084610342979431152 ;  /* 0x3e1039f606037423 */ /* 0x000fe20000000803 */
[----:B------:R-:W-:Y:S01]  /*b550*/  IADD3 R0, PT, PT, -R0, RZ, RZ ;  /* 0x000000ff00007210 */ /* 0x000fe20007ffe1ff */
[----:B------:R-:W-:Y:S02]  /*b560*/  FFMA R5, R5, 1.1920928955078125e-07, R8 ;  /* 0x3400000005057823 */ /* 0x000fe40000000008 */
[----:B------:R-:W-:Y:S02]  /*b570*/  FFMA R3, R6, R3, -0.12148627638816833496 ;  /* 0xbdf8cdcc06037423 */ /* 0x000fe40000000003 */
[----:B------:R-:W-:Y:S02]  /*b580*/  IMAD R7, R4, R0, R59 ;  /* 0x0000000004077224 */ /* 0x000fe400078e023b */
[----:B------:R-:W-:-:S04]  /*b590*/  FFMA R3, R6, R3, 0.13980610668659210205 ;  /* 0x3e0f295506037423 */ /* 0x000fc80000000003 */
[----:B------:R-:W-:-:S04]  /*b5a0*/  FFMA R3, R6, R3, -0.16684235632419586182 ;  /* 0xbe2ad8b906037423 */ /* 0x000fc80000000003 */
[----:B------:R-:W-:-:S04]  /*b5b0*/  FFMA R3, R6, R3, 0.20012299716472625732 ;  /* 0x3e4ced0b06037423 */ /* 0x000fc80000000003 */
[----:B------:R-:W-:-:S04]  /*b5c0*/  FFMA R3, R6, R3, -0.24999669194221496582 ;  /* 0xbe7fff2206037423 */ /* 0x000fc80000000003 */
[----:B------:R-:W-:-:S04]  /*b5d0*/  FFMA R3, R6, R3, 0.33333182334899902344 ;  /* 0x3eaaaa7806037423 */ /* 0x000fc80000000003 */
[----:B------:R-:W-:-:S04]  /*b5e0*/  FFMA R3, R6, R3, -0.5 ;  /* 0xbf00000006037423 */ /* 0x000fc80000000003 */
[----:B------:R-:W-:-:S04]  /*b5f0*/  FMUL R3, R6, R3 ;  /* 0x0000000306037220 */ /* 0x000fc80000400000 */
[----:B------:R-:W-:Y:S01]  /*b600*/  FFMA R6, R6, R3, R6 ;  /* 0x0000000306067223 */ /* 0x000fe20000000006 */
[----:B------:R-:W-:-:S03]  /*b610*/  MOV R3, 0x7f800000 ;  /* 0x7f80000000037802 */ /* 0x000fc60000000f00 */
[----:B------:R-:W-:Y:S02]  /*b620*/  FFMA R5, R5, 0.69314718246459960938, R6 ;  /* 0x3f31721805057823 */ /* 0x000fe40000000006 */
[C---:B------:R-:W-:Y:S01]  /*b630*/  @P1 FFMA R5, R24.reuse, R3, +INF ;  /* 0x7f80000018051423 */ /* 0x040fe20000000003 */
[----:B------:R-:W-:Y:S02]  /*b640*/  LEA R3, R7, R58, 0x8 ;  /* 0x0000003a07037211 */ /* 0x000fe400078e40ff */
[----:B------:R-:W-:Y:S02]  /*b650*/  FSETP.NEU.AND P1, PT, R24, RZ, PT ;  /* 0x000000ff1800720b */ /* 0x000fe40003f2d000 */
[----:B---3--:R-:W-:Y:S02]  /*b660*/  ISETP.GE.AND P0, PT, R3, UR4, PT ;  /* 0x0000000403007c0c */ /* 0x008fe4000bf06270 */
[----:B------:R-:W-:-:S05]  /*b670*/  FSEL R0, R5, -INF , P1 ;  /* 0xff80000005007808 */ /* 0x000fca0000800000 */
[----:B-1----:R-:W-:-:S06]  /*b680*/  FFMA R25, R25, UR5, R0 ;  /* 0x0000000519197c23 */ /* 0x002fcc0008000000 */
[----:B------:R-:W-:Y:S05]  /*b690*/  @P0 BRA `(.L_x_215) ;  /* 0x00000000008c0947 */ /* 0x000fea0003800000 */
[----:B------:R-:W1:Y:S01]  /*b6a0*/  LDC R7, c[0x0][0x38c] ;  /* 0x0000e300ff077b82 */ /* 0x000e620000000800 */
[----:B------:R-:W3:Y:S01]  /*b6b0*/  LDCU UR6, c[0x0][0x890] ;  /* 0x00011200ff0677ac */ /* 0x000ee20008000800 */
[----:B------:R-:W5:Y:S01]  /*b6c0*/  LDCU.64 UR4, c[0x0][0x888] ;  /* 0x00011100ff0477ac */ /* 0x000f620008000a00 */
[----:B---3--:R-:W-:Y:S01]  /*b6d0*/  IMAD R3, R22, UR6, R3 ;  /* 0x0000000616037c24 */ /* 0x008fe2000f8e0203 */
[----:B-1----:R-:W-:-:S04]  /*b6e0*/  IABS R5, R7 ;  /* 0x0000000700057213 */ /* 0x002fc80000000000 */
[----:B------:R-:W1:Y:S08]  /*b6f0*/  I2F.RP R10, R5 ;  /* 0x00000005000a7306 */ /* 0x000e700000209400 */
[----:B-1----:R-:W1:Y:S02]  /*b700*/  MUFU.RCP R8, R10 ;  /* 0x0000000a00087308 */ /* 0x002e640000001000 */
[----:B-1----:R-:W-:-:S06]  /*b710*/  IADD3 R8, PT, PT, R8, 0xffffffe, RZ ;  /* 0x0ffffffe08087810 */ /* 0x002fcc0007ffe0ff */
[----:B------:R1:W3:Y:S02]  /*b720*/  F2I.FTZ.U32.TRUNC.NTZ R9, R8 ;  /* 0x0000000800097305 */ /* 0x0002e4000021f000 */
[----:B-1----:R-:W-:Y:S02]  /*b730*/  HFMA2 R8, -RZ, RZ, 0, 0 ;  /* 0x00000000ff087431 */ /* 0x002fe400000001ff */
[----:B---3--:R-:W-:-:S04]  /*b740*/  IMAD.MOV R0, RZ, RZ, -R9 ;  /* 0x000000ffff007224 */ /* 0x008fc800078e0a09 */
[----:B------:R-:W-:Y:S01]  /*b750*/  IMAD R4, R0, R5, RZ ;  /* 0x0000000500047224 */ /* 0x000fe200078e02ff */
[----:B------:R-:W-:-:S03]  /*b760*/  IABS R0, R2 ;  /* 0x0000000200007213 */ /* 0x000fc60000000000 */
[----:B------:R-:W-:-:S04]  /*b770*/  IMAD.HI.U32 R9, R9, R4, R8 ;  /* 0x0000000409097227 */ /* 0x000fc800078e0008 */
[----:B------:R-:W-:-:S04]  /*b780*/  IMAD.MOV.U32 R6, RZ, RZ, R0 ;  /* 0x000000ffff067224 */ /* 0x000fc800078e0000 */
[----:B------:R-:W-:Y:S02]  /*b790*/  IMAD.HI.U32 R4, R9, R6, RZ ;  /* 0x0000000609047227 */ /* 0x000fe400078e00ff */
[----:B------:R-:W1:Y:S03]  /*b7a0*/  LDC.64 R8, c[0x0][0x880] ;  /* 0x00022000ff087b82 */ /* 0x000e660000000a00 */
[----:B------:R-:W-:-:S05]  /*b7b0*/  IADD3 R0, PT, PT, -R4, RZ, RZ ;  /* 0x000000ff04007210 */ /* 0x000fca0007ffe1ff */
[----:B------:R-:W-:-:S05]  /*b7c0*/  IMAD R0, R5, R0, R6 ;  /* 0x0000000005007224 */ /* 0x000fca00078e0206 */
[----:B------:R-:W-:-:S13]  /*b7d0*/  ISETP.GT.U32.AND P0, PT, R5, R0, PT ;  /* 0x000000000500720c */ /* 0x000fda0003f04070 */
[----:B------:R-:W-:Y:S01]  /*b7e0*/  @!P0 IMAD.IADD R0, R0, 0x1, -R5 ;  /* 0x0000000100008824 */ /* 0x000fe200078e0a05 */
[----:B------:R-:W-:Y:S02]  /*b7f0*/  @!P0 IADD3 R4, PT, PT, R4, 0x1, RZ ;  /* 0x0000000104048810 */ /* 0x000fe40007ffe0ff */
[----:B------:R-:W-:Y:S02]  /*b800*/  ISETP.NE.AND P0, PT, R7, RZ, PT ;  /* 0x000000ff0700720c */ /* 0x000fe40003f05270 */
[----:B------:R-:W-:Y:S02]  /*b810*/  ISETP.GE.U32.AND P2, PT, R0, R5, PT ;  /* 0x000000050000720c */ /* 0x000fe40003f46070 */
[----:B------:R-:W-:-:S04]  /*b820*/  LOP3.LUT R0, R2, R7, RZ, 0x3c, !PT ;  /* 0x0000000702007212 */ /* 0x000fc800078e3cff */
[----:B------:R-:W-:-:S07]  /*b830*/  ISETP.GE.AND P1, PT, R0, RZ, PT ;  /* 0x000000ff0000720c */ /* 0x000fce0003f26270 */
[----:B------:R-:W-:-:S06]  /*b840*/  @P2 VIADD R4, R4, 0x1 ;  /* 0x0000000104042836 */ /* 0x000fcc0000000000 */
[----:B------:R-:W-:Y:S02]  /*b850*/  @!P1 IADD3 R4, PT, PT, -R4, RZ, RZ ;  /* 0x000000ff04049210 */ /* 0x000fe40007ffe1ff */
[----:B------:R-:W-:-:S04]  /*b860*/  @!P0 LOP3.LUT R4, RZ, R7, RZ, 0x33, !PT ;  /* 0x00000007ff048212 */ /* 0x000fc800078e33ff */
[C---:B------:R-:W-:Y:S01]  /*b870*/  IADD3 R0, PT, PT, -R4.reuse, RZ, RZ ;  /* 0x000000ff04007210 */ /* 0x040fe20007ffe1ff */
[----:B-----5:R-:W-:-:S04]  /*b880*/  IMAD R3, R4, UR5, R3 ;  /* 0x0000000504037c24 */ /* 0x020fc8000f8e0203 */
[----:B------:R-:W-:-:S04]  /*b890*/  IMAD R0, R7, R0, R2 ;  /* 0x0000000007007224 */ /* 0x000fc800078e0202 */
[----:B------:R-:W-:-:S04]  /*b8a0*/  IMAD R3, R0, UR4, R3 ;  /* 0x0000000400037c24 */ /* 0x000fc8000f8e0203 */
[----:B-1----:R-:W-:-:S05]  /*b8b0*/  IMAD.WIDE R8, R3, 0x4, R8 ;  /* 0x0000000403087825 */ /* 0x002fca00078e0208 */
[----:B------:R1:W-:Y:S02]  /*b8c0*/  STG.E desc[UR44][R8.64], R25 ;  /* 0x0000001908007986 */ /* 0x0003e4000c10192c */
.L_x_215:
[----:B------:R-:W-:Y:S05]  /*b8d0*/  BSYNC.RECONVERGENT B0 ;  /* 0x0000000000007941 */ /* 0x000fea0003800200 */
.L_x_214:
[----:B------:R-:W-:Y:S01]  /*b8e0*/  UISETP.NE.AND UP0, UPT, UR41, URZ, UPT ;  /* 0x000000ff2900728c */ /* 0x000fe2000bf05270 */
[----:B------:R-:W-:-:S08]  /*b8f0*/  NOP ;  /* 0x0000000000007918 */ /* 0x000fd00000000000 */
[----:B------:R-:W-:Y:S05]  /*b900*/  BRA.U UP0, `(.L_x_216) ;  /* 0x0000000100087547 */ /* 0x000fea000b800000 */
[----:B------:R-:W-:Y:S05]  /*b910*/  BPT.TRAP 0x1 ;  /* 0x000000040000795c */ /* 0x000fea0000300000 */
[----:B------:R-:W-:Y:S05]  /*b920*/  BPT.TRAP 0x1 ;  /* 0x000000040000795c */ /* 0x000fea0000300000 */
.L_x_216:
[----:B------:R-:W-:Y:S01]  /*b930*/  IADD3 R3, PT, PT, R61, 0x1c0a0, RZ ;  /* 0x0001c0a03d037810 */ /* 0x000fe20007ffe0ff */
[----:B------:R-:W-:-:S03]  /*b940*/  UISETP.NE.AND UP0, UPT, UR41, URZ, UPT ;  /* 0x000000ff2900728c */ /* 0x000fc6000bf05270 */
[----:B------:R-:W-:-:S04]  /*b950*/  PRMT R0, R62, 0x654, R3 ;  /* 0x000006543e007816 */ /* 0x000fc80000000003 */
[----:B--2---:R2:W-:Y:S02]  /*b960*/  SYNCS.ARRIVE.TRANS64.RED.A1T0 RZ, [R0+URZ], RZ ;  /* 0x000000ff00ff79a7 */ /* 0x0045e400081004ff */
[----:B------:R-:W-:Y:S05]  /*b970*/  BRA.U UP0, `(.L_x_217) ;  /* 0x0000000100047547 */ /* 0x000fea000b800000 */
[----:B------:R-:W-:Y:S05]  /*b980*/  BPT.TRAP 0x1 ;  /* 0x000000040000795c */ /* 0x000fea0000300000 */
.L_x_217:
[----:B------:R3:W-:Y:S01]  /*b990*/  SYNCS.ARRIVE.TRANS64.A1T0 RZ, [R61+URZ+0x1c0b0], RZ ;  /* 0x01c0b0ff3dff79a7 */ /* 0x0007e200081000ff */
[----:B------:R-:W-:-:S09]  /*b9a0*/  UISETP.NE.AND UP0, UPT, UR39, URZ, UPT ;  /* 0x000000ff2700728c */ /* 0x000fd2000bf05270 */
[----:B------:R-:W-:Y:S05]  /*b9b0*/  BRA.U !UP0, `(.L_x_218) ;  /* 0x0000000108047547 */ /* 0x000fea000b800000 */
[----:B------:R-:W-:Y:S05]  /*b9c0*/  BPT.TRAP 0x1 ;  /* 0x000000040000795c */ /* 0x000fea0000300000 */
.L_x_218:
[----:B------:R-:W-:Y:S01]  /*b9d0*/  ULOP3.LUT UR4, UR42, 0x1, URZ, 0x3c, !UPT ;  /* 0x000000012a047892 */ /* 0x000fe2000f8e3cff */
[----:B--2---:R-:W-:-:S05]  /*b9e0*/  LOP3.LUT R0, R27, 0x80, RZ, 0xfc, !PT ;  /* 0x000000801b007812 */ /* 0x004fca00078efcff */
[----:B-1----:R-:W-:-:S05]  /*b9f0*/  IMAD.U32 R4, RZ, RZ, UR4 ;  /* 0x00000004ff047e24 */ /* 0x002fca000f8e00ff */
[----:B------:R-:W-:-:S04]  /*ba00*/  SHF.L.U32 R4, R4, 0x1f, RZ ;  /* 0x0000001f04047819 */ /* 0x000fc800000006ff */
[----:B------:R-:W1:Y:S02]  /*ba10*/  SYNCS.PHASECHK.TRANS64.TRYWAIT P0, [R61+URZ+0x1c080], R4 ;  /* 0x01c080043d0075a7 */ /* 0x000e6400080011ff */
[----:B-1----:R-:W-:Y:S05]  /*ba20*/  @!P0 BRA `(.L_x_219) ;  /* 0x000000fc00308947 */ /* 0x002fea0003800000 */
.L_x_437:
[----:B------:R-:W-:Y:S01]  /*ba30*/  R2UR UR4, R0 ;  /* 0x00000000000472ca */ /* 0x000fe200000e0000 */
[----:B------:R-:W-:-:S12]  /*ba40*/  UISETP.NE.AND UP0, UPT, UR39, URZ, UPT ;  /* 0x000000ff2700728c */ /* 0x000fd8000bf05270 */
[----:B------:R-:W2:Y:S02]  /*ba50*/  LDTM.x2 R24, tmem[UR4] ;  /* 0x00000004001879ee */ /* 0x000ea400080c0000 */
[----:B--2---:R-:W-:Y:S05]  /*ba60*/  BRA.U !UP0, `(.L_x_220) ;  /* 0x0000000108047547 */ /* 0x004fea000b800000 */
[----:B------:R-:W-:Y:S05]  /*ba70*/  BPT.TRAP 0x1 ;  /* 0x000000040000795c */ /* 0x000fea0000300000 */
.L_x_220:
[----:B------:R-:W-:Y:S01]  /*ba80*/  PRMT R33, R62, 0x654, R33 ;  /* 0x000006543e217816 */ /* 0x000fe20000000021 */
[----:B------:R-:W-:-:S03]  /*ba90*/  UISETP.NE.AND UP0, UPT, UR41, URZ, UPT ;  /* 0x000000ff2900728c */ /* 0x000fc6000bf05270 */
[----:B------:R2:W-:Y:S06]  /*baa0*/  SYNCS.ARRIVE.TRANS64.RED.A1T0 RZ, [R33+URZ], RZ ;  /* 0x000000ff21ff79a7 */ /* 0x0005ec00081004ff */
[----:B------:R-:W-:Y:S05]  /*bab0*/  BRA.U UP0, `(.L_x_221) ;  /* 0x0000000100047547 */ /* 0x000fea000b800000 */
[----:B------:R-:W-:Y:S05]  /*bac0*/  BPT.TRAP 0x1 ;  /* 0x000000040000795c */ /* 0x000fea0000300000 */
.L_x_221:
[----:B------:R-:W-:-:S04]  /*bad0*/  MOV R0, UR43 ;  /* 0x0000002b00007c02 */ /* 0x000fc80008000f00 */
[----:B------:R-:W-:-:S04]  /*bae0*/  SHF.L.U32 R0, R0, 0x1f, RZ ;  /* 0x0000001f00007819 */ /* 0x000fc800000006ff */
[----:B------:R-:W5:Y:S02]  /*baf0*/  SYNCS.PHASECHK.TRANS64.TRYWAIT P0, [R61+URZ+0x1c098], R0 ;  /* 0x01c098003d0075a7 */ /* 0x000f6400080011ff */
[----:B-----5:R-:W-:Y:S05]  /*bb00*/  @!P0 BRA `(.L_x_222) ;  /* 0x000000fc000c8947 */ /* 0x020fea0003800000 */
.L_x_438:
[----:B------:R-:W-:-:S09]  /*bb10*/  UISETP.NE.AND UP0, UPT, UR41, URZ, UPT ;  /* 0x000000ff2900728c */ /* 0x000fd2000bf05270 */
[----:B------:R-:W-:Y:S05]  /*bb20*/  BRA.U UP0, `(.L_x_223) ;  /* 0x0000000100047547 */ /* 0x000fea000b800000 */
[----:B------:R-:W-:Y:S05]  /*bb30*/  BPT.TRAP 0x1 ;  /* 0x000000040000795c */ /* 0x000fea0000300000 */
.L_x_223:
[----:B------:R-:W-:Y:S01]  /*bb40*/  SHF.L.U32 R0, R57, 0x1f, RZ ;  /* 0x0000001f39007819 */ /* 0x000fe200000006ff */
[----:B------:R1:W1:Y:S01]  /*bb50*/  MUFU.RCP R3, R24 ;  /* 0x0000001800037308 */ /* 0x0002620000001000 */
[----:B------:R-:W-:Y:S02]  /*bb60*/  BSSY B0, `(.L_x_224) ;  /* 0x0000003000007945 */ /* 0x000fe40003800000 */
[----:B------:R-:W5:Y:S02]  /*bb70*/  SYNCS.PHASECHK.TRANS64.TRYWAIT P0, [R61+URZ+0x1c0c8], R0 ;  /* 0x01c0c8003d0075a7 */ /* 0x000f6400080011ff */
[----:B-1---5:R-:W-:Y:S05]  /*bb80*/  @!P0 BRA `(.L_x_225) ;  /* 0x000000fc00008947 */ /* 0x022fea0003800000 */
.L_x_439:
[----:B------:R-:W-:Y:S05]  /*bb90*/  BSYNC B0 ;  /* 0x0000000000007941 */ /* 0x000fea0003800000 */
.L_x_224:
[----:B------:R-:W1:Y:S01]  /*bba0*/  LDCU UR4, c[0x0][0x708] ;  /* 0x0000e100ff0477ac */ /* 0x000e620008000800 */
[----:B------:R-:W-:-:S04]  /*bbb0*/  FFMA R0, -R24, R3, 1 ;  /* 0x3f80000018007423 */ /* 0x000fc80000000103 */
[----:B------:R-:W-:Y:S01]  /*bbc0*/  FFMA R0, R3, R0, R3 ;  /* 0x0000000003007223 */ /* 0x000fe20000000003 */
[----:B-1----:R-:W-:-:S03]  /*bbd0*/  MOV R3, UR4 ;  /* 0x0000000400037c02 */ /* 0x002fc60008000f00 */
[----:B--2---:R-:W-:Y:S01]  /*bbe0*/  FFMA R33, R0, UR4, RZ ;  /* 0x0000000400217c23 */ /* 0x004fe200080000ff */
[----:B------:R-:W1:Y:S03]  /*bbf0*/  FCHK P0, R3, R24 ;  /* 0x0000001803007302 */ /* 0x000e660000000000 */
[----:B------:R-:W-:-:S04]  /*bc00*/  FFMA R4, -R24, R33, UR4 ;  /* 0x0000000418047e23 */ /* 0x000fc80008000121 */
[----:B------:R-:W-:Y:S01]  /*bc10*/  FFMA R33, R0, R4, R33 ;  /* 0x0000000400217223 */ /* 0x000fe20000000021 */
[----:B-1----:R-:W-:Y:S06]  /*bc20*/  @!P0 BRA `(.L_x_226) ;  /* 0x00000000000c8947 */ /* 0x002fec0003800000 */
[----:B------:R-:W-:Y:S02]  /*bc30*/  MOV R4, 0xbc50 ;  /* 0x0000bc5000047802 */ /* 0x000fe40000000f00 */
[----:B---34-:R-:W-:Y:S05]  /*bc40*/  CALL.REL.NOINC `($__internal_3_$__cuda_sm3x_div_rn_noftz_f32_slowpath) ;  /* 0x0000010400d87944 */ /* 0x018fea0003c00000 */
[----:B------:R-:W-:-:S07]  /*bc50*/  MOV R33, R34 ;  /* 0x0000002200217202 */ /* 0x000fce0000000f00 */
.L_x_226:
[----:B------:R-:W-:Y:S01]  /*bc60*/  LOP3.LUT R0, R27, 0x180, RZ, 0xfc, !PT ;  /* 0x000001801b007812 */ /* 0x000fe200078efcff */
[----:B------:R-:W-:Y:S05]  /*bc70*/  WARPSYNC.ALL ;  /* 0x0000000000007948 */ /* 0x000fea0003800000 */
[----:B------:R-:W-:Y:S02]  /*bc80*/  R2UR UR4, R0 ;  /* 0x00000000000472ca */ /* 0x000fe400000e0000 */
[----:B------:R-:W1:Y:S11]  /*bc90*/  S2R R0, SR_SWINHI ;  /* 0x0000000000007919 */ /* 0x000e760000002f00 */
[----:B------:R-:W2:Y:S01]  /*bca0*/  LDTM.x16 R4, tmem[UR4] ;  /* 0x00000004000479ee */ /* 0x000ea20008240000 */
[----:B------:R-:W-:-:S02]  /*bcb0*/  MOV R34, R61 ;  /* 0x0000003d00227202 */ /* 0x000fc40000000f00 */
[----:B-1----:R-:W-:Y:S01]  /*bcc0*/  MOV R35, R0 ;  /* 0x0000000000237202 */ /* 0x002fe20000000f00 */
[----:B--2---:R-:W-:Y:S02]  /*bcd0*/  FMUL2 R6, R33.F32, R6.F32x2.HI_LO ;  /* 0x000000062106724a */ /* 0x004fe40000040000 */
[----:B------:R-:W-:-:S04]  /*bce0*/  IMAD.WIDE.U32 R34, R26, 0x2, R34 ;  /* 0x000000021a227825 */ /* 0x000fc800078e0022 */
[C---:B------:R-:W-:Y:S02]  /*bcf0*/  FMUL2 R20, R33.reuse.F32, R8.F32x2.HI_LO ;  /* 0x000000082114724a */ /* 0x040fe40000040000 */
[----:B------:R-:W-:Y:S01]  /*bd00*/  FMUL2 R4, R33.F32, R4.F32x2.HI_LO ;  /* 0x000000042104724a */ /* 0x000fe20000040000 */
[----:B------:R-:W-:Y:S01]  /*bd10*/  F2FP.F16.F32.PACK_AB R9, R7, R6 ;  /* 0x000000060709723e */ /* 0x000fe200000000ff */
[C---:B------:R-:W-:Y:S01]  /*bd20*/  FMUL2 R30, R33.reuse.F32, R10.F32x2.HI_LO ;  /* 0x0000000a211e724a */ /* 0x040fe20000040000 */
[C---:B------:R-:W-:Y:S01]  /*bd30*/  IADD3 R0, P1, PT, R34.reuse, 0x18010, RZ ;  /* 0x0001801022007810 */ /* 0x040fe20007f3e0ff */
[C---:B------:R-:W-:Y:S01]  /*bd40*/  FMUL2 R12, R33.reuse.F32, R12.F32x2.HI_LO ;  /* 0x0000000c210c724a */ /* 0x040fe20000040000 */
        /* <DEDUP_REMOVED lines=37> */
.L_x_227:
        /* <DEDUP_REMOVED lines=52> */
.L_x_228:
        /* <DEDUP_REMOVED lines=52> */
.L_x_229:
[----:B------:R-:W2:Y:S01]  /*c620*/  LDCU.64 UR4, c[0x0][0x880] ;  /* 0x00011000ff0477ac */ /* 0x000ea20008000a00 */
[----:B------:R-:W5:Y:S01]  /*c630*/  S2R R0, SR_SWINHI ;  /* 0x0000000000007919 */ /* 0x000f620000002f00 */
[----:B------:R-:W-:Y:S02]  /*c640*/  LOP3.LUT R27, R27, 0x1b0, RZ, 0xfc, !PT ;  /* 0x000001b01b1b7812 */ /* 0x000fe400078efcff */
[----:B--2---:R-:W-:-:S04]  /*c650*/  ISETP.NE.U32.AND P0, PT, RZ, UR4, PT ;  /* 0x00000004ff007c0c */ /* 0x004fc8000bf05070 */
[----:B------:R-:W-:Y:S01]  /*c660*/  ISETP.NE.AND.EX P0, PT, RZ, UR5, PT, P0 ;  /* 0x00000005ff007c0c */ /* 0x000fe2000bf05300 */
[----:B------:R-:W-:Y:S05]  /*c670*/  WARPSYNC.ALL ;  /* 0x0000000000007948 */ /* 0x000fea0003800000 */
[----:B------:R-:W-:Y:S02]  /*c680*/  R2UR UR4, R27 ;  /* 0x000000001b0472ca */ /* 0x000fe400000e0000 */
[----:B------:R-:W-:Y:S02]  /*c690*/  MOV R30, R61 ;  /* 0x0000003d001e7202 */ /* 0x000fe40000000f00 */
[----:B-----5:R-:W-:-:S03]  /*c6a0*/  MOV R31, R0 ;  /* 0x00000000001f7202 */ /* 0x020fc60000000f00 */
[----:B------:R-:W-:-:S06]  /*c6b0*/  IMAD.WIDE.U32 R30, R26, 0x2, R30 ;  /* 0x000000021a1e7825 */ /* 0x000fcc00078e001e */
[----:B-1----:R-:W1:Y:S01]  /*c6c0*/  LDTM.x16 R4, tmem[UR4] ;  /* 0x00000004000479ee */ /* 0x002e620008240000 */
[C---:B------:R-:W-:Y:S02]  /*c6d0*/  IADD3 R28, P1, PT, R30.reuse, 0x18060, RZ ;  /* 0x000180601e1c7810 */ /* 0x040fe40007f3e0ff */
[----:B------:R-:W-:-:S03]  /*c6e0*/  IADD3 R3, P2, PT, R30, 0x18070, RZ ;  /* 0x000180701e037810 */ /* 0x000fc60007f5e0ff */
[--C-:B------:R-:W-:Y:S02]  /*c6f0*/  IMAD.X R29, RZ, RZ, R31.reuse, P1 ;  /* 0x000000ffff1d7224 */ /* 0x100fe400008e061f */
[----:B------:R-:W-:-:S05]  /*c700*/  IMAD.X R31, RZ, RZ, R31, P2 ;  /* 0x000000ffff1f7224 */ /* 0x000fca00010e061f */
[----:B------:R-:W-:-:S04]  /*c710*/  SHF.R.U64 R0, R3, 0x3, R31 ;  /* 0x0000000303007819 */ /* 0x000fc8000000121f */
[----:B------:R-:W-:Y:S01]  /*c720*/  LOP3.LUT R30, R3, 0x70, R0, 0x78, !PT ;  /* 0x00000070031e7812 */ /* 0x000fe200078e7800 */
[C---:B-1----:R-:W-:Y:S01]  /*c730*/  FMUL2 R20, R33.reuse.F32, R8.F32x2.HI_LO ;  /* 0x000000082114724a */ /* 0x042fe20000040000 */
[C---:B------:R-:W-:Y:S01]  /*c740*/  SHF.R.U64 R9, R28.reuse, 0x3, R29 ;  /* 0x000000031c097819 */ /* 0x040fe2000000121d */
[C---:B------:R-:W-:Y:S02]  /*c750*/  FMUL2 R4, R33.reuse.F32, R4.F32x2.HI_LO ;  /* 0x000000042104724a */ /* 0x040fe40000040000 */
[C---:B------:R-:W-:Y:S01]  /*c760*/  FMUL2 R6, R33.reuse.F32, R6.F32x2.HI_LO ;  /* 0x000000062106724a */ /* 0x040fe20000040000 */
[----:B------:R-:W-:Y:S01]  /*c770*/  LOP3.LUT R28, R28, 0x70, R9, 0x78, !PT ;  /* 0x000000701c1c7812 */ /* 0x000fe200078e7809 */
[----:B------:R-:W-:Y:S01]  /*c780*/  FMUL2 R26, R33.F32, R10.F32x2.HI_LO ;  /* 0x0000000a211a724a */ /* 0x000fe20000040000 */
[----:B------:R-:W-:Y:S01]  /*c790*/  F2FP.F16.F32.PACK_AB R8, R5, R4 ;  /* 0x000000040508723e */ /* 0x000fe200000000ff */
[----:B------:R-:W-:Y:S01]  /*c7a0*/  FMUL2 R12, R33.F32, R12.F32x2.HI_LO ;  /* 0x0000000c210c724a */ /* 0x000fe20000040000 */
[----:B------:R-:W-:Y:S01]  /*c7b0*/  F2FP.F16.F32.PACK_AB R9, R7, R6 ;  /* 0x000000060709723e */ /* 0x000fe200000000ff */
[----:B------:R-:W-:Y:S01]  /*c7c0*/  FMUL2 R14, R33.F32, R14.F32x2.HI_LO ;  /* 0x0000000e210e724a */ /* 0x000fe20000040000 */
[----:B------:R-:W-:Y:S01]  /*c7d0*/  F2FP.F16.F32.PACK_AB R10, R21, R20 ;  /* 0x00000014150a723e */ /* 0x000fe200000000ff */
[----:B------:R-:W-:Y:S01]  /*c7e0*/  FMUL2 R16, R33.F32, R16.F32x2.HI_LO ;  /* 0x000000102110724a */ /* 0x000fe20000040000 */
[----:B------:R-:W-:Y:S01]  /*c7f0*/  F2FP.F16.F32.PACK_AB R11, R27, R26 ;  /* 0x0000001a1b0b723e */ /* 0x000fe200000000ff */
[----:B------:R-:W-:Y:S01]  /*c800*/  FMUL2 R18, R33.F32, R18.F32x2.HI_LO ;  /* 0x000000122112724a */ /* 0x000fe20000040000 */
[----:B------:R-:W-:-:S02]  /*c810*/  F2FP.F16.F32.PACK_AB R4, R13, R12 ;  /* 0x0000000c0d04723e */ /* 0x000fc400000000ff */
[----:B------:R-:W-:Y:S01]  /*c820*/  F2FP.F16.F32.PACK_AB R5, R15, R14 ;  /* 0x0000000e0f05723e */ /* 0x000fe200000000ff */
[----:B------:R1:W-:Y:S01]  /*c830*/  ST.E.128 desc[UR44][R28.64], R8 ;  /* 0x000000081c007985 */ /* 0x0003e2000c101d2c */
        /* <DEDUP_REMOVED lines=9> */
[----:B------:R-:W-:Y:S05]  /*c8d0*/  @!P0 BRA `(.L_x_230) ;  /* 0x0000000400388947 */ /* 0x000fea0003800000 */
[C---:B------:R-:W-:Y:S01]  /*c8e0*/  FSETP.GEU.AND P1, PT, R24.reuse, 1.175494350822287508e-38, PT ;  /* 0x008000001800780b */ /* 0x040fe20003f2e000 */
[----:B------:R-:W5:Y:S01]  /*c8f0*/  LDC R3, c[0x0][0x904] ;  /* 0x00024100ff037b82 */ /* 0x000f620000000800 */
[----:B------:R-:W-:Y:S01]  /*c900*/  MOV R0, 0x3e055027 ;  /* 0x3e05502700007802 */ /* 0x000fe20000000f00 */
[----:B------:R-:W3:Y:S01]  /*c910*/  LDCU.64 UR4, c[0x0][0x908] ;  /* 0x00012100ff0477ac */ /* 0x000ee20008000a00 */
[----:B-1----:R-:W-:Y:S01]  /*c920*/  FSEL R7, RZ, -23, P1 ;  /* 0xc1b80000ff077808 */ /* 0x002fe20000800000 */
[----:B------:R-:W-:Y:S08]  /*c930*/  BSSY.RECONVERGENT B0, `(.L_x_230) ;  /* 0x0000048000007945 */ /* 0x000ff00003800200 */
[----:B------:R-:W-:-:S05]  /*c940*/  @!P1 FMUL R24, R24, 8388608 ;  /* 0x4b00000018189820 */ /* 0x000fca0000400000 */
[C---:B------:R-:W-:Y:S02]  /*c950*/  IADD3 R9, PT, PT, R24.reuse, -0x3f2aaaab, RZ ;  /* 0xc0d5555518097810 */ /* 0x040fe40007ffe0ff */
[C---:B------:R-:W-:Y:S02]  /*c960*/  FSETP.NEU.AND P1, PT, R24.reuse, RZ, PT ;  /* 0x000000ff1800720b */ /* 0x040fe40003f2d000 */
[----:B------:R-:W-:Y:S02]  /*c970*/  LOP3.LUT R9, R9, 0xff800000, RZ, 0xc0, !PT ;  /* 0xff80000009097812 */ /* 0x000fe400078ec0ff */
[----:B-----5:R-:W-:Y:S02]  /*c980*/  ISETP.NE.AND P0, PT, R3, 0x1, PT ;  /* 0x000000010300780c */ /* 0x020fe40003f05270 */
[-C--:B------:R-:W-:Y:S02]  /*c990*/  IADD3 R5, PT, PT, R24, -R9.reuse, RZ ;  /* 0x8000000918057210 */ /* 0x080fe40007ffe0ff */
[----:B------:R-:W-:-:S03]  /*c9a0*/  I2FP.F32.S32 R6, R9 ;  /* 0x0000000900067245 */ /* 0x000fc60000201400 */
[----:B------:R-:W-:Y:S02]  /*c9b0*/  FADD R5, R5, -1 ;  /* 0xbf80000005057421 */ /* 0x000fe40000000000 */
[----:B------:R-:W-:Y:S02]  /*c9c0*/  FFMA R6, R6, 1.1920928955078125e-07, R7 ;  /* 0x3400000006067823 */ /* 0x000fe40000000007 */
[----:B------:R-:W-:-:S04]  /*c9d0*/  FFMA R0, R5, -R0, 0.14084610342979431152 ;  /* 0x3e1039f605007423 */ /* 0x000fc80000000800 */
[----:B------:R-:W-:Y:S01]  /*c9e0*/  FFMA R4, R5, R0, -0.12148627638816833496 ;  /* 0xbdf8cdcc05047423 */ /* 0x000fe20000000000 */
[----:B---3--:R-:W-:Y:S01]  /*c9f0*/  IMAD.HI.U32 R0, R59, UR4, RZ ;  /* 0x000000043b007c27 */ /* 0x008fe2000f8e00ff */
[----:B------:R-:W1:Y:S03]  /*ca00*/  LDCU UR4, c[0x0][0x380] ;  /* 0x00007000ff0477ac */ /* 0x000e660008000800 */
[C---:B------:R-:W-:Y:S01]  /*ca10*/  FFMA R4, R5.reuse, R4, 0.13980610668659210205 ;  /* 0x3e0f295505047423 */ /* 0x040fe20000000004 */
[----:B------:R-:W-:Y:S01]  /*ca20*/  SHF.R.U32.HI R0, RZ, UR5, R0 ;  /* 0x00000005ff007c19 */ /* 0x000fe20008011600 */
[----:B------:R-:W3:Y:S02]  /*ca30*/  LDCU UR5, c[0x0][0x700] ;  /* 0x0000e000ff0577ac */ /* 0x000ee40008000800 */
[----:B------:R-:W-:Y:S01]  /*ca40*/  FFMA R4, R5, R4, -0.16684235632419586182 ;  /* 0xbe2ad8b905047423 */ /* 0x000fe20000000004 */
[----:B------:R-:W-:-:S03]  /*ca50*/  SEL R0, R59, R0, !P0 ;  /* 0x000000003b007207 */ /* 0x000fc60004000000 */
[C---:B------:R-:W-:Y:S01]  /*ca60*/  FFMA R4, R5.reuse, R4, 0.20012299716472625732 ;  /* 0x3e4ced0b05047423 */ /* 0x040fe20000000004 */
[----:B------:R-:W-:Y:S02]  /*ca70*/  ISETP.GT.U32.AND P0, PT, R24, 0x7f7fffff, PT ;  /* 0x7f7fffff1800780c */ /* 0x000fe40003f04070 */
[----:B------:R-:W-:Y:S01]  /*ca80*/  IADD3 R0, PT, PT, -R0, RZ, RZ ;  /* 0x000000ff00007210 */ /* 0x000fe20007ffe1ff */
[----:B------:R-:W-:-:S04]  /*ca90*/  FFMA R4, R5, R4, -0.24999669194221496582 ;  /* 0xbe7fff2205047423 */ /* 0x000fc80000000004 */
[----:B------:R-:W-:Y:S01]  /*caa0*/  FFMA R4, R5, R4, 0.33333182334899902344 ;  /* 0x3eaaaa7805047423 */ /* 0x000fe20000000004 */
[----:B------:R-:W-:Y:S01]  /*cab0*/  IMAD R7, R3, R0, R59 ;  /* 0x0000000003077224 */ /* 0x000fe200078e023b */
[----:B------:R-:W-:Y:S02]  /*cac0*/  MOV R3, 0x7f800000 ;  /* 0x7f80000000037802 */ /* 0x000fe40000000f00 */
[----:B------:R-:W-:Y:S02]  /*cad0*/  FFMA R4, R5, R4, -0.5 ;  /* 0xbf00000005047423 */ /* 0x000fe40000000004 */
[----:B------:R-:W-:Y:S02]  /*cae0*/  LEA R7, R7, R58, 0x8 ;  /* 0x0000003a07077211 */ /* 0x000fe400078e40ff */
[----:B------:R-:W-:-:S04]  /*caf0*/  FMUL R4, R5, R4 ;  /* 0x0000000405047220 */ /* 0x000fc80000400000 */
[----:B------:R-:W-:-:S04]  /*cb00*/  FFMA R5, R5, R4, R5 ;  /* 0x0000000405057223 */ /* 0x000fc80000000005 */
[----:B------:R-:W-:Y:S01]  /*cb10*/  FFMA R5, R6, 0.69314718246459960938, R5 ;  /* 0x3f31721806057823 */ /* 0x000fe20000000005 */
[----:B------:R-:W-:Y:S01]  /*cb20*/  @P0 FFMA R5, R24, R3, +INF ;  /* 0x7f80000018050423 */ /* 0x000fe20000000003 */
[----:B------:R-:W-:-:S04]  /*cb30*/  IADD3 R3, PT, PT, R7, 0x80, RZ ;  /* 0x0000008007037810 */ /* 0x000fc80007ffe0ff */
[----:B-1----:R-:W-:Y:S02]  /*cb40*/  ISETP.GE.AND P0, PT, R3, UR4, PT ;  /* 0x0000000403007c0c */ /* 0x002fe4000bf06270 */
[----:B------:R-:W-:-:S05]  /*cb50*/  FSEL R0, R5, -INF , P1 ;  /* 0xff80000005007808 */ /* 0x000fca0000800000 */
[----:B---3--:R-:W-:-:S06]  /*cb60*/  FFMA R25, R25, UR5, R0 ;  /* 0x0000000519197c23 */ /* 0x008fcc0008000000 */
        /* <DEDUP_REMOVED lines=36> */
.L_x_231:
[----:B------:R-:W-:Y:S05]  /*cdb0*/  BSYNC.RECONVERGENT B0 ;  /* 0x0000000000007941 */ /* 0x000fea0003800200 */
.L_x_230:
[----:B------:R-:W-:Y:S01]  /*cdc0*/  UISETP.NE.AND UP0, UPT, UR41, URZ, UPT ;  /* 0x000000ff2900728c */ /* 0x000fe2000bf05270 */
[----:B------:R-:W-:-:S08]  /*cdd0*/  NOP ;  /* 0x0000000000007918 */ /* 0x000fd00000000000 */
[----:B------:R-:W-:Y:S05]  /*cde0*/  BRA.U UP0, `(.L_x_232) ;  /* 0x0000000100087547 */ /* 0x000fea000b800000 */
[----:B------:R-:W-:Y:S05]  /*cdf0*/  BPT.TRAP 0x1 ;  /* 0x000000040000795c */ /* 0x000fea0000300000 */
[----:B------:R-:W-:Y:S05]  /*ce00*/  BPT.TRAP 0x1 ;  /* 0x000000040000795c */ /* 0x000fea0000300000 */
.L_x_232:
[----:B------:R-:W-:Y:S01]  /*ce10*/  IADD3 R3, PT, PT, R61, 0x1c0a8, RZ ;  /* 0x0001c0a83d037810 */ /* 0x000fe20007ffe0ff */
[----:B------:R-:W-:-:S03]  /*ce20*/  UISETP.NE.AND UP0, UPT, UR41, URZ, UPT ;  /* 0x000000ff2900728c */ /* 0x000fc6000bf05270 */
[----:B------:R-:W-:-:S04]  /*ce30*/  PRMT R3, R62, 0x654, R3 ;  /* 0x000006543e037816 */ /* 0x000fc80000000003 */
[----:B--2---:R2:W-:Y:S02]  /*ce40*/  SYNCS.ARRIVE.TRANS64.RED.A1T0 RZ, [R3+URZ], RZ ;  /* 0x000000ff03ff79a7 */ /* 0x0045e400081004ff */
[----:B------:R-:W-:Y:S05]  /*ce50*/  BRA.U UP0, `(.L_x_233) ;  /* 0x0000000100047547 */ /* 0x000fea000b800000 */
[----:B------:R-:W-:Y:S05]  /*ce60*/  BPT.TRAP 0x1 ;  /* 0x000000040000795c */ /* 0x000fea0000300000 */
.L_x_233:
[----:B------:R1:W-:Y:S01]  /*ce70*/  SYNCS.ARRIVE.TRANS64.A1T0 RZ, [R61+URZ+0x1c0b8], RZ ;  /* 0x01c0b8ff3dff79a7 */ /* 0x0003e200081000ff */
[----:B------:R-:W-:Y:S01]  /*ce80*/  LOP3.LUT R57, R57, 0x1, RZ, 0x3c, !PT ;  /* 0x0000000139397812 */ /* 0x000fe200078e3cff */
[----:B------:R-:W-:Y:S01]  /*ce90*/  ULOP3.LUT UR43, UR43, 0x1, URZ, 0x3c, !UPT ;  /* 0x000000012b2b7892 */ /* 0x000fe2000f8e3cff */
[----:B------:R-:W-:-:S11]  /*cea0*/  IADD3 R64, PT, PT, R63, 0x2, RZ ;  /* 0x000000023f407810 */ /* 0x000fd60007ffe0ff */
.L_x_92:
[----:B------:R-:W-:Y:S05]  /*ceb0*/  BSYNC B7 ;  /* 0x0000000000077941 */ /* 0x000fea0003800000 */
.L_x_91:
[----:B------:R-:W5:Y:S01]  /*cec0*/  LDCU UR4, c[0x0][0x900] ;  /* 0x00012000ff0477ac */ /* 0x000f620008000800 */
[----:B------:R-:W-:-:S04]  /*ced0*/  IADD3 R59, PT, PT, R59, UR36, RZ ;  /* 0x000000243b3b7c10 */ /* 0x000fc8000fffe0ff */
[----:B-----5:R-:W-:-:S13]  /*cee0*/  ISETP.GE.AND P0, PT, R59, UR4, PT ;  /* 0x000000043b007c0c */ /* 0x020fda000bf06270 */
[----:B------:R-:W-:Y:S05]  /*cef0*/  @!P0 BRA `(.L_x_234) ;  /* 0xffffff78001c8947 */ /* 0x000fea000383ffff */
[----:B------:R-:W-:Y:S05]  /*cf00*/  BSYNC B8 ;  /* 0x0000000000087941 */ /* 0x000fea0003800000 */
.L_x_90:
[----:B------:R-:W-:Y:S05]  /*cf10*/  EXIT ;  /* 0x000000000000794d */ /* 0x000fea0003800000 */
.L_x_27:
[----:B------:R-:W-:-:S08]  /*cf20*/  NOP ;  /* 0x0000000000007918 */ /* 0x000fd00000000000 */
[----:B------:R-:W1:Y:S02]  /*cf30*/  USETMAXREG.TRY_ALLOC.CTAPOOL UP0, 0xc0 ;  /* 0x000000c0000079c8 */ /* 0x000e640008000600 */
[----:B-1----:R-:W-:Y:S05]  /*cf40*/  BRA.U !UP0, `(.L_x_27) ;  /* 0xfffffffd08f47547 */ /* 0x002fea000b83ffff */
[----:B------:R-:W1:Y:S08]  /*cf50*/  LDC R0, c[0x0][0x900] ;  /* 0x00024000ff007b82 */ /* 0x000e700000000800 */
[----:B------:R-:W2:Y:S01]  /*cf60*/  S2UR UR38, SR_CgaCtaId ;  /* 0x00000000002679c3 */ /* 0x000ea20000008800 */
[----:B-1----:R-:W-:-:S13]  /*cf70*/  ISETP.LE.AND P0, PT, R0, UR36, PT ;  /* 0x0000002400007c0c */ /* 0x002fda000bf03270 */
[----:B--2---:R-:W-:Y:S05]  /*cf80*/  @P0 EXIT ;  /* 0x000000000000094d */ /* 0x004fea0003800000 */
[----:B------:R-:W-:Y:S02]  /*cf90*/  UISETP.NE.AND UP0, UPT, UR50, URZ, UPT ;  /* 0x000000ff3200728c */ /* 0x000fe4000bf05270 */
[----:B------:R-:W-:Y:S01]  /*cfa0*/  USHF.L.U32 UR41, UR8, 0x3, URZ ;  /* 0x0000000308297899 */ /* 0x000fe200080006ff */
[----:B------:R-:W-:Y:S01]  /*cfb0*/  UMOV UR40, 0x400 ;  /* 0x0000040000287882 */ /* 0x000fe20000000000 */
[----:B------:R-:W-:Y:S02]  /*cfc0*/  USEL UR43, UR7, UR4, UP0 ;  /* 0x00000004072b7287 */ /* 0x000fe40008000000 */
[----:B------:R-:W-:Y:S02]  /*cfd0*/  ULEA UR40, UR38, UR40, 0x18 ;  /* 0x0000002826287291 */ /* 0x000fe4000f8ec0ff */
[----:B------:R-:W-:Y:S02]  /*cfe0*/  ULOP3.LUT UR9, UR41, 0x8, URZ, 0x3c, !UPT ;  /* 0x0000000829097892 */ /* 0x000fe4000f8e3cff */
[----:B------:R-:W-:-:S02]  /*cff0*/  UIADD3 UR41, UPT, UPT, UR41, 0x1c0d0, UR40 ;  /* 0x0001c0d029297890 */ /* 0x000fc4000fffe028 */
[----:B------:R-:W-:Y:S02]  /*d000*/  USEL UR42, UR6, UR5, UP0 ;  /* 0x00000005062a7287 */ /* 0x000fe40008000000 */
[----:B------:R-:W-:Y:S02]  /*d010*/  ULOP3.LUT UR43, UR43, 0x1, URZ, 0xc0, !UPT ;  /* 0x000000012b2b7892 */ /* 0x000fe4000f8ec0ff */
[----:B------:R-:W-:Y:S01]  /*d020*/  UIADD3 UR40, UPT, UPT, UR9, 0x1c0d0, UR40 ;  /* 0x0001c0d009287890 */ /* 0x000fe2000fffe028 */
[----:B------:R-:W-:Y:S01]  /*d030*/  UMOV UR48, URZ ;  /* 0x000000ff00307c82 */ /* 0x000fe20008000000 */
[----:B------:R-:W-:Y:S01]  /*d040*/  UMOV UR47, 0x1 ;  /* 0x00000001002f7882 */ /* 0x000fe20000000000 */
[----:B------:R-:W-:Y:S01]  /*d050*/  UMOV UR46, 0x1 ;  /* 0x00000001002e7882 */ /* 0x000fe20000000000 */
[----:B------:R-:W-:-:S08]  /*d060*/  UMOV UR45, URZ ;  /* 0x000000ff002d7c82 */ /* 0x000fd00008000000 */
.L_x_284:
[----:B-1----:R-:W1:Y:S01]  /*d070*/  LDCU.64 UR6, c[0x0][0x908] ;  /* 0x00012100ff0677ac */ /* 0x002e620008000a00 */
[----:B--2---:R-:W2:Y:S01]  /*d080*/  LDCU UR8, c[0x0][0x904] ;  /* 0x00012080ff0877ac */ /* 0x004ea20008000800 */
[----:B---3--:R-:W3:Y:S01]  /*d090*/  LDCU.64 UR4, c[0x0][0x380] ;  /* 0x00007000ff0477ac */ /* 0x008ee20008000a00 */
[----:B-1----:R-:W-:Y:S02]  /*d0a0*/  UIMAD.WIDE.U32 UR10, UR36, UR6, URZ ;  /* 0x00000006240a72a5 */ /* 0x002fe4000f8e00ff */
[----:B--2---:R-:W-:Y:S02]  /*d0b0*/  UISETP.NE.AND UP0, UPT, UR8, 0x1, UPT ;  /* 0x000000010800788c */ /* 0x004fe4000bf05270 */
[----:B------:R-:W-:-:S04]  /*d0c0*/  USHF.R.U32.HI UR6, URZ, UR7, UR11 ;  /* 0x00000007ff067299 */ /* 0x000fc8000801160b */
[----:B------:R-:W-:Y:S02]  /*d0d0*/  USEL UR6, UR36, UR6, !UP0 ;  /* 0x0000000624067287 */ /* 0x000fe4000c000000 */
[----:B---3--:R-:W-:Y:S02]  /*d0e0*/  UISETP.NE.AND UP0, UPT, UR5, URZ, UPT ;  /* 0x000000ff0500728c */ /* 0x008fe4000bf05270 */
[----:B------:R-:W-:-:S04]  /*d0f0*/  UIADD3 UR6, UPT, UPT, -UR6, URZ, URZ ;  /* 0x000000ff06067290 */ /* 0x000fc8000fffe1ff */
[----:B------:R-:W-:-:S04]  /*d100*/  UIMAD UR6, UR8, UR6, UR36 ;  /* 0x00000006080672a4 */ /* 0x000fc8000f8e0224 */
[----:B------:R-:W-:-:S04]  /*d110*/  USHF.L.U32 UR6, UR6, 0x8, URZ ;  /* 0x0000000806067899 */ /* 0x000fc800080006ff */
[----:B------:R-:W-:-:S09]  /*d120*/  UISETP.GE.OR UP0, UPT, UR6, UR4, !UP0 ;  /* 0x000000040600728c */ /* 0x000fd2000c706670 */
[----:B------:R-:W-:Y:S05]  /*d130*/  BRA.U UP0, `(.L_x_235) ;  /* 0x000000a500ac7547 */ /* 0x000fea000b800000 */
[----:B------:R-:W-:Y:S02]  /*d140*/  UIADD3 UR4, UPT, UPT, UR5, 0x7f, URZ ;  /* 0x0000007f05047890 */ /* 0x000fe4000fffe0ff */
[----:B------:R-:W-:Y:S02]  /*d150*/  ULOP3.LUT UP0, URZ, UR5, 0x7f, URZ, 0xc0, !UPT ;  /* 0x0000007f05ff7892 */ /* 0x000fe4000f80c0ff */
[----:B------:R-:W-:-:S04]  /*d160*/  USHF.R.S32.HI UR5, URZ, 0x1f, UR4 ;  /* 0x0000001fff057899 */ /* 0x000fc80008011404 */
[----:B------:R-:W-:-:S05]  /*d170*/  ULEA.HI UR4, UR5, UR4, URZ, 0x7 ;  /* 0x0000000405047291 */ /* 0x000fca000f8f38ff */
[----:B------:R-:W-:Y:S02]  /*d180*/  @UP0 ULEA.HI.SX32 UR53, UR4, 0xffffffff, 0x19 ;  /* 0xffffffff04350891 */ /* 0x000fe4000f8fcaff */
[----:B------:R-:W-:Y:S02]  /*d190*/  @!UP0 USHF.R.S32.HI UR53, URZ, 0x7, UR4 ;  /* 0x00000007ff358899 */ /* 0x000fe40008011404 */
[----:B------:R-:W-:-:S09]  /*d1a0*/  UISETP.NE.AND UP0, UPT, UR43, URZ, UPT ;  /* 0x000000ff2b00728c */ /* 0x000fd2000bf05270 */
[----:B------:R-:W-:Y:S05]  /*d1b0*/  BRA.U UP0, `(.L_x_236) ;  /* 0x0000000100047547 */ /* 0x000fea000b800000 */
[----:B------:R-:W-:Y:S05]  /*d1c0*/  BPT.TRAP 0x1 ;  /* 0x000000040000795c */ /* 0x000fea0000300000 */
.L_x_236:
[----:B------:R-:W1:Y:S01]  /*d1d0*/  S2UR UR4, SR_CgaCtaId ;  /* 0x00000000000479c3 */ /* 0x000e620000008800 */
[----:B------:R-:W-:Y:S01]  /*d1e0*/  UISETP.NE.AND UP0, UPT, UR50, URZ, UPT ;  /* 0x000000ff3200728c */ /* 0x000fe2000bf05270 */
[----:B------:R-:W-:Y:S02]  /*d1f0*/  UMOV UR5, 0x400 ;  /* 0x0000040000057882 */ /* 0x000fe40000000000 */
[----:B-1----:R-:W-:Y:S02]  /*d200*/  ULEA UR4, UR4, UR5, 0x18 ;  /* 0x0000000504047291 */ /* 0x002fe4000f8ec0ff */
[----:B------:R-:W-:Y:S02]  /*d210*/  USEL UR5, UR46, UR47, UP0 ;  /* 0x0000002f2e057287 */ /* 0x000fe40008000000 */
[----:B------:R-:W-:-:S04]  /*d220*/  UIADD3 UR6, UPT, UPT, UR4, 0x1c088, URZ ;  /* 0x0001c08804067890 */ /* 0x000fc8000fffe0ff */
[----:B------:R-:W-:Y:S01]  /*d230*/  @UP0 UIADD3 UR6, UPT, UPT, UR4, 0x1c078, URZ ;  /* 0x0001c07804060890 */ /* 0x000fe2000fffe0ff */
[----:B------:R-:W-:-:S04]  /*d240*/  MOV R3, UR5 ;  /* 0x0000000500037c02 */ /* 0x000fc80008000f00 */
[----:B------:R-:W-:-:S04]  /*d250*/  SHF.L.U32 R3, R3, 0x1f, RZ ;  /* 0x0000001f03037819 */ /* 0x000fc800000006ff */
[----:B------:R-:W1:Y:S02]  /*d260*/  SYNCS.PHASECHK.TRANS64.TRYWAIT P0, [UR6], R3 ;  /* 0x00000003ff0075a7 */ /* 0x000e640008001106 */
[----:B-1----:R-:W-:Y:S05]  /*d270*/  @!P0 BRA `(.L_x_237) ;  /* 0x000000e400588947 */ /* 0x002fea0003800000 */
.L_x_441:
[----:B------:R-:W-:Y:S01]  /*d280*/  UISETP.GE.AND UP0, UPT, UR53, 0x1, UPT ;  /* 0x000000013500788c */ /* 0x000fe2000bf06270 */
[----:B------:R-:W-:Y:S01]  /*d290*/  HFMA2 R16, -RZ, RZ, 0, 0 ;  /* 0x00000000ff107431 */ /* 0x000fe200000001ff */
[----:B------:R-:W-:Y:S01]  /*d2a0*/  MOV R17, 0xff800000 ;  /* 0xff80000000117802 */ /* 0x000fe20000000f00 */
[----:B------:R-:W-:-:S06]  /*d2b0*/  UMOV UR44, URZ ;  /* 0x000000ff002c7c82 */ /* 0x000fcc0008000000 */
[----:B------:R-:W-:Y:S05]  /*d2c0*/  BRA.U !UP0, `(.L_x_238) ;  /* 0x0000004508687547 */ /* 0x000fea000b800000 */
[----:B------:R-:W-:Y:S01]  /*d2d0*/  MOV R16, RZ ;  /* 0x000000ff00107202 */ /* 0x000fe20000000f00 */
[----:B------:R-:W-:Y:S01]  /*d2e0*/  USHF.L.U32 UR44, UR53, 0x7, URZ ;  /* 0x00000007352c7899 */ /* 0x000fe200080006ff */
[----:B------:R-:W-:Y:S01]  /*d2f0*/  MOV R156, 0xff800000 ;  /* 0xff800000009c7802 */ /* 0x000fe20000000f00 */
[----:B------:R-:W2:Y:S01]  /*d300*/  LDCU UR39, c[0x0][0x704] ;  /* 0x0000e080ff2777ac */ /* 0x000ea20008000800 */
[----:B------:R-:W3:Y:S01]  /*d310*/  LDCU UR37, c[0x0][0x384] ;  /* 0x00007080ff2577ac */ /* 0x000ee20008000800 */
[----:B------:R-:W-:-:S08]  /*d320*/  UIADD3 UR53, UPT, UPT, UR53, -0x1, URZ ;  /* 0xffffffff35357890 */ /* 0x000fd0000fffe0ff */
.L_x_259:
[----:B------:R-:W4:Y:S01]  /*d330*/  S2R R2, SR_TID.X ;  /* 0x0000000000027919 */ /* 0x000f220000002100 */
[----:B------:R-:W-:Y:S01]  /*d340*/  UISETP.NE.AND UP0, UPT, UR50, URZ, UPT ;  /* 0x000000ff3200728c */ /* 0x000fe2000bf05270 */
[----:B------:R-:W-:-:S03]  /*d350*/  UMOV UR4, 0x20 ;  /* 0x0000002000047882 */ /* 0x000fc60000000000 */
[----:B------:R-:W-:Y:S01]  /*d360*/  USEL UR4, UR4, 0xa0, UP0 ;  /* 0x000000a004047887 */ /* 0x000fe20008000000 */
[----:B----4-:R-:W-:-:S05]  /*d370*/  IMAD.U32 R18, R2, 0x10000, RZ ;  /* 0x0001000002127824 */ /* 0x010fca00078e00ff */
[----:B------:R-:W-:-:S05]  /*d380*/  LOP3.LUT R18, R18, 0x600000, RZ, 0xc0, !PT ;  /* 0x0060000012127812 */ /* 0x000fca00078ec0ff */
[----:B-1----:R-:W-:Y:S01]  /*d390*/  VIADD R0, R18, UR4 ;  /* 0x0000000412007c36 */ /* 0x002fe20008000000 */
[----:B------:R-:W-:Y:S02]  /*d3a0*/  USEL UR4, UR45, UR48, UP0 ;  /* 0x000000302d047287 */ /* 0x000fe40008000000 */
[----:B------:R-:W-:-:S03]  /*d3b0*/  UISETP.GT.U32.AND UP0, UPT, UR42, 0x1, UPT ;  /* 0x000000012a00788c */ /* 0x000fc6000bf04070 */
[----:B------:R-:W1:Y:S02]  /*d3c0*/  SHFL.IDX PT, R0, R0, RZ, 0x1f ;  /* 0x00001fff00007589 */ /* 0x000e6400000e0000 */
[----:B-1----:R-:W-:-:S04]  /*d3d0*/  R2UR UR52, R0 ;  /* 0x00000000003472ca */ /* 0x002fc800000e0000 */
[----:B--2---:R-:W-:Y:S11]  /*d3e0*/  BRA.U UP0, `(.L_x_239) ;  /* 0x0000000100047547 */ /* 0x004ff6000b800000 */
[----:B--23--:R-:W-:Y:S05]  /*d3f0*/  BPT.TRAP 0x1 ;  /* 0x000000040000795c */ /* 0x00cfea0000300000 */
.L_x_239:
[----:B------:R-:W1:Y:S01]  /*d400*/  S2UR UR51, SR_CgaCtaId ;  /* 0x00000000003379c3 */ /* 0x000e620000008800 */
[----:B------:R-:W-:Y:S01]  /*d410*/  UISETP.NE.AND UP0, UPT, UR50, URZ, UPT ;  /* 0x000000ff3200728c */ /* 0x000fe2000bf05270 */
[----:B------:R-:W-:Y:S01]  /*d420*/  IMAD.U32 R3, RZ, RZ, UR4 ;  /* 0x00000004ff037e24 */ /* 0x000fe2000f8e00ff */
[----:B------:R-:W-:Y:S01]  /*d430*/  UMOV UR5, 0x400 ;  /* 0x0000040000057882 */ /* 0x000fe20000000000 */
[----:B------:R-:W-:Y:S01]  /*d440*/  SHF.R.U32.HI R2, RZ, 0x5, R2 ;  /* 0x00000005ff027819 */ /* 0x000fe20000011602 */
[----:B------:R-:W-:Y:S01]  /*d450*/  USEL UR4, URZ, 0x80, UP0 ;  /* 0x00000080ff047887 */ /* 0x000fe20008000000 */
[----:B------:R-:W-:Y:S02]  /*d460*/  SHF.R.U32.HI R22, RZ, 0x15, R18 ;  /* 0x00000015ff167819 */ /* 0x000fe40000011612 */
[----:B------:R-:W-:Y:S02]  /*d470*/  SHF.L.U32 R3, R3, 0x1f, RZ ;  /* 0x0000001f03037819 */ /* 0x000fe400000006ff */
[----:B------:R-:W-:-:S02]  /*d480*/  LOP3.LUT R19, R2, 0x3, RZ, 0xc0, !PT ;  /* 0x0000000302137812 */ /* 0x000fc400078ec0ff */
[----:B------:R-:W-:Y:S02]  /*d490*/  LOP3.LUT R18, R18, UR4, RZ, 0xfc, !PT ;  /* 0x0000000412127c12 */ /* 0x000fe4000f8efcff */
[----:B------:R-:W-:Y:S01]  /*d4a0*/  ISETP.NE.AND P0, PT, R19, R22, PT ;  /* 0x000000161300720c */ /* 0x000fe20003f05270 */
[----:B-1----:R-:W-:-:S04]  /*d4b0*/  ULEA UR51, UR51, UR5, 0x18 ;  /* 0x0000000533337291 */ /* 0x002fc8000f8ec0ff */
[----:B------:R-:W-:Y:S02]  /*d4c0*/  UIADD3 UR5, UPT, UPT, UR51, 0x1c060, URZ ;  /* 0x0001c06033057890 */ /* 0x000fe4000fffe0ff */
[----:B------:R-:W-:-:S09]  /*d4d0*/  @UP0 UIADD3 UR5, UPT, UPT, UR51, 0x1c050, URZ ;  /* 0x0001c05033050890 */ /* 0x000fd2000fffe0ff */
[----:B------:R-:W1:Y:S02]  /*d4e0*/  SYNCS.PHASECHK.TRANS64.TRYWAIT P1, [UR5], R3 ;  /* 0x00000003ff0075a7 */ /* 0x000e640008021105 */
[----:B-1----:R-:W-:Y:S05]  /*d4f0*/  @!P1 BRA `(.L_x_240) ;  /* 0x000000e000d09947 */ /* 0x002fea0003800000 */
.L_x_443:
[----:B------:R-:W-:Y:S05]  /*d500*/  @!P0 BRA `(.L_x_241) ;  /* 0x0000000000408947 */ /* 0x000fea0003800000 */
[----:B------:R-:W-:Y:S01]  /*d510*/  MOV R14, 0x8 ;  /* 0x00000008000e7802 */ /* 0x000fe20000000f00 */
[----:B------:R-:W4:Y:S01]  /*d520*/  LDCU.64 UR6, c[0x4][0xb0] ;  /* 0x01001600ff0677ac */ /* 0x000f220008000a00 */
[----:B------:R-:W-:Y:S02]  /*d530*/  HFMA2 R12, -RZ, RZ, 0, 5.9604644775390625e-08 ;  /* 0x00000001ff0c7431 */ /* 0x000fe400000001ff */
[----:B------:R-:W-:Y:S01]  /*d540*/  IMAD.MOV.U32 R8, RZ, RZ, 0x192 ;  /* 0x00000192ff087424 */ /* 0x000fe200078e00ff */
[----:B------:R-:W5:Y:S01]  /*d550*/  LDCU.64 UR4, c[0x4][0xb8] ;  /* 0x01001700ff0477ac */ /* 0x000f620008000a00 */
[----:B------:R-:W1:Y:S01]  /*d560*/  LDC.64 R14, c[0x4][R14] ;  /* 0x010000000e0e7b82 */ /* 0x000e620000000a00 */
[----:B------:R-:W-:Y:S01]  /*d570*/  IMAD.MOV.U32 R13, RZ, RZ, RZ ;  /* 0x000000ffff0d7224 */ /* 0x000fe200078e00ff */
[----:B------:R-:W2:Y:S01]  /*d580*/  LDCU.64 UR8, c[0x4][0x10] ;  /* 0x01000200ff0877ac */ /* 0x000ea20008000a00 */
[----:B----4-:R-:W-:Y:S01]  /*d590*/  IMAD.U32 R4, RZ, RZ, UR6 ;  /* 0x00000006ff047e24 */ /* 0x010fe2000f8e00ff */
[----:B------:R-:W-:Y:S01]  /*d5a0*/  MOV R5, UR7 ;  /* 0x0000000700057c02 */ /* 0x000fe20008000f00 */
[----:B-----5:R-:W-:Y:S01]  /*d5b0*/  IMAD.U32 R6, RZ, RZ, UR4 ;  /* 0x00000004ff067e24 */ /* 0x020fe2000f8e00ff */
[----:B------:R-:W-:Y:S01]  /*d5c0*/  MOV R7, UR5 ;  /* 0x0000000500077c02 */ /* 0x000fe20008000f00 */
[----:B--2---:R-:W-:Y:S01]  /*d5d0*/  IMAD.U32 R10, RZ, RZ, UR8 ;  /* 0x00000008ff0a7e24 */ /* 0x004fe2000f8e00ff */
[----:B------:R-:W-:-:S02]  /*d5e0*/  MOV R11, UR9 ;  /* 0x00000009000b7c02 */ /* 0x000fc40008000f00 */
[----:B------:R-:W-:-:S07]  /*d5f0*/  LEPC R20, `(.L_x_241) ;  /* 0x000000001014794e */ /* 0x000fce0000000000 */
[----:B-1-3--:R-:W-:Y:S05]  /*d600*/  CALL.ABS.NOINC R14 ;  /* 0x000000000e007343 */ /* 0x00afea0003c00000 */
.L_x_241:
[C---:B-1----:R-:W-:Y:S01]  /*d610*/  VIADD R0, R18.reuse, 0x20 ;  /* 0x0000002012007836 */ /* 0x042fe20000000000 */
[----:B------:R-:W-:Y:S05]  /*d620*/  WARPSYNC.ALL ;  /* 0x0000000000007948 */ /* 0x000fea0003800000 */
[----:B------:R-:W-:Y:S02]  /*d630*/  SHF.R.U32.HI R0, RZ, 0x15, R0 ;  /* 0x00000015ff007819 */ /* 0x000fe40000011600 */
[----:B------:R-:W-:Y:S02]  /*d640*/  R2UR UR4, R18 ;  /* 0x00000000120472ca */ /* 0x000fe400000e0000 */
[----:B------:R-:W-:-:S11]  /*d650*/  ISETP.NE.AND P0, PT, R19, R0, PT ;  /* 0x000000001300720c */ /* 0x000fd60003f05270 */
[----:B------:R-:W1:Y:S02]  /*d660*/  LDTM.x32 R124, tmem[UR4] ;  /* 0x00000004007c79ee */ /* 0x000e6400082c0000 */
[----:B-1----:R-:W-:Y:S05]  /*d670*/  @!P0 BRA `(.L_x_242) ;  /* 0x0000000000408947 */ /* 0x002fea0003800000 */
[----:B------:R-:W-:Y:S01]  /*d680*/  MOV R14, 0x8 ;  /* 0x00000008000e7802 */ /* 0x000fe20000000f00 */
[----:B------:R-:W1:Y:S01]  /*d690*/  LDCU.64 UR8, c[0x4][0xb0] ;  /* 0x01001600ff0877ac */ /* 0x000e620008000a00 */
[----:B------:R-:W-:Y:S02]  /*d6a0*/  HFMA2 R12, -RZ, RZ, 0, 5.9604644775390625e-08 ;  /* 0x00000001ff0c7431 */ /* 0x000fe400000001ff */
[----:B------:R-:W-:Y:S01]  /*d6b0*/  IMAD.MOV.U32 R8, RZ, RZ, 0x192 ;  /* 0x00000192ff087424 */ /* 0x000fe200078e00ff */
[----:B------:R-:W4:Y:S01]  /*d6c0*/  LDCU.64 UR6, c[0x4][0xb8] ;  /* 0x01001700ff0677ac */ /* 0x000f220008000a00 */
[----:B------:R-:W2:Y:S01]  /*d6d0*/  LDC.64 R14, c[0x4][R14] ;  /* 0x010000000e0e7b82 */ /* 0x000ea20000000a00 */
[----:B------:R-:W-:Y:S01]  /*d6e0*/  IMAD.MOV.U32 R13, RZ, RZ, RZ ;  /* 0x000000ffff0d7224 */ /* 0x000fe200078e00ff */
[----:B------:R-:W5:Y:S01]  /*d6f0*/  LDCU.64 UR4, c[0x4][0x10] ;  /* 0x01000200ff0477ac */ /* 0x000f620008000a00 */
[----:B-1----:R-:W-:Y:S01]  /*d700*/  IMAD.U32 R4, RZ, RZ, UR8 ;  /* 0x00000008ff047e24 */ /* 0x002fe2000f8e00ff */
[----:B------:R-:W-:Y:S01]  /*d710*/  MOV R5, UR9 ;  /* 0x0000000900057c02 */ /* 0x000fe20008000f00 */
[----:B----4-:R-:W-:Y:S01]  /*d720*/  IMAD.U32 R6, RZ, RZ, UR6 ;  /* 0x00000006ff067e24 */ /* 0x010fe2000f8e00ff */
[----:B------:R-:W-:Y:S01]  /*d730*/  MOV R7, UR7 ;  /* 0x0000000700077c02 */ /* 0x000fe20008000f00 */
[----:B-----5:R-:W-:Y:S01]  /*d740*/  IMAD.U32 R10, RZ, RZ, UR4 ;  /* 0x00000004ff0a7e24 */ /* 0x020fe2000f8e00ff */
[----:B------:R-:W-:-:S02]  /*d750*/  MOV R11, UR5 ;  /* 0x00000005000b7c02 */ /* 0x000fc40008000f00 */
[----:B------:R-:W-:-:S07]  /*d760*/  LEPC R20, `(.L_x_242) ;  /* 0x000000001014794e */ /* 0x000fce0000000000 */
[----:B--23--:R-:W-:Y:S05]  /*d770*/  CALL.ABS.NOINC R14 ;  /* 0x000000000e007343 */ /* 0x00cfea0003c00000 */
.L_x_242:
[C---:B------:R-:W-:Y:S01]  /*d780*/  VIADD R0, R18.reuse, 0x40 ;  /* 0x0000004012007836 */ /* 0x040fe20000000000 */
[----:B------:R-:W-:Y:S05]  /*d790*/  WARPSYNC.ALL ;  /* 0x0000000000007948 */ /* 0x000fea0003800000 */
[----:B------:R-:W-:Y:S02]  /*d7a0*/  SHF.R.U32.HI R0, RZ, 0x15, R0 ;  /* 0x00000015ff007819 */ /* 0x000fe40000011600 */
[----:B------:R-:W-:Y:S02]  /*d7b0*/  R2UR UR4, R18 ;  /* 0x00000000120472ca */ /* 0x000fe400000e0000 */
[----:B------:R-:W-:-:S11]  /*d7c0*/  ISETP.NE.AND P0, PT, R19, R0, PT ;  /* 0x000000001300720c */ /* 0x000fd60003f05270 */
[----:B------:R-:W1:Y:S02]  /*d7d0*/  LDTM.x32 R92, tmem[UR4+0x20] ;  /* 0x00002004005c79ee */ /* 0x000e6400082c0000 */
        /* <DEDUP_REMOVED lines=17> */
.L_x_243:
        /* <DEDUP_REMOVED lines=23> */
.L_x_244:
[C---:B------:R-:W-:Y:S01]  /*da60*/  FMNMX3 R3, R156.reuse, R124, R128, !PT ;  /* 0x0000007c9c037276 */ /* 0x040fe20007800080 */
[----:B------:R-:W-:Y:S05]  /*da70*/  WARPSYNC.ALL ;  /* 0x0000000000007948 */ /* 0x000fea0003800000 */
[C---:B------:R-:W-:Y:S02]  /*da80*/  FMNMX3 R0, R156.reuse, R125, R129, !PT ;  /* 0x0000007d9c007276 */ /* 0x040fe40007800081 */
[----:B------:R-:W-:Y:S02]  /*da90*/  FMNMX3 R5, R156, R126, R130, !PT ;  /* 0x0000007e9c057276 */ /* 0x000fe40007800082 */
[----:B------:R-:W-:-:S02]  /*daa0*/  FMNMX3 R3, R3, R132, R136, !PT ;  /* 0x0000008403037276 */ /* 0x000fc40007800088 */
[----:B------:R-:W-:Y:S02]  /*dab0*/  FMNMX3 R0, R0, R133, R137, !PT ;  /* 0x0000008500007276 */ /* 0x000fe40007800089 */
[----:B------:R-:W-:Y:S02]  /*dac0*/  FMNMX3 R6, R156, R127, R131, !PT ;  /* 0x0000007f9c067276 */ /* 0x000fe40007800083 */
[----:B------:R-:W-:Y:S02]  /*dad0*/  FMNMX3 R5, R5, R134, R138, !PT ;  /* 0x0000008605057276 */ /* 0x000fe4000780008a */
[----:B------:R-:W-:Y:S02]  /*dae0*/  FMNMX3 R3, R3, R140, R144, !PT ;  /* 0x0000008c03037276 */ /* 0x000fe40007800090 */
[----:B------:R-:W-:Y:S02]  /*daf0*/  FMNMX3 R0, R0, R141, R145, !PT ;  /* 0x0000008d00007276 */ /* 0x000fe40007800091 */
[----:B------:R-:W-:-:S02]  /*db00*/  FMNMX3 R6, R6, R135, R139, !PT ;  /* 0x0000008706067276 */ /* 0x000fc4000780008b */
[----:B------:R-:W-:Y:S02]  /*db10*/  FMNMX3 R5, R5, R142, R146, !PT ;  /* 0x0000008e05057276 */ /* 0x000fe40007800092 */
[----:B------:R-:W-:Y:S02]  /*db20*/  R2UR UR4, R18 ;  /* 0x00000000120472ca */ /* 0x000fe400000e0000 */
[----:B------:R-:W-:Y:S02]  /*db30*/  FMNMX3 R3, R3, R148, R152, !PT ;  /* 0x0000009403037276 */ /* 0x000fe40007800098 */
[----:B------:R-:W-:Y:S02]  /*db40*/  FMNMX3 R0, R0, R149, R153, !PT ;  /* 0x0000009500007276 */ /* 0x000fe40007800099 */
[----:B------:R-:W-:Y:S02]  /*db50*/  FMNMX3 R6, R6, R143, R147, !PT ;  /* 0x0000008f06067276 */ /* 0x000fe40007800093 */
[----:B------:R-:W-:-:S02]  /*db60*/  FMNMX3 R5, R5, R150, R154, !PT ;  /* 0x0000009605057276 */ /* 0x000fc4000780009a */
[----:B------:R-:W-:Y:S02]  /*db70*/  FMNMX3 R3, R3, R92, R96, !PT ;  /* 0x0000005c03037276 */ /* 0x000fe40007800060 */
[----:B------:R-:W-:Y:S01]  /*db80*/  FMNMX3 R0, R0, R93, R97, !PT ;  /* 0x0000005d00007276 */ /* 0x000fe20007800061 */
[----:B------:R-:W1:Y:S01]  /*db90*/  LDTM.x32 R60, tmem[UR4+0x60] ;  /* 0x00006004003c79ee */ /* 0x000e6200082c0000 */
[----:B------:R-:W-:Y:S02]  /*dba0*/  FMNMX3 R6, R6, R151, R155, !PT ;  /* 0x0000009706067276 */ /* 0x000fe4000780009b */
[----:B------:R-:W-:Y:S02]  /*dbb0*/  FMNMX3 R5, R5, R94, R98, !PT ;  /* 0x0000005e05057276 */ /* 0x000fe40007800062 */
        /* <DEDUP_REMOVED lines=28> */
[----:B-1----:R-:W-:Y:S02]  /*dd80*/  FMNMX3 R3, R3, R60, R64, !PT ;  /* 0x0000003c03037276 */ /* 0x002fe40007800040 */
        /* <DEDUP_REMOVED lines=15> */
[----:B------:R-:W-:Y:S02]  /*de80*/  ISETP.NE.AND P0, PT, R19, R22, PT ;  /* 0x000000161300720c */ /* 0x000fe40003f05270 */
[----:B------:R-:W-:Y:S02]  /*de90*/  FMNMX3 R17, R6, R87, R91, !PT ;  /* 0x0000005706117276 */ /* 0x000fe4000780005b */
[----:B------:R-:W-:-:S04]  /*dea0*/  FMNMX3 R0, R4, R3, R0, !PT ;  /* 0x0000000304007276 */ /* 0x000fc80007800000 */
[----:B------:R-:W-:-:S04]  /*deb0*/  FMNMX R17, R17, R0, !PT ;  /* 0x0000000011117209 */ /* 0x000fc80007800000 */
[----:B------:R-:W-:-:S04]  /*dec0*/  FSETP.NEU.AND P1, PT, R17, -INF , PT ;  /* 0xff8000001100780b */ /* 0x000fc80003f2d000 */
[----:B------:R-:W-:Y:S01]  /*ded0*/  FSEL R157, R17, RZ, P1 ;  /* 0x000000ff119d7208 */ /* 0x000fe20000800000 */
[----:B------:R-:W-:Y:S08]  /*dee0*/  @!P0 BRA `(.L_x_245) ;  /* 0x0000000000408947 */ /* 0x000ff00003800000 */
        /* <DEDUP_REMOVED lines=16> */
.L_x_245:
[----:B------:R-:W-:Y:S05]  /*dff0*/  WARPSYNC.ALL ;  /* 0x0000000000007948 */ /* 0x000fea0003800000 */
[----:B------:R-:W-:Y:S02]  /*e000*/  R2UR UR4, R18 ;  /* 0x00000000120472ca */ /* 0x000fe400000e0000 */
[----:B------:R-:W-:-:S11]  /*e010*/  ISETP.NE.AND P0, PT, RZ, UR43, PT ;  /* 0x0000002bff007c0c */ /* 0x000fd6000bf05270 */
[----:B------:R1:W-:Y:S02]  /*e020*/  STTM.x2 tmem[UR4], R156 ;  /* 0x0000009c000079ed */ /* 0x0003e400080c0004 */
[----:B------:R-:W-:Y:S05]  /*e030*/  @P0 BRA `(.L_x_246) ;  /* 0x0000000000040947 */ /* 0x000fea0003800000 */
[----:B--23--:R-:W-:Y:S05]  /*e040*/  BPT.TRAP 0x1 ;  /* 0x000000040000795c */ /* 0x00cfea0000300000 */
.L_x_246:
[----:B------:R-:W-:Y:S01]  /*e050*/  UISETP.NE.AND UP0, UPT, UR50, URZ, UPT ;  /* 0x000000ff3200728c */ /* 0x000fe2000bf05270 */
[----:B------:R-:W-:Y:S01]  /*e060*/  MOV R3, UR49 ;  /* 0x0000003100037c02 */ /* 0x000fe20008000f00 */
[----:B------:R-:W-:Y:S01]  /*e070*/  UIADD3 UR4, UPT, UPT, UR51, 0x1c080, URZ ;  /* 0x0001c08033047890 */ /* 0x000fe2000fffe0ff */
[----:B------:R-:W-:Y:S02]  /*e080*/  FSETP.NEU.AND P0, PT, R17, -INF , PT ;  /* 0xff8000001100780b */ /* 0x000fe40003f0d000 */
[----:B------:R-:W-:Y:S02]  /*e090*/  SHF.L.U32 R3, R3, 0x1f, RZ ;  /* 0x0000001f03037819 */ /* 0x000fe400000006ff */
[----:B------:R-:W-:-:S04]  /*e0a0*/  FSEL R0, R17, RZ, P0 ;  /* 0x000000ff11007208 */ /* 0x000fc80000000000 */
[----:B------:R-:W-:Y:S01]  /*e0b0*/  @UP0 UIADD3 UR4, UPT, UPT, UR51, 0x1c070, URZ ;  /* 0x0001c07033040890 */ /* 0x000fe2000fffe0ff */
[----:B--2---:R-:W-:Y:S01]  /*e0c0*/  FMUL R0, R0, -UR39 ;  /* 0x8000002700007c20 */ /* 0x004fe20008400000 */
[----:B------:R-:W-:-:S03]  /*e0d0*/  USEL UR51, UR46, UR47, UP0 ;  /* 0x0000002f2e337287 */ /* 0x000fc60008000000 */
[--C-:B------:R-:W-:Y:S01]  /*e0e0*/  FFMA2 R18, R124.F32x2.HI_LO, UR39.F32, R0.reuse.F32 ;  /* 0x000000277c127c49 */ /* 0x100fe20009200000 */
[----:B------:R-:W-:Y:S01]  /*e0f0*/  ULOP3.LUT UR51, UR51, 0x1, URZ, 0x3c, !UPT ;  /* 0x0000000133337892 */ /* 0x000fe2000f8e3cff */
[--C-:B------:R-:W-:Y:S02]  /*e100*/  FFMA2 R22, R126.F32x2.HI_LO, UR39.F32, R0.reuse.F32 ;  /* 0x000000277e167c49 */ /* 0x100fe40009200000 */
[----:B------:R-:W-:Y:S01]  /*e110*/  SYNCS.ARRIVE.TRANS64.A1T0 RZ, [UR4], RZ ;  /* 0x000000ffffff79a7 */ /* 0x000fe20008100004 */
[----:B------:R-:W-:Y:S01]  /*e120*/  FSETP.GEU.AND P4, PT, R18, -126, PT ;  /* 0xc2fc00001200780b */ /* 0x000fe20003f8e000 */
[--C-:B------:R-:W-:Y:S01]  /*e130*/  FFMA2 R124, R128.F32x2.HI_LO, UR39.F32, R0.reuse.F32 ;  /* 0x00000027807c7c49 */ /* 0x100fe20009200000 */
[----:B------:R-:W-:Y:S01]  /*e140*/  FSETP.GEU.AND P3, PT, R19, -126, PT ;  /* 0xc2fc00001300780b */ /* 0x000fe20003f6e000 */
[----:B------:R-:W-:Y:S01]  /*e150*/  FFMA2 R126, R130.F32x2.HI_LO, UR39.F32, R0.F32 ;  /* 0x00000027827e7c49 */ /* 0x000fe20009200000 */
[----:B------:R-:W-:Y:S02]  /*e160*/  FSETP.GEU.AND P2, PT, R22, -126, PT ;  /* 0xc2fc00001600780b */ /* 0x000fe40003f4e000 */
[----:B------:R-:W-:Y:S01]  /*e170*/  FSETP.GEU.AND P1, PT, R23, -126, PT ;  /* 0xc2fc00001700780b */ /* 0x000fe20003f2e000 */
[----:B------:R-:W2:Y:S01]  /*e180*/  SYNCS.PHASECHK.TRANS64.TRYWAIT P5, [UR41], R3 ;  /* 0x00000003ff0075a7 */ /* 0x000ea200080a1129 */
[----:B------:R-:W-:-:S02]  /*e190*/  FSETP.GEU.AND P0, PT, R124, -126, PT ;  /* 0xc2fc00007c00780b */ /* 0x000fc40003f0e000 */
[----:B------:R-:W-:-:S03]  /*e1a0*/  FSETP.GEU.AND P6, PT, R125, -126, PT ;  /* 0xc2fc00007d00780b */ /* 0x000fc60003fce000 */
[----:B------:R-:W-:Y:S02]  /*e1b0*/  @!P4 FMUL R18, R18, 0.5 ;  /* 0x3f0000001212c820 */ /* 0x000fe40000400000 */
[----:B------:R-:W-:Y:S02]  /*e1c0*/  @!P3 FMUL R19, R19, 0.5 ;  /* 0x3f0000001313b820 */ /* 0x000fe40000400000 */
[----:B------:R-:W-:Y:S02]  /*e1d0*/  @!P2 FMUL R22, R22, 0.5 ;  /* 0x3f0000001616a820 */ /* 0x000fe40000400000 */
[----:B------:R-:W-:Y:S01]  /*e1e0*/  @!P1 FMUL R23, R23, 0.5 ;  /* 0x3f00000017179820 */ /* 0x000fe20000400000 */
[----:B------:R-:W4:Y:S08]  /*e1f0*/  MUFU.EX2 R18, R18 ;  /* 0x0000001200127308 */ /* 0x000f300000000800 */
[----:B------:R-:W1:Y:S08]  /*e200*/  MUFU.EX2 R19, R19 ;  /* 0x0000001300137308 */ /* 0x000e700000000800 */
[----:B------:R-:W1:Y:S08]  /*e210*/  MUFU.EX2 R22, R22 ;  /* 0x0000001600167308 */ /* 0x000e700000000800 */
[----:B------:R-:W1:Y:S02]  /*e220*/  MUFU.EX2 R23, R23 ;  /* 0x0000001700177308 */ /* 0x000e640000000800 */
[----:B-12-4-:R-:W-:Y:S05]  /*e230*/  @!P5 BRA `(.L_x_247) ;  /* 0x000000d40098d947 */ /* 0x016fea0003800000 */
.L_x_444:
[----:B------:R-:W-:Y:S01]  /*e240*/  @!P0 FMUL R124, R124, 0.5 ;  /* 0x3f0000007c7c8820 */ /* 0x000fe20000400000 */
[--C-:B------:R-:W-:Y:S01]  /*e250*/  FFMA2 R128, R132.F32x2.HI_LO, UR39.F32, R0.reuse.F32 ;  /* 0x0000002784807c49 */ /* 0x100fe20009200000 */
[----:B------:R-:W-:Y:S01]  /*e260*/  FSETP.GEU.AND P5, PT, R126, -126, PT ;  /* 0xc2fc00007e00780b */ /* 0x000fe20003fae000 */
[----:B------:R-:W-:Y:S01]  /*e270*/  @!P4 FMUL R18, R18, R18 ;  /* 0x000000121212c220 */ /* 0x000fe20000400000 */
[--C-:B------:R-:W-:Y:S01]  /*e280*/  FFMA2 R130, R134.F32x2.HI_LO, UR39.F32, R0.reuse.F32 ;  /* 0x0000002786827c49 */ /* 0x100fe20009200000 */
[----:B------:R-:W-:Y:S01]  /*e290*/  FSETP.GEU.AND P4, PT, R127, -126, PT ;  /* 0xc2fc00007f00780b */ /* 0x000fe20003f8e000 */
[----:B------:R-:W2:Y:S01]  /*e2a0*/  MUFU.EX2 R124, R124 ;  /* 0x0000007c007c7308 */ /* 0x000ea20000000800 */
[----:B------:R-:W-:Y:S01]  /*e2b0*/  @!P3 FMUL R19, R19, R19 ;  /* 0x000000131313b220 */ /* 0x000fe20000400000 */
[----:B------:R-:W-:Y:S01]  /*e2c0*/  FSETP.GEU.AND P3, PT, R128, -126, PT ;  /* 0xc2fc00008000780b */ /* 0x000fe20003f6e000 */
[----:B------:R-:W-:Y:S01]  /*e2d0*/  @!P2 FMUL R22, R22, R22 ;  /* 0x000000161616a220 */ /* 0x000fe20000400000 */
[----:B------:R-:W-:Y:S01]  /*e2e0*/  @!P1 FMUL R23, R23, R23 ;  /* 0x0000001717179220 */ /* 0x000fe20000400000 */
[----:B------:R-:W-:Y:S01]  /*e2f0*/  FSETP.GEU.AND P2, PT, R129, -126, PT ;  /* 0xc2fc00008100780b */ /* 0x000fe20003f4e000 */
[----:B------:R-:W-:Y:S01]  /*e300*/  @!P6 FMUL R125, R125, 0.5 ;  /* 0x3f0000007d7de820 */ /* 0x000fe20000400000 */
[----:B------:R-:W-:Y:S01]  /*e310*/  FSETP.GEU.AND P1, PT, R130, -126, PT ;  /* 0xc2fc00008200780b */ /* 0x000fe20003f2e000 */
[--C-:B------:R-:W-:Y:S01]  /*e320*/  FFMA2 R132, R136.F32x2.HI_LO, UR39.F32, R0.reuse.F32 ;  /* 0x0000002788847c49 */ /* 0x100fe20009200000 */
[----:B------:R-:W-:Y:S01]  /*e330*/  USHF.R.U32.HI UR4, URZ, 0x15, UR52 ;  /* 0x00000015ff047899 */ /* 0x000fe20008011634 */
[----:B------:R-:W-:Y:S01]  /*e340*/  @!P5 FMUL R126, R126, 0.5 ;  /* 0x3f0000007e7ed820 */ /* 0x000fe20000400000 */
[--C-:B------:R-:W-:Y:S01]  /*e350*/  FFMA2 R134, R138.F32x2.HI_LO, UR39.F32, R0.reuse.F32 ;  /* 0x000000278a867c49 */ /* 0x100fe20009200000 */
[----:B------:R-:W4:Y:S01]  /*e360*/  MUFU.EX2 R125, R125 ;  /* 0x0000007d007d7308 */ /* 0x000f220000000800 */
[----:B------:R-:W-:Y:S01]  /*e370*/  @!P4 FMUL R127, R127, 0.5 ;  /* 0x3f0000007f7fc820 */ /* 0x000fe20000400000 */
[--C-:B------:R-:W-:Y:S01]  /*e380*/  FFMA2 R136, R140.F32x2.HI_LO, UR39.F32, R0.reuse.F32 ;  /* 0x000000278c887c49 */ /* 0x100fe20009200000 */
[----:B-1----:R-:W-:Y:S01]  /*e390*/  MOV R3, UR4 ;  /* 0x0000000400037c02 */ /* 0x002fe20008000f00 */
[----:B------:R-:W-:Y:S01]  /*e3a0*/  @!P3 FMUL R128, R128, 0.5 ;  /* 0x3f0000008080b820 */ /* 0x000fe20000400000 */
[----:B--2---:R-:W-:Y:S01]  /*e3b0*/  @!P0 FMUL R124, R124, R124 ;  /* 0x0000007c7c7c8220 */ /* 0x004fe20000400000 */
[----:B------:R-:W-:Y:S01]  /*e3c0*/  FSETP.GEU.AND P0, PT, R131, -126, PT ;  /* 0xc2fc00008300780b */ /* 0x000fe20003f0e000 */
[----:B------:R-:W-:Y:S01]  /*e3d0*/  @!P2 FMUL R129, R129, 0.5 ;  /* 0x3f0000008181a820 */ /* 0x000fe20000400000 */
[----:B------:R-:W-:Y:S01]  /*e3e0*/  @!P1 FMUL R130, R130, 0.5 ;  /* 0x3f00000082829820 */ /* 0x000fe20000400000 */
[----:B------:R-:W1:Y:S01]  /*e3f0*/  MUFU.EX2 R126, R126 ;  /* 0x0000007e007e7308 */ /* 0x000e620000000800 */
[--C-:B------:R-:W-:Y:S01]  /*e400*/  FFMA2 R138, R142.F32x2.HI_LO, UR39.F32, R0.reuse.F32 ;  /* 0x000000278e8a7c49 */ /* 0x100fe20009200000 */
[----:B------:R-:W-:Y:S01]  /*e410*/  UISETP.NE.AND UP0, UPT, UR50, URZ, UPT ;  /* 0x000000ff3200728c */ /* 0x000fe2000bf05270 */
[--C-:B------:R-:W-:Y:S01]  /*e420*/  FFMA2 R140, R144.F32x2.HI_LO, UR39.F32, R0.reuse.F32 ;  /* 0x00000027908c7c49 */ /* 0x100fe20009200000 */
[----:B------:R-:W-:Y:S01]  /*e430*/  ULOP3.LUT UR49, UR49, 0x1, URZ, 0x3c, !UPT ;  /* 0x0000000131317892 */ /* 0x000fe2000f8e3cff */
[--C-:B------:R-:W-:Y:S01]  /*e440*/  FFMA2 R142, R146.F32x2.HI_LO, UR39.F32, R0.reuse.F32 ;  /* 0x00000027928e7c49 */ /* 0x100fe20009200000 */
[----:B------:R-:W-:Y:S01]  /*e450*/  USEL UR46, UR51, UR46, UP0 ;  /* 0x0000002e332e7287 */ /* 0x000fe20008000000 */
[--C-:B------:R-:W-:Y:S01]  /*e460*/  FFMA2 R144, R148.F32x2.HI_LO, UR39.F32, R0.reuse.F32 ;  /* 0x0000002794907c49 */ /* 0x100fe20009200000 */
[----:B------:R-:W2:Y:S01]  /*e470*/  MUFU.EX2 R127, R127 ;  /* 0x0000007f007f7308 */ /* 0x000ea20000000800 */
[----:B----4-:R-:W-:Y:S01]  /*e480*/  @!P6 FMUL R125, R125, R125 ;  /* 0x0000007d7d7de220 */ /* 0x010fe20000400000 */
[----:B------:R-:W-:Y:S01]  /*e490*/  @!P0 FMUL R131, R131, 0.5 ;  /* 0x3f00000083838820 */ /* 0x000fe20000400000 */
[----:B------:R-:W-:Y:S01]  /*e4a0*/  FSETP.GEU.AND P6, PT, R132, -126, PT ;  /* 0xc2fc00008400780b */ /* 0x000fe20003fce000 */
[--C-:B------:R-:W-:Y:S01]  /*e4b0*/  FFMA2 R146, R150.F32x2.HI_LO, UR39.F32, R0.reuse.F32 ;  /* 0x0000002796927c49 */ /* 0x100fe20009200000 */
[----:B------:R-:W-:Y:S01]  /*e4c0*/  USEL UR47, UR47, UR51, UP0 ;  /* 0x000000332f2f7287 */ /* 0x000fe20008000000 */
[--C-:B------:R-:W-:Y:S01]  /*e4d0*/  FFMA2 R148, R152.F32x2.HI_LO, UR39.F32, R0.reuse.F32 ;  /* 0x0000002798947c49 */ /* 0x100fe20009200000 */
[----:B------:R-:W-:Y:S01]  /*e4e0*/  SYNCS.ARRIVE.TRANS64.A1T0 RZ, [UR40], RZ ;  /* 0x000000ffffff79a7 */ /* 0x000fe20008100028 */
[----:B------:R-:W4:Y:S01]  /*e4f0*/  MUFU.EX2 R128, R128 ;  /* 0x0000008000807308 */ /* 0x000f220000000800 */
[----:B-1----:R-:W-:Y:S01]  /*e500*/  @!P5 FMUL R126, R126, R126 ;  /* 0x0000007e7e7ed220 */ /* 0x002fe20000400000 */
[----:B------:R-:W-:Y:S01]  /*e510*/  FSETP.GEU.AND P5, PT, R133, -126, PT ;  /* 0xc2fc00008500780b */ /* 0x000fe20003fae000 */
[--C-:B------:R-:W-:Y:S01]  /*e520*/  FFMA2 R154, R154.F32x2.HI_LO, UR39.F32, R0.reuse.F32 ;  /* 0x000000279a9a7c49 */ /* 0x100fe20009200000 */
[----:B------:R-:W-:Y:S01]  /*e530*/  F2FP.F16.F32.PACK_AB R56, R19, R18 ;  /* 0x000000121338723e */ /* 0x000fe200000000ff */
[--C-:B------:R-:W-:Y:S01]  /*e540*/  FFMA2 R8, R92.F32x2.HI_LO, UR39.F32, R0.reuse.F32 ;  /* 0x000000275c087c49 */ /* 0x100fe20009200000 */
[----:B------:R-:W-:Y:S01]  /*e550*/  F2FP.F16.F32.PACK_AB R57, R23, R22 ;  /* 0x000000161739723e */ /* 0x000fe200000000ff */
[--C-:B------:R-:W-:Y:S01]  /*e560*/  FFMA2 R6, R94.F32x2.HI_LO, UR39.F32, R0.reuse.F32 ;  /* 0x000000275e067c49 */ /* 0x100fe20009200000 */
[----:B------:R-:W1:Y:S01]  /*e570*/  MUFU.EX2 R129, R129 ;  /* 0x0000008100817308 */ /* 0x000e620000000800 */
[----:B--2---:R-:W-:Y:S01]  /*e580*/  @!P4 FMUL R127, R127, R127 ;  /* 0x0000007f7f7fc220 */ /* 0x004fe20000400000 */
[----:B------:R-:W-:Y:S01]  /*e590*/  FSETP.GEU.AND P4, PT, R134, -126, PT ;  /* 0xc2fc00008600780b */ /* 0x000fe20003f8e000 */
[----:B------:R-:W-:Y:S01]  /*e5a0*/  @!P6 FMUL R132, R132, 0.5 ;  /* 0x3f0000008484e820 */ /* 0x000fe20000400000 */
[--C-:B------:R-:W-:Y:S01]  /*e5b0*/  FFMA2 R4, R96.F32x2.HI_LO, UR39.F32, R0.reuse.F32 ;  /* 0x0000002760047c49 */ /* 0x100fe20009200000 */
[----:B------:R-:W-:Y:S01]  /*e5c0*/  F2FP.F16.F32.PACK_AB R58, R125, R124 ;  /* 0x0000007c7d3a723e */ /* 0x000fe200000000ff */
[--C-:B------:R-:W-:Y:S01]  /*e5d0*/  FFMA2 R10, R98.F32x2.HI_LO, UR39.F32, R0.reuse.F32 ;  /* 0x00000027620a7c49 */ /* 0x100fe20009200000 */
[----:B------:R-:W-:Y:S01]  /*e5e0*/  F2FP.F16.F32.PACK_AB R59, R127, R126 ;  /* 0x0000007e7f3b723e */ /* 0x000fe200000000ff */
[----:B------:R-:W2:Y:S01]  /*e5f0*/  MUFU.EX2 R130, R130 ;  /* 0x0000008200827308 */ /* 0x000ea20000000800 */
[----:B----4-:R-:W-:Y:S01]  /*e600*/  @!P3 FMUL R128, R128, R128 ;  /* 0x000000808080b220 */ /* 0x010fe20000400000 */
[----:B------:R-:W-:Y:S01]  /*e610*/  FSETP.GEU.AND P3, PT, R135, -126, PT ;  /* 0xc2fc00008700780b */ /* 0x000fe20003f6e000 */
[----:B------:R-:W-:Y:S01]  /*e620*/  @!P5 FMUL R133, R133, 0.5 ;  /* 0x3f0000008585d820 */ /* 0x000fe20000400000 */
[----:B------:R-:W-:-:S02]  /*e630*/  FFMA2 R150, R122.F32x2.HI_LO, UR39.F32, R0.F32 ;  /* 0x000000277a967c49 */ /* 0x000fc40009200000 */
[--C-:B------:R-:W-:Y:S02]  /*e640*/  FFMA2 R24, R24.F32x2.HI_LO, UR39.F32, R0.reuse.F32 ;  /* 0x0000002718187c49 */ /* 0x100fe40009200000 */
[----:B------:R-:W4:Y:S01]  /*e650*/  MUFU.EX2 R131, R131 ;  /* 0x0000008300837308 */ /* 0x000f220000000800 */
[----:B-1----:R-:W-:Y:S01]  /*e660*/  @!P2 FMUL R129, R129, R129 ;  /* 0x000000818181a220 */ /* 0x002fe20000400000 */
[----:B------:R-:W-:Y:S01]  /*e670*/  FSETP.GEU.AND P2, PT, R136, -126, PT ;  /* 0xc2fc00008800780b */ /* 0x000fe20003f4e000 */
[----:B------:R-:W-:Y:S01]  /*e680*/  @!P4 FMUL R134, R134, 0.5 ;  /* 0x3f0000008686c820 */ /* 0x000fe20000400000 */
[--C-:B------:R-:W-:Y:S02]  /*e690*/  FFMA2 R26, R26.F32x2.HI_LO, UR39.F32, R0.reuse.F32 ;  /* 0x000000271a1a7c49 */ /* 0x100fe40009200000 */
[--C-:B------:R-:W-:Y:S02]  /*e6a0*/  FFMA2 R28, R28.F32x2.HI_LO, UR39.F32, R0.reuse.F32 ;  /* 0x000000271c1c7c49 */ /* 0x100fe40009200000 */
[----:B------:R-:W-:Y:S01]  /*e6b0*/  @!P3 FMUL R135, R135, 0.5 ;  /* 0x3f0000008787b820 */ /* 0x000fe20000400000 */
[----:B--2---:R-:W-:Y:S01]  /*e6c0*/  @!P1 FMUL R130, R130, R130 ;  /* 0x0000008282829220 */ /* 0x004fe20000400000 */
[----:B------:R-:W-:Y:S01]  /*e6d0*/  FSETP.GEU.AND P1, PT, R137, -126, PT ;  /* 0xc2fc00008900780b */ /* 0x000fe20003f2e000 */
[----:B------:R-:W1:Y:S01]  /*e6e0*/  MUFU.EX2 R132, R132 ;  /* 0x0000008400847308 */ /* 0x000e620000000800 */
[----:B------:R-:W-:-:S02]  /*e6f0*/  FFMA2 R30, R30.F32x2.HI_LO, UR39.F32, R0.F32 ;  /* 0x000000271e1e7c49 */ /* 0x000fc40009200000 */
[--C-:B------:R-:W-:Y:S02]  /*e700*/  FFMA2 R32, R32.F32x2.HI_LO, UR39.F32, R0.reuse.F32 ;  /* 0x0000002720207c49 */ /* 0x100fe40009200000 */
[----:B------:R-:W-:Y:S01]  /*e710*/  @!P2 FMUL R136, R136, 0.5 ;  /* 0x3f0000008888a820 */ /* 0x000fe20000400000 */
[----:B----4-:R-:W-:Y:S01]  /*e720*/  @!P0 FMUL R131, R131, R131 ;  /* 0x0000008383838220 */ /* 0x010fe20000400000 */
[----:B------:R-:W-:Y:S01]  /*e730*/  FSETP.GEU.AND P0, PT, R138, -126, PT ;  /* 0xc2fc00008a00780b */ /* 0x000fe20003f0e000 */
[----:B------:R-:W2:Y:S01]  /*e740*/  MUFU.EX2 R133, R133 ;  /* 0x0000008500857308 */ /* 0x000ea20000000800 */
[--C-:B------:R-:W-:Y:S02]  /*e750*/  FFMA2 R34, R34.F32x2.HI_LO, UR39.F32, R0.reuse.F32 ;  /* 0x0000002722227c49 */ /* 0x100fe40009200000 */
[--C-:B------:R-:W-:Y:S02]  /*e760*/  FFMA2 R36, R36.F32x2.HI_LO, UR39.F32, R0.reuse.F32 ;  /* 0x0000002724247c49 */ /* 0x100fe40009200000 */
[----:B------:R-:W-:Y:S01]  /*e770*/  @!P1 FMUL R137, R137, 0.5 ;  /* 0x3f00000089899820 */ /* 0x000fe20000400000 */
[----:B------:R-:W-:-:S02]  /*e780*/  FFMA2 R38, R38.F32x2.HI_LO, UR39.F32, R0.F32 ;  /* 0x0000002726267c49 */ /* 0x000fc40009200000 */
[----:B------:R-:W4:Y:S01]  /*e790*/  MUFU.EX2 R134, R134 ;  /* 0x0000008600867308 */ /* 0x000f220000000800 */
[----:B-1----:R-:W-:Y:S01]  /*e7a0*/  @!P6 FMUL R132, R132, R132 ;  /* 0x000000848484e220 */ /* 0x002fe20000400000 */
[----:B------:R-:W-:Y:S01]  /*e7b0*/  FSETP.GEU.AND P6, PT, R139, -126, PT ;  /* 0xc2fc00008b00780b */ /* 0x000fe20003fce000 */
[--C-:B------:R-:W-:Y:S02]  /*e7c0*/  FFMA2 R40, R40.F32x2.HI_LO, UR39.F32, R0.reuse.F32 ;  /* 0x0000002728287c49 */ /* 0x100fe40009200000 */
[----:B------:R-:W-:Y:S01]  /*e7d0*/  @!P0 FMUL R138, R138, 0.5 ;  /* 0x3f0000008a8a8820 */ /* 0x000fe20000400000 */
[--C-:B------:R-:W-:Y:S02]  /*e7e0*/  FFMA2 R42, R42.F32x2.HI_LO, UR39.F32, R0.reuse.F32 ;  /* 0x000000272a2a7c49 */ /* 0x100fe40009200000 */
[----:B------:R-:W1:Y:S01]  /*e7f0*/  MUFU.EX2 R135, R135 ;  /* 0x0000008700877308 */ /* 0x000e620000000800 */
[----:B--2---:R-:W-:Y:S01]  /*e800*/  @!P5 FMUL R133, R133, R133 ;  /* 0x000000858585d220 */ /* 0x004fe20000400000 */
[----:B------:R-:W-:Y:S01]  /*e810*/  FSETP.GEU.AND P5, PT, R140, -126, PT ;  /* 0xc2fc00008c00780b */ /* 0x000fe20003fae000 */
[----:B------:R-:W-:-:S02]  /*e820*/  FFMA2 R44, R44.F32x2.HI_LO, UR39.F32, R0.F32 ;  /* 0x000000272c2c7c49 */ /* 0x000fc40009200000 */
[--C-:B------:R-:W-:Y:S02]  /*e830*/  FFMA2 R46, R46.F32x2.HI_LO, UR39.F32, R0.reuse.F32 ;  /* 0x000000272e2e7c49 */ /* 0x100fe40009200000 */
[----:B------:R-:W-:Y:S01]  /*e840*/  @!P6 FMUL R139, R139, 0.5 ;  /* 0x3f0000008b8be820 */ /* 0x000fe20000400000 */
[----:B------:R-:W2:Y:S01]  /*e850*/  MUFU.EX2 R136, R136 ;  /* 0x0000008800887308 */ /* 0x000ea20000000800 */
[----:B----4-:R-:W-:Y:S01]  /*e860*/  @!P4 FMUL R134, R134, R134 ;  /* 0x000000868686c220 */ /* 0x010fe20000400000 */
[----:B------:R-:W-:Y:S01]  /*e870*/  FSETP.GEU.AND P4, PT, R141, -126, PT ;  /* 0xc2fc00008d00780b */ /* 0x000fe20003f8e000 */
[--C-:B------:R-:W-:Y:S02]  /*e880*/  FFMA2 R48, R48.F32x2.HI_LO, UR39.F32, R0.reuse.F32 ;  /* 0x0000002730307c49 */ /* 0x100fe40009200000 */
[--C-:B------:R-:W-:Y:S02]  /*e890*/  FFMA2 R50, R50.F32x2.HI_LO, UR39.F32, R0.reuse.F32 ;  /* 0x0000002732327c49 */ /* 0x100fe40009200000 */
[----:B------:R-:W-:Y:S01]  /*e8a0*/  @!P5 FMUL R140, R140, 0.5 ;  /* 0x3f0000008c8cd820 */ /* 0x000fe20000400000 */
[----:B------:R-:W4:Y:S01]  /*e8b0*/  MUFU.EX2 R137, R137 ;  /* 0x0000008900897308 */ /* 0x000f220000000800 */
[----:B-1----:R-:W-:Y:S01]  /*e8c0*/  @!P3 FMUL R135, R135, R135 ;  /* 0x000000878787b220 */ /* 0x002fe20000400000 */
[----:B------:R-:W-:Y:S01]  /*e8d0*/  FSETP.GEU.AND P3, PT, R142, -126, PT ;  /* 0xc2fc00008e00780b */ /* 0x000fe20003f6e000 */
[----:B------:R-:W-:-:S02]  /*e8e0*/  FFMA2 R52, R52.F32x2.HI_LO, UR39.F32, R0.F32 ;  /* 0x0000002734347c49 */ /* 0x000fc40009200000 */
[--C-:B------:R-:W-:Y:S02]  /*e8f0*/  FFMA2 R54, R54.F32x2.HI_LO, UR39.F32, R0.reuse.F32 ;  /* 0x0000002736367c49 */ /* 0x100fe40009200000 */
[----:B------:R-:W-:Y:S01]  /*e900*/  @!P4 FMUL R141, R141, 0.5 ;  /* 0x3f0000008d8dc820 */ /* 0x000fe20000400000 */
[----:B------:R-:W1:Y:S01]  /*e910*/  MUFU.EX2 R138, R138 ;  /* 0x0000008a008a7308 */ /* 0x000e620000000800 */
[----:B--2---:R-:W-:Y:S01]  /*e920*/  @!P2 FMUL R136, R136, R136 ;  /* 0x000000888888a220 */ /* 0x004fe20000400000 */
[----:B------:R-:W-:Y:S01]  /*e930*/  FSETP.GEU.AND P2, PT, R143, -126, PT ;  /* 0xc2fc00008f00780b */ /* 0x000fe20003f4e000 */
[--C-:B------:R-:W-:Y:S02]  /*e940*/  FFMA2 R60, R60.F32x2.HI_LO, UR39.F32, R0.reuse.F32 ;  /* 0x000000273c3c7c49 */ /* 0x100fe40009200000 */
[--C-:B------:R-:W-:Y:S02]  /*e950*/  FFMA2 R62, R62.F32x2.HI_LO, UR39.F32, R0.reuse.F32 ;  /* 0x000000273e3e7c49 */ /* 0x100fe40009200000 */
[----:B------:R-:W-:Y:S01]  /*e960*/  @!P3 FMUL R142, R142, 0.5 ;  /* 0x3f0000008e8eb820 */ /* 0x000fe20000400000 */
[----:B------:R-:W2:Y:S01]  /*e970*/  MUFU.EX2 R139, R139 ;  /* 0x0000008b008b7308 */ /* 0x000ea20000000800 */
[----:B----4-:R-:W-:Y:S01]  /*e980*/  @!P1 FMUL R137, R137, R137 ;  /* 0x0000008989899220 */ /* 0x010fe20000400000 */
[----:B------:R-:W-:Y:S01]  /*e990*/  FSETP.GEU.AND P1, PT, R144, -126, PT ;  /* 0xc2fc00009000780b */ /* 0x000fe20003f2e000 */
[----:B------:R-:W-:-:S02]  /*e9a0*/  FFMA2 R64, R64.F32x2.HI_LO, UR39.F32, R0.F32 ;  /* 0x0000002740407c49 */ /* 0x000fc40009200000 */
[--C-:B------:R-:W-:Y:S02]  /*e9b0*/  FFMA2 R66, R66.F32x2.HI_LO, UR39.F32, R0.reuse.F32 ;  /* 0x0000002742427c49 */ /* 0x100fe40009200000 */
[----:B------:R-:W-:Y:S01]  /*e9c0*/  @!P2 FMUL R143, R143, 0.5 ;  /* 0x3f0000008f8fa820 */ /* 0x000fe20000400000 */
[----:B------:R-:W4:Y:S01]  /*e9d0*/  MUFU.EX2 R140, R140 ;  /* 0x0000008c008c7308 */ /* 0x000f220000000800 */
[----:B-1----:R-:W-:Y:S01]  /*e9e0*/  @!P0 FMUL R138, R138, R138 ;  /* 0x0000008a8a8a8220 */ /* 0x002fe20000400000 */
[----:B------:R-:W-:Y:S01]  /*e9f0*/  FSETP.GEU.AND P0, PT, R145, -126, PT ;  /* 0xc2fc00009100780b */ /* 0x000fe20003f0e000 */
[--C-:B------:R-:W-:Y:S02]  /*ea00*/  FFMA2 R68, R68.F32x2.HI_LO, UR39.F32, R0.reuse.F32 ;  /* 0x0000002744447c49 */ /* 0x100fe40009200000 */
[--C-:B------:R-:W-:Y:S02]  /*ea10*/  FFMA2 R70, R70.F32x2.HI_LO, UR39.F32, R0.reuse.F32 ;  /* 0x0000002746467c49 */ /* 0x100fe40009200000 */
[----:B------:R-:W-:Y:S01]  /*ea20*/  @!P1 FMUL R144, R144, 0.5 ;  /* 0x3f00000090909820 */ /* 0x000fe20000400000 */
        /* <DEDUP_REMOVED lines=22> */
[----:B------:R-:W-:Y:S02]  /*eb90*/  FFMA2 R86, R86.F32x2.HI_LO, UR39.F32, R0.F32 ;  /* 0x0000002756567c49 */ /* 0x000fe40009200000 */
[----:B------:R-:W-:Y:S01]  /*eba0*/  @!P4 FMUL R148, R148, 0.5 ;  /* 0x3f0000009494c820 */ /* 0x000fe20000400000 */
[----:B------:R-:W2:Y:S01]  /*ebb0*/  MUFU.EX2 R145, R145 ;  /* 0x0000009100917308 */ /* 0x000ea20000000800 */
[----:B----4-:R-:W-:Y:S01]  /*ebc0*/  @!P2 FMUL R143, R143, R143 ;  /* 0x0000008f8f8fa220 */ /* 0x010fe20000400000 */
[----:B------:R-:W-:-:S05]  /*ebd0*/  FSETP.GEU.AND P2, PT, R154, -126, PT ;  /* 0xc2fc00009a00780b */ /* 0x000fca0003f4e000 */
[----:B------:R-:W-:Y:S01]  /*ebe0*/  @!P3 FMUL R149, R149, 0.5 ;  /* 0x3f0000009595b820 */ /* 0x000fe20000400000 */
[----:B------:R-:W4:Y:S01]  /*ebf0*/  MUFU.EX2 R146, R146 ;  /* 0x0000009200927308 */ /* 0x000f220000000800 */
[----:B-1----:R-:W-:Y:S01]  /*ec00*/  @!P1 FMUL R144, R144, R144 ;  /* 0x0000009090909220 */ /* 0x002fe20000400000 */
[----:B------:R-:W-:-:S05]  /*ec10*/  FSETP.GEU.AND P1, PT, R155, -126, PT ;  /* 0xc2fc00009b00780b */ /* 0x000fca0003f2e000 */
[----:B------:R-:W-:Y:S01]  /*ec20*/  @!P2 FMUL R154, R154, 0.5 ;  /* 0x3f0000009a9aa820 */ /* 0x000fe20000400000 */
[----:B------:R-:W1:Y:S01]  /*ec30*/  MUFU.EX2 R147, R147 ;  /* 0x0000009300937308 */ /* 0x000e620000000800 */
[----:B--2---:R-:W-:Y:S01]  /*ec40*/  @!P0 FMUL R145, R145, R145 ;  /* 0x0000009191918220 */ /* 0x004fe20000400000 */
[----:B------:R-:W-:-:S05]  /*ec50*/  FSETP.GEU.AND P0, PT, R8, -126, PT ;  /* 0xc2fc00000800780b */ /* 0x000fca0003f0e000 */
        /* <DEDUP_REMOVED lines=21> */
[----:B------:R1:W5:Y:S01]  /*edb0*/  MUFU.EX2 R95, R9 ;  /* 0x00000009005f7308 */ /* 0x0003620000000800 */
[----:B--2---:R-:W-:Y:S01]  /*edc0*/  @!P1 FMUL R93, R93, R93 ;  /* 0x0000005d5d5d9220 */ /* 0x004fe20000400000 */
[----:B------:R-:W-:-:S05]  /*edd0*/  FSETP.GEU.AND P1, PT, R10, -126, PT ;  /* 0xc2fc00000a00780b */ /* 0x000fca0003f2e000 */
[----:B------:R-:W-:Y:S01]  /*ede0*/  @!P2 FMUL R5, R5, 0.5 ;  /* 0x3f0000000505a820 */ /* 0x000fe20000400000 */
[----:B------:R-:W2:Y:S01]  /*edf0*/  MUFU.EX2 R96, R6 ;  /* 0x0000000600607308 */ /* 0x000ea20000000800 */
[----:B----4-:R-:W-:Y:S01]  /*ee00*/  @!P0 FMUL R94, R94, R94 ;  /* 0x0000005e5e5e8220 */ /* 0x010fe20000400000 */
[----:B------:R-:W-:-:S05]  /*ee10*/  FSETP.GEU.AND P0, PT, R11, -126, PT ;  /* 0xc2fc00000b00780b */ /* 0x000fca0003f0e000 */
[----:B------:R-:W-:Y:S01]  /*ee20*/  @!P1 FMUL R10, R10, 0.5 ;  /* 0x3f0000000a0a9820 */ /* 0x000fe20000400000 */
[----:B------:R4:W3:Y:S01]  /*ee30*/  MUFU.EX2 R97, R7 ;  /* 0x0000000700617308 */ /* 0x0008e20000000800 */
[----:B-1----:R-:W-:Y:S02]  /*ee40*/  FFMA2 R8, R100.F32x2.HI_LO, UR39.F32, R0.F32 ;  /* 0x0000002764087c49 */ /* 0x002fe40009200000 */
[----:B-----5:R-:W-:-:S03]  /*ee50*/  @!P6 FMUL R95, R95, R95 ;  /* 0x0000005f5f5fe220 */ /* 0x020fc60000400000 */
[----:B------:R-:W-:Y:S01]  /*ee60*/  FSETP.GEU.AND P6, PT, R8, -126, PT ;  /* 0xc2fc00000800780b */ /* 0x000fe20003fce000 */
[----:B------:R-:W-:Y:S01]  /*ee70*/  @!P0 FMUL R11, R11, 0.5 ;  /* 0x3f0000000b0b8820 */ /* 0x000fe20000400000 */
[----:B------:R-:W1:Y:S01]  /*ee80*/  MUFU.EX2 R98, R4 ;  /* 0x0000000400627308 */ /* 0x000e620000000800 */
[----:B--2---:R-:W-:Y:S01]  /*ee90*/  @!P5 FMUL R96, R96, R96 ;  /* 0x000000606060d220 */ /* 0x004fe20000400000 */
[----:B------:R-:W-:-:S06]  /*eea0*/  FSETP.GEU.AND P5, PT, R9, -126, PT ;  /* 0xc2fc00000900780b */ /* 0x000fcc0003fae000 */
[----:B------:R2:W5:Y:S01]  /*eeb0*/  MUFU.EX2 R99, R5 ;  /* 0x0000000500637308 */ /* 0x0005620000000800 */
[----:B----4-:R-:W-:Y:S02]  /*eec0*/  FFMA2 R6, R102.F32x2.HI_LO, UR39.F32, R0.F32 ;  /* 0x0000002766067c49 */ /* 0x010fe40009200000 */
[----:B---3--:R-:W-:Y:S01]  /*eed0*/  @!P4 FMUL R97, R97, R97 ;  /* 0x000000616161c220 */ /* 0x008fe20000400000 */
[----:B------:R-:W-:Y:S02]  /*eee0*/  @!P6 FMUL R8, R8, 0.5 ;  /* 0x3f0000000808e820 */ /* 0x000fe40000400000 */
[----:B------:R-:W-:Y:S01]  /*eef0*/  FSETP.GEU.AND P4, PT, R6, -126, PT ;  /* 0xc2fc00000600780b */ /* 0x000fe20003f8e000 */
[----:B------:R-:W-:Y:S01]  /*ef00*/  @!P5 FMUL R9, R9, 0.5 ;  /* 0x3f0000000909d820 */ /* 0x000fe20000400000 */
[----:B------:R-:W3:Y:S01]  /*ef10*/  MUFU.EX2 R100, R10 ;  /* 0x0000000a00647308 */ /* 0x000ee20000000800 */
[----:B-1----:R-:W-:Y:S01]  /*ef20*/  @!P3 FMUL R98, R98, R98 ;  /* 0x000000626262b220 */ /* 0x002fe20000400000 */
[----:B------:R-:W-:-:S06]  /*ef30*/  FSETP.GEU.AND P3, PT, R7, -126, PT ;  /* 0xc2fc00000700780b */ /* 0x000fcc0003f6e000 */
[----:B------:R1:W4:Y:S01]  /*ef40*/  MUFU.EX2 R101, R11 ;  /* 0x0000000b00657308 */ /* 0x0003220000000800 */
[----:B--2---:R-:W-:Y:S02]  /*ef50*/  FFMA2 R4, R104.F32x2.HI_LO, UR39.F32, R0.F32 ;  /* 0x0000002768047c49 */ /* 0x004fe40009200000 */
[----:B-----5:R-:W-:Y:S01]  /*ef60*/  @!P2 FMUL R99, R99, R99 ;  /* 0x000000636363a220 */ /* 0x020fe20000400000 */
[----:B------:R-:W-:Y:S02]  /*ef70*/  @!P4 FMUL R6, R6, 0.5 ;  /* 0x3f0000000606c820 */ /* 0x000fe40000400000 */
[----:B------:R-:W-:Y:S01]  /*ef80*/  FSETP.GEU.AND P2, PT, R4, -126, PT ;  /* 0xc2fc00000400780b */ /* 0x000fe20003f4e000 */
[----:B------:R-:W-:Y:S01]  /*ef90*/  @!P3 FMUL R7, R7, 0.5 ;  /* 0x3f0000000707b820 */ /* 0x000fe20000400000 */
[----:B------:R-:W2:Y:S01]  /*efa0*/  MUFU.EX2 R102, R8 ;  /* 0x0000000800667308 */ /* 0x000ea20000000800 */
[----:B---3--:R-:W-:Y:S01]  /*efb0*/  @!P1 FMUL R100, R100, R100 ;  /* 0x0000006464649220 */ /* 0x008fe20000400000 */
[----:B------:R-:W-:-:S06]  /*efc0*/  FSETP.GEU.AND P1, PT, R5, -126, PT ;  /* 0xc2fc00000500780b */ /* 0x000fcc0003f2e000 */
[----:B------:R3:W5:Y:S01]  /*efd0*/  MUFU.EX2 R103, R9 ;  /* 0x0000000900677308 */ /* 0x0007620000000800 */
[----:B-1----:R-:W-:Y:S02]  /*efe0*/  FFMA2 R10, R106.F32x2.HI_LO, UR39.F32, R0.F32 ;  /* 0x000000276a0a7c49 */ /* 0x002fe40009200000 */
[----:B----4-:R-:W-:Y:S01]  /*eff0*/  @!P0 FMUL R101, R101, R101 ;  /* 0x0000006565658220 */ /* 0x010fe20000400000 */
[----:B------:R-:W-:Y:S02]  /*f000*/  @!P2 FMUL R4, R4, 0.5 ;  /* 0x3f0000000404a820 */ /* 0x000fe40000400000 */
[----:B------:R-:W-:Y:S01]  /*f010*/  FSETP.GEU.AND P0, PT, R10, -126, PT ;  /* 0xc2fc00000a00780b */ /* 0x000fe20003f0e000 */
[----:B------:R-:W-:Y:S01]  /*f020*/  @!P1 FMUL R5, R5, 0.5 ;  /* 0x3f00000005059820 */ /* 0x000fe20000400000 */
[----:B------:R-:W1:Y:S01]  /*f030*/  MUFU.EX2 R104, R6 ;  /* 0x0000000600687308 */ /* 0x000e620000000800 */
[----:B--2---:R-:W-:Y:S01]  /*f040*/  @!P6 FMUL R102, R102, R102 ;  /* 0x000000666666e220 */ /* 0x004fe20000400000 */
[----:B------:R-:W-:-:S06]  /*f050*/  FSETP.GEU.AND P6, PT, R11, -126, PT ;  /* 0xc2fc00000b00780b */ /* 0x000fcc0003fce000 */
[----:B------:R2:W4:Y:S01]  /*f060*/  MUFU.EX2 R105, R7 ;  /* 0x0000000700697308 */ /* 0x0005220000000800 */
[----:B---3--:R-:W-:Y:S02]  /*f070*/  FFMA2 R8, R108.F32x2.HI_LO, UR39.F32, R0.F32 ;  /* 0x000000276c087c49 */ /* 0x008fe40009200000 */
[----:B------:R-:W-:Y:S01]  /*f080*/  @!P0 FMUL R10, R10, 0.5 ;  /* 0x3f0000000a0a8820 */ /* 0x000fe20000400000 */
[----:B-----5:R-:W-:Y:S02]  /*f090*/  @!P5 FMUL R103, R103, R103 ;  /* 0x000000676767d220 */ /* 0x020fe40000400000 */
[----:B------:R-:W-:Y:S01]  /*f0a0*/  FSETP.GEU.AND P5, PT, R8, -126, PT ;  /* 0xc2fc00000800780b */ /* 0x000fe20003fae000 */
[----:B------:R-:W-:Y:S01]  /*f0b0*/  @!P6 FMUL R11, R11, 0.5 ;  /* 0x3f0000000b0be820 */ /* 0x000fe20000400000 */
[----:B------:R-:W3:Y:S01]  /*f0c0*/  MUFU.EX2 R106, R4 ;  /* 0x00000004006a7308 */ /* 0x000ee20000000800 */
[----:B-1----:R-:W-:Y:S01]  /*f0d0*/  @!P4 FMUL R104, R104, R104 ;  /* 0x000000686868c220 */ /* 0x002fe20000400000 */
[----:B------:R-:W-:-:S06]  /*f0e0*/  FSETP.GEU.AND P4, PT, R9, -126, PT ;  /* 0xc2fc00000900780b */ /* 0x000fcc0003f8e000 */
[----:B------:R1:W5:Y:S01]  /*f0f0*/  MUFU.EX2 R107, R5 ;  /* 0x00000005006b7308 */ /* 0x0003620000000800 */
[----:B--2---:R-:W-:Y:S02]  /*f100*/  FFMA2 R6, R110.F32x2.HI_LO, UR39.F32, R0.F32 ;  /* 0x000000276e067c49 */ /* 0x004fe40009200000 */
[----:B----4-:R-:W-:Y:S01]  /*f110*/  @!P3 FMUL R105, R105, R105 ;  /* 0x000000696969b220 */ /* 0x010fe20000400000 */
[----:B------:R-:W-:Y:S02]  /*f120*/  @!P5 FMUL R8, R8, 0.5 ;  /* 0x3f0000000808d820 */ /* 0x000fe40000400000 */
[----:B------:R-:W-:Y:S01]  /*f130*/  FSETP.GEU.AND P3, PT, R6, -126, PT ;  /* 0xc2fc00000600780b */ /* 0x000fe20003f6e000 */
[----:B------:R-:W-:Y:S01]  /*f140*/  @!P4 FMUL R9, R9, 0.5 ;  /* 0x3f0000000909c820 */ /* 0x000fe20000400000 */
[----:B------:R-:W2:Y:S01]  /*f150*/  MUFU.EX2 R108, R10 ;  /* 0x0000000a006c7308 */ /* 0x000ea20000000800 */
[----:B---3--:R-:W-:Y:S01]  /*f160*/  @!P2 FMUL R106, R106, R106 ;  /* 0x0000006a6a6aa220 */ /* 0x008fe20000400000 */
[----:B------:R-:W-:-:S06]  /*f170*/  FSETP.GEU.AND P2, PT, R7, -126, PT ;  /* 0xc2fc00000700780b */ /* 0x000fcc0003f4e000 */
[----:B------:R3:W4:Y:S01]  /*f180*/  MUFU.EX2 R109, R11 ;  /* 0x0000000b006d7308 */ /* 0x0007220000000800 */
[----:B-1----:R-:W-:Y:S02]  /*f190*/  FFMA2 R4, R112.F32x2.HI_LO, UR39.F32, R0.F32 ;  /* 0x0000002770047c49 */ /* 0x002fe40009200000 */
[----:B-----5:R-:W-:Y:S01]  /*f1a0*/  @!P1 FMUL R107, R107, R107 ;  /* 0x0000006b6b6b9220 */ /* 0x020fe20000400000 */
[----:B------:R-:W-:Y:S02]  /*f1b0*/  @!P3 FMUL R6, R6, 0.5 ;  /* 0x3f0000000606b820 */ /* 0x000fe40000400000 */
[----:B------:R-:W-:Y:S01]  /*f1c0*/  FSETP.GEU.AND P1, PT, R4, -126, PT ;  /* 0xc2fc00000400780b */ /* 0x000fe20003f2e000 */
[----:B------:R-:W-:Y:S01]  /*f1d0*/  @!P2 FMUL R7, R7, 0.5 ;  /* 0x3f0000000707a820 */ /* 0x000fe20000400000 */
[----:B------:R-:W1:Y:S01]  /*f1e0*/  MUFU.EX2 R110, R8 ;  /* 0x00000008006e7308 */ /* 0x000e620000000800 */
[----:B--2---:R-:W-:Y:S01]  /*f1f0*/  @!P0 FMUL R108, R108, R108 ;  /* 0x0000006c6c6c8220 */ /* 0x004fe20000400000 */
[----:B------:R-:W-:-:S06]  /*f200*/  FSETP.GEU.AND P0, PT, R5, -126, PT ;  /* 0xc2fc00000500780b */ /* 0x000fcc0003f0e000 */
[----:B------:R2:W5:Y:S01]  /*f210*/  MUFU.EX2 R111, R9 ;  /* 0x00000009006f7308 */ /* 0x0005620000000800 */
[----:B---3--:R-:W-:Y:S02]  /*f220*/  FFMA2 R10, R114.F32x2.HI_LO, UR39.F32, R0.F32 ;  /* 0x00000027720a7c49 */ /* 0x008fe40009200000 */
[----:B------:R-:W-:Y:S01]  /*f230*/  @!P1 FMUL R4, R4, 0.5 ;  /* 0x3f00000004049820 */ /* 0x000fe20000400000 */
[----:B----4-:R-:W-:Y:S02]  /*f240*/  @!P6 FMUL R109, R109, R109 ;  /* 0x0000006d6d6de220 */ /* 0x010fe40000400000 */
        /* <DEDUP_REMOVED lines=23> */
[----:B------:R-:W2:Y:S01]  /*f3c0*/  MUFU.EX2 R118, R8 ;  /* 0x0000000800767308 */ /* 0x000ea20000000800 */
[----:B---3--:R-:W-:Y:S02]  /*f3d0*/  FFMA2 R4, R120.F32x2.HI_LO, UR39.F32, R0.F32 ;  /* 0x0000002778047c49 */ /* 0x008fe40009200000 */
[----:B-----5:R-:W-:Y:S01]  /*f3e0*/  @!P0 FMUL R115, R115, R115 ;  /* 0x0000007373738220 */ /* 0x020fe20000400000 */
[----:B------:R-:W-:Y:S02]  /*f3f0*/  @!P2 FMUL R6, R6, 0.5 ;  /* 0x3f0000000606a820 */ /* 0x000fe40000400000 */
[----:B------:R-:W-:Y:S01]  /*f400*/  FSETP.GEU.AND P0, PT, R4, -126, PT ;  /* 0xc2fc00000400780b */ /* 0x000fe20003f0e000 */
[----:B------:R-:W-:Y:S01]  /*f410*/  @!P1 FMUL R7, R7, 0.5 ;  /* 0x3f00000007079820 */ /* 0x000fe20000400000 */
[----:B------:R-:W3:Y:S01]  /*f420*/  MUFU.EX2 R116, R10 ;  /* 0x0000000a00747308 */ /* 0x000ee20000000800 */
[----:B-1----:R-:W-:Y:S01]  /*f430*/  @!P5 FMUL R117, R117, R117 ;  /* 0x000000757575d220 */ /* 0x002fe20000400000 */
[----:B------:R-:W-:-:S06]  /*f440*/  FSETP.GEU.AND P5, PT, R150, -126, PT ;  /* 0xc2fc00009600780b */ /* 0x000fcc0003fae000 */
[----:B------:R-:W1:Y:S01]  /*f450*/  MUFU.EX2 R119, R9 ;  /* 0x0000000900777308 */ /* 0x000e620000000800 */
[----:B--2---:R-:W-:Y:S01]  /*f460*/  @!P4 FMUL R118, R118, R118 ;  /* 0x000000767676c220 */ /* 0x004fe20000400000 */
[----:B------:R-:W-:Y:S01]  /*f470*/  FSETP.GEU.AND P4, PT, R151, -126, PT ;  /* 0xc2fc00009700780b */ /* 0x000fe20003f8e000 */
[----:B------:R-:W-:-:S04]  /*f480*/  @!P0 FMUL R4, R4, 0.5 ;  /* 0x3f00000004048820 */ /* 0x000fc80000400000 */
[----:B------:R-:W-:Y:S01]  /*f490*/  @!P5 FMUL R150, R150, 0.5 ;  /* 0x3f0000009696d820 */ /* 0x000fe20000400000 */
[----:B------:R-:W2:Y:S01]  /*f4a0*/  MUFU.EX2 R120, R6 ;  /* 0x0000000600787308 */ /* 0x000ea20000000800 */
[----:B---3--:R-:W-:Y:S01]  /*f4b0*/  @!P6 FMUL R116, R116, R116 ;  /* 0x000000747474e220 */ /* 0x008fe20000400000 */
[----:B------:R-:W-:-:S05]  /*f4c0*/  FSETP.GEU.AND P6, PT, R5, -126, PT ;  /* 0xc2fc00000500780b */ /* 0x000fca0003fce000 */
[----:B------:R-:W-:Y:S01]  /*f4d0*/  @!P4 FMUL R151, R151, 0.5 ;  /* 0x3f0000009797c820 */ /* 0x000fe20000400000 */
[----:B------:R-:W3:Y:S01]  /*f4e0*/  MUFU.EX2 R121, R7 ;  /* 0x0000000700797308 */ /* 0x000ee20000000800 */
        /* <DEDUP_REMOVED lines=33> */
[----:B------:R-:W-:-:S04]  /*f700*/  FSETP.GEU.AND P2, PT, R32, -126, PT ;  /* 0xc2fc00002000780b */ /* 0x000fc80003f4e000 */
[----:B------:R-:W-:Y:S01]  /*f710*/  F2FP.F16.F32.PACK_AB R24, R153, R152 ;  /* 0x000000989918723e */ /* 0x000fe200000000ff */
[----:B------:R-:W-:Y:S01]  /*f720*/  @!P3 FMUL R31, R31, 0.5 ;  /* 0x3f0000001f1fb820 */ /* 0x000fe20000400000 */
[----:B------:R-:W3:Y:S01]  /*f730*/  MUFU.EX2 R158, R28 ;  /* 0x0000001c009e7308 */ /* 0x000ee20000000800 */
[----:B-1----:R-:W-:Y:S01]  /*f740*/  @!P1 FMUL R154, R154, R154 ;  /* 0x0000009a9a9a9220 */ /* 0x002fe20000400000 */
[----:B------:R-:W-:-:S05]  /*f750*/  FSETP.GEU.AND P1, PT, R33, -126, PT ;  /* 0xc2fc00002100780b */ /* 0x000fca0003f2e000 */
[----:B------:R-:W-:Y:S01]  /*f760*/  @!P2 FMUL R32, R32, 0.5 ;  /* 0x3f0000002020a820 */ /* 0x000fe20000400000 */
[----:B------:R-:W1:Y:S01]  /*f770*/  MUFU.EX2 R159, R29 ;  /* 0x0000001d009f7308 */ /* 0x000e620000000800 */
[----:B--2---:R-:W-:Y:S01]  /*f780*/  @!P0 FMUL R155, R155, R155 ;  /* 0x0000009b9b9b8220 */ /* 0x004fe20000400000 */
[----:B------:R-:W-:-:S04]  /*f790*/  FSETP.GEU.AND P0, PT, R34, -126, PT ;  /* 0xc2fc00002200780b */ /* 0x000fc80003f0e000 */
[----:B------:R-:W-:Y:S01]  /*f7a0*/  F2FP.F16.F32.PACK_AB R25, R155, R154 ;  /* 0x0000009a9b19723e */ /* 0x000fe200000000ff */
[----:B------:R-:W-:Y:S01]  /*f7b0*/  @!P1 FMUL R33, R33, 0.5 ;  /* 0x3f00000021219820 */ /* 0x000fe20000400000 */
[----:B------:R-:W2:Y:S01]  /*f7c0*/  MUFU.EX2 R160, R30 ;  /* 0x0000001e00a07308 */ /* 0x000ea20000000800 */
[----:B---3--:R-:W-:Y:S01]  /*f7d0*/  @!P6 FMUL R158, R158, R158 ;  /* 0x0000009e9e9ee220 */ /* 0x008fe20000400000 */
[----:B------:R-:W-:-:S05]  /*f7e0*/  FSETP.GEU.AND P6, PT, R35, -126, PT ;  /* 0xc2fc00002300780b */ /* 0x000fca0003fce000 */
[----:B------:R-:W-:Y:S01]  /*f7f0*/  @!P0 FMUL R34, R34, 0.5 ;  /* 0x3f00000022228820 */ /* 0x000fe20000400000 */
[----:B------:R-:W3:Y:S01]  /*f800*/  MUFU.EX2 R161, R31 ;  /* 0x0000001f00a17308 */ /* 0x000ee20000000800 */
[----:B-1----:R-:W-:Y:S01]  /*f810*/  @!P5 FMUL R159, R159, R159 ;  /* 0x0000009f9f9fd220 */ /* 0x002fe20000400000 */
[----:B------:R-:W-:-:S04]  /*f820*/  FSETP.GEU.AND P5, PT, R36, -126, PT ;  /* 0xc2fc00002400780b */ /* 0x000fc80003fae000 */
[----:B------:R-:W-:Y:S01]  /*f830*/  F2FP.F16.F32.PACK_AB R26, R159, R158 ;  /* 0x0000009e9f1a723e */ /* 0x000fe200000000ff */
        /* <DEDUP_REMOVED lines=120> */
[----:B------:R-:W-:Y:S02]  /*ffc0*/  FSETP.GEU.AND P6, PT, R67, -126, PT ;  /* 0xc2fc00004300780b */ /* 0x000fe40003fce000 */
[----:B------:R-:W-:-:S03]  /*ffd0*/  F2FP.F16.F32.PACK_AB R60, R129, R128 ;  /* 0x00000080813c723e */ /* 0x000fc600000000ff */
[----:B------:R-:W-:Y:S01]  /*ffe0*/  @!P0 FMUL R66, R66, 0.5 ;  /* 0x3f00000042428820 */ /* 0x000fe20000400000 */
[----:B------:R-:W1:Y:S01]  /*fff0*/  MUFU.EX2 R189, R63 ;  /* 0x0000003f00bd7308 */ /* 0x000e620000000800 */
[----:B--2---:R-:W-:Y:S01]  /*10000*/  @!P5 FMUL R187, R187, R187 ;  /* 0x000000bbbbbbd220 */ /* 0x004fe20000400000 */
[----:B------:R-:W-:Y:S02]  /*10010*/  FSETP.GEU.AND P5, PT, R68, -126, PT ;  /* 0xc2fc00004400780b */ /* 0x000fe40003fae000 */
[----:B------:R-:W-:Y:S02]  /*10020*/  F2FP.F16.F32.PACK_AB R61, R131, R130 ;  /* 0x00000082833d723e */ /* 0x000fe400000000ff */
[----:B------:R-:W-:Y:S01]  /*10030*/  F2FP.F16.F32.PACK_AB R40, R187, R186 ;  /* 0x000000babb28723e */ /* 0x000fe200000000ff */
[----:B------:R-:W-:Y:S01]  /*10040*/  @!P6 FMUL R67, R67, 0.5 ;  /* 0x3f0000004343e820 */ /* 0x000fe20000400000 */
[----:B------:R-:W2:Y:S01]  /*10050*/  MUFU.EX2 R42, R64 ;  /* 0x00000040002a7308 */ /* 0x000ea20000000800 */
[----:B---3--:R-:W-:Y:S01]  /*10060*/  @!P4 FMUL R188, R188, R188 ;  /* 0x000000bcbcbcc220 */ /* 0x008fe20000400000 */
[----:B------:R-:W-:-:S02]  /*10070*/  FSETP.GEU.AND P4, PT, R69, -126, PT ;  /* 0xc2fc00004500780b */ /* 0x000fc40003f8e000 */
[----:B------:R-:W-:-:S03]  /*10080*/  F2FP.F16.F32.PACK_AB R62, R133, R132 ;  /* 0x00000084853e723e */ /* 0x000fc600000000ff */
[----:B------:R-:W-:Y:S01]  /*10090*/  @!P5 FMUL R68, R68, 0.5 ;  /* 0x3f0000004444d820 */ /* 0x000fe20000400000 */
[----:B------:R-:W3:Y:S01]  /*100a0*/  MUFU.EX2 R50, R65 ;  /* 0x0000004100327308 */ /* 0x000ee20000000800 */
[----:B-1----:R-:W-:Y:S01]  /*100b0*/  @!P3 FMUL R189, R189, R189 ;  /* 0x000000bdbdbdb220 */ /* 0x002fe20000400000 */
[----:B------:R-:W-:Y:S02]  /*100c0*/  FSETP.GEU.AND P3, PT, R70, -126, PT ;  /* 0xc2fc00004600780b */ /* 0x000fe40003f6e000 */
[----:B------:R-:W-:Y:S02]  /*100d0*/  F2FP.F16.F32.PACK_AB R63, R135, R134 ;  /* 0x00000086873f723e */ /* 0x000fe400000000ff */
[----:B------:R-:W-:Y:S01]  /*100e0*/  F2FP.F16.F32.PACK_AB R41, R189, R188 ;  /* 0x000000bcbd29723e */ /* 0x000fe200000000ff */
[----:B------:R-:W-:Y:S01]  /*100f0*/  @!P4 FMUL R69, R69, 0.5 ;  /* 0x3f0000004545c820 */ /* 0x000fe20000400000 */
[----:B------:R-:W1:Y:S01]  /*10100*/  MUFU.EX2 R43, R66 ;  /* 0x00000042002b7308 */ /* 0x000e620000000800 */
[----:B--2---:R-:W-:Y:S01]  /*10110*/  @!P2 FMUL R42, R42, R42 ;  /* 0x0000002a2a2aa220 */ /* 0x004fe20000400000 */
[----:B------:R-:W-:-:S02]  /*10120*/  FSETP.GEU.AND P2, PT, R71, -126, PT ;  /* 0xc2fc00004700780b */ /* 0x000fc40003f4e000 */
[----:B------:R-:W-:Y:S02]  /*10130*/  F2FP.F16.F32.PACK_AB R64, R137, R136 ;  /* 0x000000888940723e */ /* 0x000fe400000000ff */
[----:B------:R2:W-:Y:S01]  /*10140*/  STL [R1+0x10], R42 ;  /* 0x0000102a01007387 */ /* 0x0005e20000100800 */
[----:B------:R-:W-:Y:S01]  /*10150*/  @!P3 FMUL R70, R70, 0.5 ;  /* 0x3f0000004646b820 */ /* 0x000fe20000400000 */
[----:B------:R-:W4:Y:S01]  /*10160*/  MUFU.EX2 R49, R67 ;  /* 0x0000004300317308 */ /* 0x000f220000000800 */
[----:B---3--:R-:W-:Y:S01]  /*10170*/  @!P1 FMUL R50, R50, R50 ;  /* 0x0000003232329220 */ /* 0x008fe20000400000 */
[----:B------:R-:W-:Y:S02]  /*10180*/  FSETP.GEU.AND P1, PT, R72, -126, PT ;  /* 0xc2fc00004800780b */ /* 0x000fe40003f2e000 */
[----:B------:R-:W-:Y:S02]  /*10190*/  F2FP.F16.F32.PACK_AB R65, R139, R138 ;  /* 0x0000008a8b41723e */ /* 0x000fe400000000ff */
[----:B------:R-:W-:Y:S01]  /*101a0*/  STL [R1+0x14], R50 ;  /* 0x0000143201007387 */ /* 0x000fe20000100800 */
[----:B------:R-:W-:Y:S01]  /*101b0*/  @!P2 FMUL R71, R71, 0.5 ;  /* 0x3f0000004747a820 */ /* 0x000fe20000400000 */
[----:B------:R-:W3:Y:S01]  /*101c0*/  MUFU.EX2 R44, R68 ;  /* 0x00000044002c7308 */ /* 0x000ee20000000800 */
[----:B-1----:R-:W-:Y:S01]  /*101d0*/  @!P0 FMUL R43, R43, R43 ;  /* 0x0000002b2b2b8220 */ /* 0x002fe20000400000 */
[----:B------:R-:W-:-:S02]  /*101e0*/  FSETP.GEU.AND P0, PT, R73, -126, PT ;  /* 0xc2fc00004900780b */ /* 0x000fc40003f0e000 */
[----:B------:R-:W-:Y:S02]  /*101f0*/  F2FP.F16.F32.PACK_AB R66, R141, R140 ;  /* 0x0000008c8d42723e */ /* 0x000fe400000000ff */
[----:B------:R1:W-:Y:S01]  /*10200*/  STL [R1+0x18], R43 ;  /* 0x0000182b01007387 */ /* 0x0003e20000100800 */
[----:B------:R-:W-:Y:S01]  /*10210*/  @!P1 FMUL R72, R72, 0.5 ;  /* 0x3f00000048489820 */ /* 0x000fe20000400000 */
[----:B------:R-:W5:Y:S01]  /*10220*/  MUFU.EX2 R48, R69 ;  /* 0x0000004500307308 */ /* 0x000f620000000800 */
[----:B----4-:R-:W-:Y:S01]  /*10230*/  @!P6 FMUL R49, R49, R49 ;  /* 0x000000313131e220 */ /* 0x010fe20000400000 */
[----:B------:R-:W-:Y:S02]  /*10240*/  FSETP.GEU.AND P6, PT, R74, -126, PT ;  /* 0xc2fc00004a00780b */ /* 0x000fe40003fce000 */
[----:B------:R-:W-:Y:S02]  /*10250*/  F2FP.F16.F32.PACK_AB R67, R143, R142 ;  /* 0x0000008e8f43723e */ /* 0x000fe400000000ff */
[----:B------:R-:W-:Y:S01]  /*10260*/  STL [R1+0x1c], R49 ;  /* 0x00001c3101007387 */ /* 0x000fe20000100800 */
[----:B------:R-:W-:Y:S01]  /*10270*/  @!P0 FMUL R73, R73, 0.5 ;  /* 0x3f00000049498820 */ /* 0x000fe20000400000 */
[----:B------:R-:W4:Y:S01]  /*10280*/  MUFU.EX2 R45, R70 ;  /* 0x00000046002d7308 */ /* 0x000f220000000800 */
[----:B---3--:R-:W-:Y:S01]  /*10290*/  @!P5 FMUL R44, R44, R44 ;  /* 0x0000002c2c2cd220 */ /* 0x008fe20000400000 */
[----:B------:R-:W-:-:S02]  /*102a0*/  FSETP.GEU.AND P5, PT, R75, -126, PT ;  /* 0xc2fc00004b00780b */ /* 0x000fc40003fae000 */
[----:B--2---:R-:W-:Y:S02]  /*102b0*/  F2FP.F16.F32.PACK_AB R42, R50, R42 ;  /* 0x0000002a322a723e */ /* 0x004fe400000000ff */
[----:B------:R2:W-:Y:S01]  /*102c0*/  STL [R1+0x20], R44 ;  /* 0x0000202c01007387 */ /* 0x0005e20000100800 */
[----:B------:R-:W-:Y:S01]  /*102d0*/  @!P6 FMUL R74, R74, 0.5 ;  /* 0x3f0000004a4ae820 */ /* 0x000fe20000400000 */
[----:B------:R-:W3:Y:S01]  /*102e0*/  MUFU.EX2 R47, R71 ;  /* 0x00000047002f7308 */ /* 0x000ee20000000800 */
[----:B-----5:R-:W-:Y:S01]  /*102f0*/  @!P4 FMUL R48, R48, R48 ;  /* 0x000000303030c220 */ /* 0x020fe20000400000 */
[----:B------:R-:W-:Y:S02]  /*10300*/  FSETP.GEU.AND P4, PT, R76, -126, PT ;  /* 0xc2fc00004c00780b */ /* 0x000fe40003f8e000 */
[----:B------:R-:W-:Y:S02]  /*10310*/  F2FP.F16.F32.PACK_AB R68, R145, R144 ;  /* 0x000000909144723e */ /* 0x000fe400000000ff */
[----:B------:R-:W-:Y:S01]  /*10320*/  STL [R1+0x24], R48 ;  /* 0x0000243001007387 */ /* 0x000fe20000100800 */
[----:B------:R-:W-:Y:S01]  /*10330*/  @!P5 FMUL R75, R75, 0.5 ;  /* 0x3f0000004b4bd820 */ /* 0x000fe20000400000 */
[----:B------:R-:W5:Y:S01]  /*10340*/  MUFU.EX2 R5, R72 ;  /* 0x0000004800057308 */ /* 0x000f620000000800 */
[----:B----4-:R-:W-:Y:S01]  /*10350*/  @!P3 FMUL R45, R45, R45 ;  /* 0x0000002d2d2db220 */ /* 0x010fe20000400000 */
[----:B------:R-:W-:-:S02]  /*10360*/  FSETP.GEU.AND P3, PT, R77, -126, PT ;  /* 0xc2fc00004d00780b */ /* 0x000fc40003f6e000 */
[----:B-1----:R-:W-:Y:S02]  /*10370*/  F2FP.F16.F32.PACK_AB R43, R49, R43 ;  /* 0x0000002b312b723e */ /* 0x002fe400000000ff */
        /* <DEDUP_REMOVED lines=9> */
[----:B-----5:R-:W-:Y:S01]  /*10410*/  @!P1 FMUL R5, R5, R5 ;  /* 0x0000000505059220 */ /* 0x020fe20000400000 */
[----:B------:R-:W-:-:S02]  /*10420*/  FSETP.GEU.AND P1, PT, R79, -126, PT ;  /* 0xc2fc00004f00780b */ /* 0x000fc40003f2e000 */
[----:B--2---:R-:W-:Y:S02]  /*10430*/  F2FP.F16.F32.PACK_AB R44, R48, R44 ;  /* 0x0000002c302c723e */ /* 0x004fe400000000ff */
[----:B------:R-:W-:Y:S01]  /*10440*/  STL [R1+0x30], R5 ;  /* 0x0000300501007387 */ /* 0x000fe20000100800 */
[----:B------:R-:W-:Y:S01]  /*10450*/  @!P2 FMUL R78, R78, 0.5 ;  /* 0x3f0000004e4ea820 */ /* 0x000fe20000400000 */
[----:B------:R-:W2:Y:S01]  /*10460*/  MUFU.EX2 R4, R75 ;  /* 0x0000004b00047308 */ /* 0x000ea20000000800 */
[----:B----4-:R-:W-:Y:S01]  /*10470*/  @!P0 FMUL R46, R46, R46 ;  /* 0x0000002e2e2e8220 */ /* 0x010fe20000400000 */
[----:B------:R-:W-:Y:S02]  /*10480*/  FSETP.GEU.AND P0, PT, R80, -126, PT ;  /* 0xc2fc00005000780b */ /* 0x000fe40003f0e000 */
[----:B------:R-:W-:Y:S02]  /*10490*/  F2FP.F16.F32.PACK_AB R70, R149, R148 ;  /* 0x000000949546723e */ /* 0x000fe400000000ff */
[----:B------:R4:W-:Y:S01]  /*104a0*/  STL [R1+0x34], R46 ;  /* 0x0000342e01007387 */ /* 0x0009e20000100800 */
[----:B------:R-:W-:Y:S01]  /*104b0*/  @!P1 FMUL R79, R79, 0.5 ;  /* 0x3f0000004f4f9820 */ /* 0x000fe20000400000 */
[----:B------:R-:W5:Y:S01]  /*104c0*/  MUFU.EX2 R9, R76 ;  /* 0x0000004c00097308 */ /* 0x000f620000000800 */
[----:B---3--:R-:W-:Y:S01]  /*104d0*/  @!P6 FMUL R7, R7, R7 ;  /* 0x000000070707e220 */ /* 0x008fe20000400000 */
[----:B------:R-:W-:-:S02]  /*104e0*/  FSETP.GEU.AND P6, PT, R81, -126, PT ;  /* 0xc2fc00005100780b */ /* 0x000fc40003fce000 */
[----:B-1----:R-:W-:Y:S02]  /*104f0*/  F2FP.F16.F32.PACK_AB R45, R47, R45 ;  /* 0x0000002d2f2d723e */ /* 0x002fe400000000ff */
[----:B------:R1:W-:Y:S01]  /*10500*/  STL [R1+0x38], R7 ;  /* 0x0000380701007387 */ /* 0x0003e20000100800 */
[----:B------:R-:W-:Y:S01]  /*10510*/  @!P0 FMUL R80, R80, 0.5 ;  /* 0x3f00000050508820 */ /* 0x000fe20000400000 */
[----:B------:R-:W3:Y:S01]  /*10520*/  MUFU.EX2 R6, R77 ;  /* 0x0000004d00067308 */ /* 0x000ee20000000800 */
[----:B--2---:R-:W-:Y:S01]  /*10530*/  @!P5 FMUL R4, R4, R4 ;  /* 0x000000040404d220 */ /* 0x004fe20000400000 */
[----:B------:R-:W-:Y:S02]  /*10540*/  FSETP.GEU.AND P5, PT, R82, -126, PT ;  /* 0xc2fc00005200780b */ /* 0x000fe40003fae000 */
[----:B------:R-:W-:Y:S02]  /*10550*/  F2FP.F16.F32.PACK_AB R71, R93, R92 ;  /* 0x0000005c5d47723e */ /* 0x000fe400000000ff */
[----:B------:R1:W-:Y:S01]  /*10560*/  STL [R1+0x3c], R4 ;  /* 0x00003c0401007387 */ /* 0x0003e20000100800 */
[----:B------:R-:W-:Y:S01]  /*10570*/  @!P6 FMUL R81, R81, 0.5 ;  /* 0x3f0000005151e820 */ /* 0x000fe20000400000 */
[----:B------:R-:W2:Y:S01]  /*10580*/  MUFU.EX2 R11, R78 ;  /* 0x0000004e000b7308 */ /* 0x000ea20000000800 */
[----:B-----5:R-:W-:Y:S01]  /*10590*/  @!P4 FMUL R9, R9, R9 ;  /* 0x000000090909c220 */ /* 0x020fe20000400000 */
[----:B------:R-:W-:-:S02]  /*105a0*/  FSETP.GEU.AND P4, PT, R83, -126, PT ;  /* 0xc2fc00005300780b */ /* 0x000fc40003f8e000 */
[----:B------:R-:W-:Y:S02]  /*105b0*/  F2FP.F16.F32.PACK_AB R72, R95, R94 ;  /* 0x0000005e5f48723e */ /* 0x000fe400000000ff */
[----:B------:R1:W-:Y:S01]  /*105c0*/  STL [R1+0x40], R9 ;  /* 0x0000400901007387 */ /* 0x0003e20000100800 */
[----:B------:R-:W-:Y:S01]  /*105d0*/  @!P5 FMUL R82, R82, 0.5 ;  /* 0x3f0000005252d820 */ /* 0x000fe20000400000 */
[----:B------:R-:W5:Y:S01]  /*105e0*/  MUFU.EX2 R8, R79 ;  /* 0x0000004f00087308 */ /* 0x000f620000000800 */
[----:B---3--:R-:W-:Y:S01]  /*105f0*/  @!P3 FMUL R6, R6, R6 ;  /* 0x000000060606b220 */ /* 0x008fe20000400000 */
[----:B------:R-:W-:Y:S02]  /*10600*/  FSETP.GEU.AND P3, PT, R84, -126, PT ;  /* 0xc2fc00005400780b */ /* 0x000fe40003f6e000 */
[----:B------:R-:W-:Y:S02]  /*10610*/  F2FP.F16.F32.PACK_AB R73, R97, R96 ;  /* 0x000000606149723e */ /* 0x000fe400000000ff */
[----:B------:R1:W-:Y:S01]  /*10620*/  STL [R1+0x44], R6 ;  /* 0x0000440601007387 */ /* 0x0003e20000100800 */
[----:B------:R-:W-:Y:S01]  /*10630*/  @!P4 FMUL R83, R83, 0.5 ;  /* 0x3f0000005353c820 */ /* 0x000fe20000400000 */
[----:B------:R-:W3:Y:S01]  /*10640*/  MUFU.EX2 R157, R80 ;  /* 0x00000050009d7308 */ /* 0x000ee20000000800 */
[----:B--2---:R-:W-:Y:S01]  /*10650*/  @!P2 FMUL R11, R11, R11 ;  /* 0x0000000b0b0ba220 */ /* 0x004fe20000400000 */
[----:B------:R-:W-:-:S02]  /*10660*/  FSETP.GEU.AND P2, PT, R85, -126, PT ;  /* 0xc2fc00005500780b */ /* 0x000fc40003f4e000 */
[----:B------:R-:W-:Y:S02]  /*10670*/  F2FP.F16.F32.PACK_AB R74, R99, R98 ;  /* 0x00000062634a723e */ /* 0x000fe400000000ff */
[----:B------:R1:W-:Y:S01]  /*10680*/  STL [R1+0x48], R11 ;  /* 0x0000480b01007387 */ /* 0x0003e20000100800 */
[----:B------:R-:W-:Y:S01]  /*10690*/  @!P3 FMUL R84, R84, 0.5 ;  /* 0x3f0000005454b820 */ /* 0x000fe20000400000 */
[----:B------:R-:W2:Y:S01]  /*106a0*/  MUFU.EX2 R10, R81 ;  /* 0x00000051000a7308 */ /* 0x000ea20000000800 */
[----:B-----5:R-:W-:Y:S01]  /*106b0*/  @!P1 FMUL R8, R8, R8 ;  /* 0x0000000808089220 */ /* 0x020fe20000400000 */
[----:B------:R-:W-:Y:S02]  /*106c0*/  FSETP.GEU.AND P1, PT, R86, -126, PT ;  /* 0xc2fc00005600780b */ /* 0x000fe40003f2e000 */
[----:B------:R-:W-:Y:S02]  /*106d0*/  F2FP.F16.F32.PACK_AB R75, R101, R100 ;  /* 0x00000064654b723e */ /* 0x000fe400000000ff */
[----:B------:R1:W-:Y:S01]  /*106e0*/  STL [R1+0x4c], R8 ;  /* 0x00004c0801007387 */ /* 0x0003e20000100800 */
[----:B------:R-:W-:Y:S01]  /*106f0*/  @!P2 FMUL R85, R85, 0.5 ;  /* 0x3f0000005555a820 */ /* 0x000fe20000400000 */
[----:B------:R-:W5:Y:S01]  /*10700*/  MUFU.EX2 R20, R82 ;  /* 0x0000005200147308 */ /* 0x000f620000000800 */
[----:B---3--:R-:W-:Y:S01]  /*10710*/  @!P0 FMUL R157, R157, R157 ;  /* 0x0000009d9d9d8220 */ /* 0x008fe20000400000 */
[----:B------:R-:W-:-:S02]  /*10720*/  FSETP.GEU.AND P0, PT, R87, -126, PT ;  /* 0xc2fc00005700780b */ /* 0x000fc40003f0e000 */
[----:B------:R-:W-:Y:S02]  /*10730*/  F2FP.F16.F32.PACK_AB R76, R103, R102 ;  /* 0x00000066674c723e */ /* 0x000fe400000000ff */
[----:B------:R1:W-:Y:S01]  /*10740*/  STL [R1+0x50], R157 ;  /* 0x0000509d01007387 */ /* 0x0003e20000100800 */
[----:B------:R-:W-:Y:S01]  /*10750*/  @!P1 FMUL R86, R86, 0.5 ;  /* 0x3f00000056569820 */ /* 0x000fe20000400000 */
[----:B------:R-:W3:Y:S01]  /*10760*/  MUFU.EX2 R21, R83 ;  /* 0x0000005300157308 */ /* 0x000ee20000000800 */
[----:B--2---:R-:W-:Y:S01]  /*10770*/  @!P6 FMUL R10, R10, R10 ;  /* 0x0000000a0a0ae220 */ /* 0x004fe20000400000 */
[----:B------:R-:W-:Y:S02]  /*10780*/  LOP3.LUT P6, RZ, R3, 0x3, R2, 0x48, !PT ;  /* 0x0000000303ff7812 */ /* 0x000fe400078c4802 */
[----:B------:R-:W-:Y:S02]  /*10790*/  F2FP.F16.F32.PACK_AB R77, R105, R104 ;  /* 0x00000068694d723e */ /* 0x000fe400000000ff */
[----:B------:R1:W-:Y:S01]  /*107a0*/  STL [R1+0x54], R10 ;  /* 0x0000540a01007387 */ /* 0x0003e20000100800 */
[----:B------:R-:W-:Y:S01]  /*107b0*/  @!P0 FMUL R87, R87, 0.5 ;  /* 0x3f00000057578820 */ /* 0x000fe20000400000 */
[----:B------:R-:W2:Y:S01]  /*107c0*/  MUFU.EX2 R14, R84 ;  /* 0x00000054000e7308 */ /* 0x000ea20000000800 */
[----:B-----5:R-:W-:Y:S01]  /*107d0*/  @!P5 FMUL R20, R20, R20 ;  /* 0x000000141414d220 */ /* 0x020fe20000400000 */
[----:B------:R-:W-:-:S02]  /*107e0*/  F2FP.F16.F32.PACK_AB R78, R107, R106 ;  /* 0x0000006a6b4e723e */ /* 0x000fc400000000ff */
[----:B------:R-:W-:Y:S02]  /*107f0*/  F2FP.F16.F32.PACK_AB R79, R109, R108 ;  /* 0x0000006c6d4f723e */ /* 0x000fe400000000ff */
[----:B------:R1:W-:Y:S01]  /*10800*/  STL [R1+0x58], R20 ;  /* 0x0000581401007387 */ /* 0x0003e20000100800 */
[----:B------:R-:W-:Y:S01]  /*10810*/  F2FP.F16.F32.PACK_AB R80, R111, R110 ;  /* 0x0000006e6f50723e */ /* 0x000fe200000000ff */
[----:B------:R-:W5:Y:S01]  /*10820*/  MUFU.EX2 R15, R85 ;  /* 0x00000055000f7308 */ /* 0x000f620000000800 */
[----:B---3--:R-:W-:Y:S01]  /*10830*/  @!P4 FMUL R21, R21, R21 ;  /* 0x000000151515c220 */ /* 0x008fe20000400000 */
[----:B------:R-:W-:Y:S02]  /*10840*/  F2FP.F16.F32.PACK_AB R81, R113, R112 ;  /* 0x000000707151723e */ /* 0x000fe400000000ff */
[----:B------:R-:W-:Y:S02]  /*10850*/  F2FP.F16.F32.PACK_AB R82, R115, R114 ;  /* 0x000000727352723e */ /* 0x000fe400000000ff */
[----:B------:R1:W-:Y:S01]  /*10860*/  STL [R1+0x5c], R21 ;  /* 0x00005c1501007387 */ /* 0x0003e20000100800 */
[----:B------:R-:W-:Y:S01]  /*10870*/  F2FP.F16.F32.PACK_AB R83, R117, R116 ;  /* 0x000000747553723e */ /* 0x000fe200000000ff */
[----:B------:R-:W3:Y:S01]  /*10880*/  MUFU.EX2 R12, R86 ;  /* 0x00000056000c7308 */ /* 0x000ee20000000800 */
[----:B--2---:R-:W-:Y:S01]  /*10890*/  @!P3 FMUL R14, R14, R14 ;  /* 0x0000000e0e0eb220 */ /* 0x004fe20000400000 */
[----:B------:R-:W-:-:S02]  /*108a0*/  F2FP.F16.F32.PACK_AB R84, R119, R118 ;  /* 0x000000767754723e */ /* 0x000fc400000000ff */
[----:B----4-:R-:W-:Y:S02]  /*108b0*/  F2FP.F16.F32.PACK_AB R46, R46, R5 ;  /* 0x000000052e2e723e */ /* 0x010fe400000000ff */
[----:B------:R1:W-:Y:S01]  /*108c0*/  STL [R1+0x68], R14 ;  /* 0x0000680e01007387 */ /* 0x0003e20000100800 */
[----:B------:R-:W-:Y:S01]  /*108d0*/  F2FP.F16.F32.PACK_AB R47, R4, R7 ;  /* 0x00000007042f723e */ /* 0x000fe200000000ff */
[----:B------:R-:W2:Y:S01]  /*108e0*/  MUFU.EX2 R13, R87 ;  /* 0x00000057000d7308 */ /* 0x000ea20000000800 */
[----:B-----5:R-:W-:Y:S01]  /*108f0*/  @!P2 FMUL R15, R15, R15 ;  /* 0x0000000f0f0fa220 */ /* 0x020fe20000400000 */
[----:B------:R-:W-:Y:S02]  /*10900*/  F2FP.F16.F32.PACK_AB R85, R121, R120 ;  /* 0x000000787955723e */ /* 0x000fe400000000ff */
[----:B------:R-:W-:Y:S02]  /*10910*/  F2FP.F16.F32.PACK_AB R48, R6, R9 ;  /* 0x000000090630723e */ /* 0x000fe400000000ff */
[----:B------:R1:W-:Y:S01]  /*10920*/  STL [R1+0x6c], R15 ;  /* 0x00006c0f01007387 */ /* 0x0003e20000100800 */
[----:B------:R-:W-:Y:S01]  /*10930*/  F2FP.F16.F32.PACK_AB R49, R8, R11 ;  /* 0x0000000b0831723e */ /* 0x000fe200000000ff */
[----:B---3--:R-:W-:Y:S01]  /*10940*/  @!P1 FMUL R12, R12, R12 ;  /* 0x0000000c0c0c9220 */ /* 0x008fe20000400000 */
[----:B------:R-:W-:-:S02]  /*10950*/  F2FP.F16.F32.PACK_AB R86, R123, R122 ;  /* 0x0000007a7b56723e */ /* 0x000fc400000000ff */
[----:B------:R-:W-:Y:S02]  /*10960*/  F2FP.F16.F32.PACK_AB R50, R10, R157 ;  /* 0x0000009d0a32723e */ /* 0x000fe400000000ff */
[----:B------:R1:W-:Y:S01]  /*10970*/  STL [R1+0x60], R12 ;  /* 0x0000600c01007387 */ /* 0x0003e20000100800 */
[----:B------:R-:W-:Y:S01]  /*10980*/  F2FP.F16.F32.PACK_AB R51, R21, R20 ;  /* 0x000000141533723e */ /* 0x000fe200000000ff */
[----:B--2---:R-:W-:Y:S01]  /*10990*/  @!P0 FMUL R13, R13, R13 ;  /* 0x0000000d0d0d8220 */ /* 0x004fe20000400000 */
[----:B------:R-:W-:Y:S02]  /*109a0*/  F2FP.F16.F32.PACK_AB R87, R151, R150 ;  /* 0x000000969757723e */ /* 0x000fe400000000ff */
[----:B------:R-:W-:Y:S02]  /*109b0*/  F2FP.F16.F32.PACK_AB R52, R15, R14 ;  /* 0x0000000e0f34723e */ /* 0x000fe400000000ff */
[----:B------:R1:W-:Y:S01]  /*109c0*/  STL [R1+0x64], R13 ;  /* 0x0000640d01007387 */ /* 0x0003e20000100800 */
[----:B------:R-:W-:Y:S01]  /*109d0*/  F2FP.F16.F32.PACK_AB R53, R13, R12 ;  /* 0x0000000c0d35723e */ /* 0x000fe200000000ff */
[----:B------:R-:W-:Y:S06]  /*109e0*/  @!P6 BRA `(.L_x_248) ;  /* 0x000000000040e947 */ /* 0x000fec0003800000 */
[----:B------:R-:W-:Y:S01]  /*109f0*/  MOV R2, 0x8 ;  /* 0x0000000800027802 */ /* 0x000fe20000000f00 */
[----:B------:R-:W2:Y:S01]  /*10a00*/  LDCU.64 UR6, c[0x4][0xb0] ;  /* 0x01001600ff0677ac */ /* 0x000ea20008000a00 */
[----:B-1----:R-:W-:Y:S02]  /*10a10*/  HFMA2 R12, -RZ, RZ, 0, 5.9604644775390625e-08 ;  /* 0x00000001ff0c7431 */ /* 0x002fe400000001ff */
[----:B------:R-:W-:Y:S01]  /*10a20*/  IMAD.MOV.U32 R8, RZ, RZ, 0x1be ;  /* 0x000001beff087424 */ /* 0x000fe200078e00ff */
[----:B------:R-:W1:Y:S01]  /*10a30*/  LDCU.64 UR4, c[0x4][0xb8] ;  /* 0x01001700ff0477ac */ /* 0x000e620008000a00 */
[----:B------:R-:W3:Y:S01]  /*10a40*/  LDC.64 R2, c[0x4][R2] ;  /* 0x0100000002027b82 */ /* 0x000ee20000000a00 */
[----:B------:R-:W-:Y:S01]  /*10a50*/  IMAD.MOV.U32 R13, RZ, RZ, RZ ;  /* 0x000000ffff0d7224 */ /* 0x000fe200078e00ff */
[----:B------:R-:W4:Y:S01]  /*10a60*/  LDCU.64 UR8, c[0x4][0x20] ;  /* 0x01000400ff0877ac */ /* 0x000f220008000a00 */
[----:B--2---:R-:W-:Y:S01]  /*10a70*/  IMAD.U32 R4, RZ, RZ, UR6 ;  /* 0x00000006ff047e24 */ /* 0x004fe2000f8e00ff */
[----:B------:R-:W-:Y:S01]  /*10a80*/  MOV R5, UR7 ;  /* 0x0000000700057c02 */ /* 0x000fe20008000f00 */
[----:B-1----:R-:W-:Y:S01]  /*10a90*/  IMAD.U32 R6, RZ, RZ, UR4 ;  /* 0x00000004ff067e24 */ /* 0x002fe2000f8e00ff */
[----:B------:R-:W-:Y:S01]  /*10aa0*/  MOV R7, UR5 ;  /* 0x0000000500077c02 */ /* 0x000fe20008000f00 */
[----:B----4-:R-:W-:Y:S01]  /*10ab0*/  IMAD.U32 R10, RZ, RZ, UR8 ;  /* 0x00000008ff0a7e24 */ /* 0x010fe2000f8e00ff */
[----:B------:R-:W-:-:S02]  /*10ac0*/  MOV R11, UR9 ;  /* 0x00000009000b7c02 */ /* 0x000fc40008000f00 */
[----:B------:R-:W-:-:S07]  /*10ad0*/  LEPC R20, `(.L_x_248) ;  /* 0x000000001014794e */ /* 0x000fce0000000000 */
[----:B---3--:R-:W-:Y:S05]  /*10ae0*/  CALL.ABS.NOINC R2 ;  /* 0x0000000002007343 */ /* 0x008fea0003c00000 */
.L_x_248:
[C---:B------:R-:W-:Y:S01]  /*10af0*/  FSETP.NEU.AND P0, PT, R17.reuse, -INF , PT ;  /* 0xff8000001100780b */ /* 0x040fe20003f0d000 */
[----:B------:R-:W2:Y:S01]  /*10b00*/  S2R R2, SR_TID.X ;  /* 0x0000000000027919 */ /* 0x000ea20000002100 */
[----:B------:R-:W-:Y:S05]  /*10b10*/  WARPSYNC.ALL ;  /* 0x0000000000007948 */ /* 0x000fea0003800000 */
[----:B------:R-:W-:Y:S01]  /*10b20*/  FSEL R0, R17, RZ, P0 ;  /* 0x000000ff11007208 */ /* 0x000fe20000000000 */
[----:B------:R-:W-:Y:S01]  /*10b30*/  UIADD3 UR4, UPT, UPT, UR52, 0x20, URZ ;  /* 0x0000002034047890 */ /* 0x000fe2000fffe0ff */
[----:B------:R3:W-:Y:S03]  /*10b40*/  STTM.x32 tmem[UR52], R56 ;  /* 0x00000038000079ed */ /* 0x0007e600082c0034 */
[----:B------:R-:W-:Y:S01]  /*10b50*/  FMUL R0, R0, -UR39 ;  /* 0x8000002700007c20 */ /* 0x000fe20008400000 */
[----:B------:R-:W-:-:S03]  /*10b60*/  USHF.R.U32.HI UR4, URZ, 0x15, UR4 ;  /* 0x00000015ff047899 */ /* 0x000fc60008011604 */
[--C-:B------:R-:W-:Y:S02]  /*10b70*/  FFMA2 R88, R88.F32x2.HI_LO, UR39.F32, R0.reuse.F32 ;  /* 0x0000002758587c49 */ /* 0x100fe40009200000 */
[----:B------:R-:W-:Y:S01]  /*10b80*/  FFMA2 R90, R90.F32x2.HI_LO, UR39.F32, R0.F32 ;  /* 0x000000275a5a7c49 */ /* 0x000fe20009200000 */
[----:B------:R-:W-:Y:S02]  /*10b90*/  MOV R3, UR4 ;  /* 0x0000000400037c02 */ /* 0x000fe40008000f00 */
[----:B------:R-:W-:Y:S02]  /*10ba0*/  FSETP.GEU.AND P4, PT, R88, -126, PT ;  /* 0xc2fc00005800780b */ /* 0x000fe40003f8e000 */
[----:B------:R-:W-:Y:S02]  /*10bb0*/  FSETP.GEU.AND P3, PT, R89, -126, PT ;  /* 0xc2fc00005900780b */ /* 0x000fe40003f6e000 */
[----:B------:R-:W-:Y:S02]  /*10bc0*/  FSETP.GEU.AND P2, PT, R90, -126, PT ;  /* 0xc2fc00005a00780b */ /* 0x000fe40003f4e000 */
[----:B------:R-:W-:-:S07]  /*10bd0*/  FSETP.GEU.AND P1, PT, R91, -126, PT ;  /* 0xc2fc00005b00780b */ /* 0x000fce0003f2e000 */
[----:B------:R-:W-:Y:S02]  /*10be0*/  @!P4 FMUL R88, R88, 0.5 ;  /* 0x3f0000005858c820 */ /* 0x000fe40000400000 */
[----:B------:R-:W-:Y:S02]  /*10bf0*/  @!P3 FMUL R89, R89, 0.5 ;  /* 0x3f0000005959b820 */ /* 0x000fe40000400000 */
[----:B------:R-:W-:Y:S02]  /*10c00*/  @!P2 FMUL R90, R90, 0.5 ;  /* 0x3f0000005a5aa820 */ /* 0x000fe40000400000 */
[----:B------:R-:W-:Y:S01]  /*10c10*/  @!P1 FMUL R91, R91, 0.5 ;  /* 0x3f0000005b5b9820 */ /* 0x000fe20000400000 */
[----:B---3--:R-:W3:Y:S01]  /*10c20*/  MUFU.EX2 R58, R88 ;  /* 0x00000058003a7308 */ /* 0x008ee20000000800 */
[----:B--2---:R-:W-:-:S04]  /*10c30*/  SHF.R.U32.HI R60, RZ, 0x5, R2 ;  /* 0x00000005ff3c7819 */ /* 0x004fc80000011602 */
[----:B------:R-:W-:-:S03]  /*10c40*/  LOP3.LUT P0, RZ, R3, 0x3, R60, 0x48, !PT ;  /* 0x0000000303ff7812 */ /* 0x000fc6000780483c */
[----:B------:R-:W2:Y:S08]  /*10c50*/  MUFU.EX2 R59, R89 ;  /* 0x00000059003b7308 */ /* 0x000eb00000000800 */
[----:B------:R-:W4:Y:S01]  /*10c60*/  MUFU.EX2 R56, R90 ;  /* 0x0000005a00387308 */ /* 0x000f220000000800 */
[----:B---3--:R-:W-:-:S07]  /*10c70*/  @!P4 FMUL R58, R58, R58 ;  /* 0x0000003a3a3ac220 */ /* 0x008fce0000400000 */
[----:B------:R-:W3:Y:S01]  /*10c80*/  MUFU.EX2 R57, R91 ;  /* 0x0000005b00397308 */ /* 0x000ee20000000800 */
[----:B--2---:R-:W-:-:S05]  /*10c90*/  @!P3 FMUL R59, R59, R59 ;  /* 0x0000003b3b3bb220 */ /* 0x004fca0000400000 */
[----:B------:R-:W-:Y:S01]  /*10ca0*/  F2FP.F16.F32.PACK_AB R54, R59, R58 ;  /* 0x0000003a3b36723e */ /* 0x000fe200000000ff */
[----:B----4-:R-:W-:Y:S01]  /*10cb0*/  @!P2 FMUL R56, R56, R56 ;  /* 0x000000383838a220 */ /* 0x010fe20000400000 */
[----:B---3--:R-:W-:-:S05]  /*10cc0*/  @!P1 FMUL R57, R57, R57 ;  /* 0x0000003939399220 */ /* 0x008fca0000400000 */
[----:B------:R-:W-:Y:S01]  /*10cd0*/  F2FP.F16.F32.PACK_AB R55, R57, R56 ;  /* 0x000000383937723e */ /* 0x000fe200000000ff */
[----:B------:R-:W-:Y:S06]  /*10ce0*/  @!P0 BRA `(.L_x_249) ;  /* 0x0000000000408947 */ /* 0x000fec0003800000 */
[----:B-1----:R-:W-:Y:S01]  /*10cf0*/  MOV R14, 0x8 ;  /* 0x00000008000e7802 */ /* 0x002fe20000000f00 */
[----:B------:R-:W1:Y:S01]  /*10d00*/  LDCU.64 UR8, c[0x4][0xb0] ;  /* 0x01001600ff0877ac */ /* 0x000e620008000a00 */
[----:B------:R-:W-:Y:S02]  /*10d10*/  HFMA2 R12, -RZ, RZ, 0, 5.9604644775390625e-08 ;  /* 0x00000001ff0c7431 */ /* 0x000fe400000001ff */
[----:B------:R-:W-:Y:S01]  /*10d20*/  IMAD.MOV.U32 R8, RZ, RZ, 0x1be ;  /* 0x000001beff087424 */ /* 0x000fe200078e00ff */
[----:B------:R-:W2:Y:S01]  /*10d30*/  LDCU.64 UR6, c[0x4][0xb8] ;  /* 0x01001700ff0677ac */ /* 0x000ea20008000a00 */
[----:B------:R-:W3:Y:S01]  /*10d40*/  LDC.64 R14, c[0x4][R14] ;  /* 0x010000000e0e7b82 */ /* 0x000ee20000000a00 */
[----:B------:R-:W-:Y:S01]  /*10d50*/  IMAD.MOV.U32 R13, RZ, RZ, RZ ;  /* 0x000000ffff0d7224 */ /* 0x000fe200078e00ff */
[----:B------:R-:W4:Y:S01]  /*10d60*/  LDCU.64 UR4, c[0x4][0x20] ;  /* 0x01000400ff0477ac */ /* 0x000f220008000a00 */
[----:B-1----:R-:W-:Y:S01]  /*10d70*/  IMAD.U32 R4, RZ, RZ, UR8 ;  /* 0x00000008ff047e24 */ /* 0x002fe2000f8e00ff */
[----:B------:R-:W-:Y:S01]  /*10d80*/  MOV R5, UR9 ;  /* 0x0000000900057c02 */ /* 0x000fe20008000f00 */
[----:B--2---:R-:W-:Y:S01]  /*10d90*/  IMAD.U32 R6, RZ, RZ, UR6 ;  /* 0x00000006ff067e24 */ /* 0x004fe2000f8e00ff */
[----:B------:R-:W-:Y:S01]  /*10da0*/  MOV R7, UR7 ;  /* 0x0000000700077c02 */ /* 0x000fe20008000f00 */
[----:B----4-:R-:W-:Y:S01]  /*10db0*/  IMAD.U32 R10, RZ, RZ, UR4 ;  /* 0x00000004ff0a7e24 */ /* 0x010fe2000f8e00ff */
[----:B------:R-:W-:-:S02]  /*10dc0*/  MOV R11, UR5 ;  /* 0x00000005000b7c02 */ /* 0x000fc40008000f00 */
[----:B------:R-:W-:-:S07]  /*10dd0*/  LEPC R20, `(.L_x_249) ;  /* 0x000000001014794e */ /* 0x000fce0000000000 */
[----:B---3--:R-:W-:Y:S05]  /*10de0*/  CALL.ABS.NOINC R14 ;  /* 0x000000000e007343 */ /* 0x008fea0003c00000 */
.L_x_249:
[----:B------:R-:W-:Y:S01]  /*10df0*/  MOV R0, UR42 ;  /* 0x0000002a00007c02 */ /* 0x000fe20008000f00 */
[----:B------:R-:W-:Y:S05]  /*10e00*/  WARPSYNC.ALL ;  /* 0x0000000000007948 */ /* 0x000fea0003800000 */
[----:B------:R-:W-:Y:S01]  /*10e10*/  ISETP.GT.U32.AND P1, PT, R0, 0x1, PT ;  /* 0x000000010000780c */ /* 0x000fe20003f24070 */
[----:B------:R2:W-:Y:S01]  /*10e20*/  STTM.x32 tmem[UR52+0x20], R24 ;  /* 0x00002018000079ed */ /* 0x0005e200082c0034 */
[----:B------:R-:W3:Y:S11]  /*10e30*/  FENCE.VIEW.ASYNC.T ;  /* 0x00000000000073c6 */ /* 0x000ef60000000200 */
[----:B------:R-:W-:Y:S05]  /*10e40*/  @P1 BRA `(.L_x_250) ;  /* 0x0000000000081947 */ /* 0x000fea0003800000 */
[----:B------:R-:W-:Y:S05]  /*10e50*/  BPT.TRAP 0x1 ;  /* 0x000000040000795c */ /* 0x000fea0000300000 */
[----:B------:R-:W-:Y:S05]  /*10e60*/  BPT.TRAP 0x1 ;  /* 0x000000040000795c */ /* 0x000fea0000300000 */
.L_x_250:
[----:B------:R-:W4:Y:S01]  /*10e70*/  S2UR UR4, SR_CgaCtaId ;  /* 0x00000000000479c3 */ /* 0x000f220000008800 */
[----:B------:R-:W-:Y:S01]  /*10e80*/  UISETP.NE.AND UP0, UPT, UR50, URZ, UPT ;  /* 0x000000ff3200728c */ /* 0x000fe2000bf05270 */
[----:B------:R-:W-:Y:S02]  /*10e90*/  UMOV UR5, 0x400 ;  /* 0x0000040000057882 */ /* 0x000fe40000000000 */
[----:B----4-:R-:W-:-:S04]  /*10ea0*/  ULEA UR4, UR4, UR5, 0x18 ;  /* 0x0000000504047291 */ /* 0x010fc8000f8ec0ff */
[----:B------:R-:W-:-:S04]  /*10eb0*/  UIADD3 UR5, UPT, UPT, UR4, 0x1c068, URZ ;  /* 0x0001c06804057890 */ /* 0x000fc8000fffe0ff */
[----:B------:R-:W-:-:S04]  /*10ec0*/  @UP0 UIADD3 UR5, UPT, UPT, UR4, 0x1c058, URZ ;  /* 0x0001c05804050890 */ /* 0x000fc8000fffe0ff */
[----:B------:R-:W-:-:S09]  /*10ed0*/  UPRMT UR5, UR38, 0x654, UR5 ;  /* 0x0000065426057896 */ /* 0x000fd20008000005 */
[----:B---3--:R-:W-:Y:S01]  /*10ee0*/  SYNCS.ARRIVE.TRANS64.RED.A1T0 RZ, [UR5], RZ ;  /* 0x000000ffffff79a7 */ /* 0x008fe20008100405 */
[----:B------:R-:W-:-:S04]  /*10ef0*/  USEL UR5, UR45, UR48, UP0 ;  /* 0x000000302d057287 */ /* 0x000fc80008000000 */
[----:B------:R-:W-:-:S04]  /*10f00*/  ULOP3.LUT UR5, UR5, 0x1, URZ, 0x3c, !UPT ;  /* 0x0000000105057892 */ /* 0x000fc8000f8e3cff */
[----:B------:R-:W-:Y:S02]  /*10f10*/  USEL UR45, UR5, UR45, UP0 ;  /* 0x0000002d052d7287 */ /* 0x000fe40008000000 */
[----:B------:R-:W-:Y:S02]  /*10f20*/  USEL UR48, UR48, UR5, UP0 ;  /* 0x0000000530307287 */ /* 0x000fe40008000000 */
[----:B------:R-:W-:-:S09]  /*10f30*/  UISETP.NE.AND UP0, UPT, UR43, URZ, UPT ;  /* 0x000000ff2b00728c */ /* 0x000fd2000bf05270 */
[----:B------:R-:W-:Y:S05]  /*10f40*/  BRA.U UP0, `(.L_x_251) ;  /* 0x0000000100047547 */ /* 0x000fea000b800000 */
[----:B------:R-:W-:Y:S05]  /*10f50*/  BPT.TRAP 0x1 ;  /* 0x000000040000795c */ /* 0x000fea0000300000 */
.L_x_251:
[----:B------:R-:W-:Y:S01]  /*10f60*/  UISETP.NE.AND UP0, UPT, UR50, URZ, UPT ;  /* 0x000000ff3200728c */ /* 0x000fe2000bf05270 */
[----:B------:R-:W-:Y:S01]  /*10f70*/  MOV R0, UR51 ;  /* 0x0000003300007c02 */ /* 0x000fe20008000f00 */
[----:B------:R-:W-:Y:S01]  /*10f80*/  UIADD3 UR6, UPT, UPT, UR4, 0x1c078, URZ ;  /* 0x0001c07804067890 */ /* 0x000fe2000fffe0ff */
[----:B------:R-:W-:Y:S01]  /*10f90*/  FADD2 R22, R22.F32x2.HI_LO, RZ.F32 ;  /* 0x000000ff1616724b */ /* 0x000fe20000200000 */
[----:B------:R-:W-:Y:S01]  /*10fa0*/  FSETP.NEU.AND P0, PT, R17, -INF , PT ;  /* 0xff8000001100780b */ /* 0x000fe20003f0d000 */
[----:B------:R-:W-:Y:S01]  /*10fb0*/  FADD2 R124, R124.F32x2.HI_LO, RZ.F32 ;  /* 0x000000ff7c7c724b */ /* 0x000fe20000200000 */
[----:B------:R-:W-:Y:S01]  /*10fc0*/  SHF.L.U32 R0, R0, 0x1f, RZ ;  /* 0x0000001f00007819 */ /* 0x000fe200000006ff */
[----:B------:R-:W-:Y:S01]  /*10fd0*/  FADD2 R22, R22.F32x2.HI_LO, R130.F32x2.HI_LO ;  /* 0x000000821616724b */ /* 0x000fe20000000000 */
[----:B------:R-:W-:Y:S01]  /*10fe0*/  FSEL R3, R17, RZ, P0 ;  /* 0x000000ff11037208 */ /* 0x000fe20000000000 */
[----:B------:R-:W-:Y:S02]  /*10ff0*/  FADD2 R126, R126.F32x2.HI_LO, RZ.F32 ;  /* 0x000000ff7e7e724b */ /* 0x000fe40000200000 */
[----:B------:R-:W-:Y:S01]  /*11000*/  @!UP0 UIADD3 UR6, UPT, UPT, UR4, 0x1c088, URZ ;  /* 0x0001c08804068890 */ /* 0x000fe2000fffe0ff */
[----:B------:R-:W-:Y:S01]  /*11010*/  FADD2 R124, R124.F32x2.HI_LO, R132.F32x2.HI_LO ;  /* 0x000000847c7c724b */ /* 0x000fe20000000000 */
[----:B------:R-:W-:Y:S01]  /*11020*/  FSETP.NEU.AND P0, PT, R156, R3, PT ;  /* 0x000000039c00720b */ /* 0x000fe20003f0d000 */
[----:B------:R-:W-:-:S02]  /*11030*/  FADD2 R126, R126.F32x2.HI_LO, R134.F32x2.HI_LO ;  /* 0x000000867e7e724b */ /* 0x000fc40000000000 */
[----:B------:R-:W-:Y:S02]  /*11040*/  FADD2 R22, R22.F32x2.HI_LO, R138.F32x2.HI_LO ;  /* 0x0000008a1616724b */ /* 0x000fe40000000000 */
[----:B------:R-:W-:Y:S02]  /*11050*/  FADD2 R124, R124.F32x2.HI_LO, R140.F32x2.HI_LO ;  /* 0x0000008c7c7c724b */ /* 0x000fe40000000000 */
[----:B------:R-:W3:Y:S01]  /*11060*/  SYNCS.PHASECHK.TRANS64.TRYWAIT P2, [UR6], R0 ;  /* 0x00000000ff0075a7 */ /* 0x000ee20008041106 */
[----:B------:R-:W-:Y:S02]  /*11070*/  FADD2 R126, R126.F32x2.HI_LO, R142.F32x2.HI_LO ;  /* 0x0000008e7e7e724b */ /* 0x000fe40000000000 */
[----:B------:R-:W-:Y:S02]  /*11080*/  FADD2 R22, R22.F32x2.HI_LO, R146.F32x2.HI_LO ;  /* 0x000000921616724b */ /* 0x000fe40000000000 */
[----:B------:R-:W-:Y:S02]  /*11090*/  FADD2 R124, R124.F32x2.HI_LO, R148.F32x2.HI_LO ;  /* 0x000000947c7c724b */ /* 0x000fe40000000000 */
[----:B------:R-:W-:-:S02]  /*110a0*/  FADD2 R126, R126.F32x2.HI_LO, R92.F32x2.HI_LO ;  /* 0x0000005c7e7e724b */ /* 0x000fc40000000000 */
[----:B------:R-:W-:Y:S02]  /*110b0*/  FADD2 R22, R22.F32x2.HI_LO, R96.F32x2.HI_LO ;  /* 0x000000601616724b */ /* 0x000fe40000000000 */
[----:B------:R-:W-:Y:S02]  /*110c0*/  FADD2 R124, R124.F32x2.HI_LO, R98.F32x2.HI_LO ;  /* 0x000000627c7c724b */ /* 0x000fe40000000000 */
[----:B------:R-:W-:Y:S02]  /*110d0*/  FADD2 R126, R126.F32x2.HI_LO, R100.F32x2.HI_LO ;  /* 0x000000647e7e724b */ /* 0x000fe40000000000 */
[----:B------:R-:W-:Y:S01]  /*110e0*/  FADD2 R22, R22.F32x2.HI_LO, R104.F32x2.HI_LO ;  /* 0x000000681616724b */ /* 0x000fe20000000000 */
[----:B---3--:R-:W-:Y:S06]  /*110f0*/  @!P2 BRA `(.L_x_252) ;  /* 0x000000a80000a947 */ /* 0x008fec0003800000 */
.L_x_446:
[----:B------:R-:W-:Y:S01]  /*11100*/  BSSY.RECONVERGENT B0, `(.L_x_253) ;  /* 0x000000a000007945 */ /* 0x000fe20003800200 */
[----:B---3--:R-:W-:-:S03]  /*11110*/  MOV R5, 0x3f000000 ;  /* 0x3f00000000057802 */ /* 0x008fc60000000f00 */
[----:B------:R-:W-:Y:S05]  /*11120*/  @!P0 BRA `(.L_x_254) ;  /* 0x00000000001c8947 */ /* 0x000fea0003800000 */
[----:B------:R-:W-:-:S04]  /*11130*/  FADD R0, -R3, R156 ;  /* 0x0000009c03007221 */ /* 0x000fc80000000100 */
[----:B------:R-:W-:-:S05]  /*11140*/  FMUL R0, R0, UR39 ;  /* 0x0000002700007c20 */ /* 0x000fca0008400000 */
[----:B------:R-:W-:-:S13]  /*11150*/  FSETP.GEU.AND P0, PT, R0, -126, PT ;  /* 0xc2fc00000000780b */ /* 0x000fda0003f0e000 */
[----:B------:R-:W-:-:S04]  /*11160*/  @!P0 FMUL R0, R0, 0.5 ;  /* 0x3f00000000008820 */ /* 0x000fc80000400000 */
[----:B------:R-:W3:Y:S02]  /*11170*/  MUFU.EX2 R5, R0 ;  /* 0x0000000000057308 */ /* 0x000ee40000000800 */
[----:B---3--:R-:W-:-:S04]  /*11180*/  @!P0 FMUL R5, R5, R5 ;  /* 0x0000000505058220 */ /* 0x008fc80000400000 */
[----:B------:R-:W-:Y:S02]  /*11190*/  FMUL R5, R5, 0.5 ;  /* 0x3f00000005057820 */ /* 0x000fe40000400000 */
.L_x_254:
[----:B------:R-:W-:Y:S05]  /*111a0*/  BSYNC.RECONVERGENT B0 ;  /* 0x0000000000007941 */ /* 0x000fea0003800200 */
.L_x_253:
[----:B--2---:R-:W2:Y:S04]  /*111b0*/  LDL.LU.64 R34, [R1+0x10] ;  /* 0x0000100001227983 */ /* 0x004ea80000300a00 */
[----:B------:R-:W3:Y:S04]  /*111c0*/  LDL.LU.64 R32, [R1+0x18] ;  /* 0x0000180001207983 */ /* 0x000ee80000300a00 */
[----:B------:R-:W4:Y:S04]  /*111d0*/  LDL.LU.64 R30, [R1+0x28] ;  /* 0x00002800011e7983 */ /* 0x000f280000300a00 */
[----:B------:R-:W5:Y:S04]  /*111e0*/  LDL.LU.64 R28, [R1+0x30] ;  /* 0x00003000011c7983 */ /* 0x000f680000300a00 */
[----:B------:R-:W5:Y:S04]  /*111f0*/  LDL.LU.64 R26, [R1+0x38] ;  /* 0x00003800011a7983 */ /* 0x000f680000300a00 */
[----:B-1----:R-:W5:Y:S04]  /*11200*/  LDL.LU.64 R14, [R1+0x20] ;  /* 0x00002000010e7983 */ /* 0x002f680000300a00 */
[----:B------:R-:W5:Y:S04]  /*11210*/  LDL.LU.64 R24, [R1+0x48] ;  /* 0x0000480001187983 */ /* 0x000f680000300a00 */
[----:B------:R-:W5:Y:S04]  /*11220*/  LDL.LU.64 R20, [R1+0x50] ;  /* 0x0000500001147983 */ /* 0x000f680000300a00 */
[----:B------:R-:W5:Y:S04]  /*11230*/  LDL.LU.64 R12, [R1+0x58] ;  /* 0x00005800010c7983 */ /* 0x000f680000300a00 */
[----:B------:R-:W5:Y:S04]  /*11240*/  LDL.LU.64 R8, [R1+0x40] ;  /* 0x0000400001087983 */ /* 0x000f680000300a00 */
[----:B------:R-:W5:Y:S04]  /*11250*/  LDL.LU.64 R10, [R1+0x60] ;  /* 0x00006000010a7983 */ /* 0x000f680000300a00 */
[----:B------:R-:W5:Y:S01]  /*11260*/  LDL.LU.64 R6, [R1+0x68] ;  /* 0x0000680001067983 */ /* 0x000f620000300a00 */
[----:B------:R-:W-:-:S04]  /*11270*/  FMUL R16, R5, R16 ;  /* 0x0000001005107220 */ /* 0x000fc80000400000 */
[----:B------:R-:W-:-:S04]  /*11280*/  FADD2 R18, R16.F32, R18.F32x2.HI_LO ;  /* 0x000000121012724b */ /* 0x000fc80000040000 */
[----:B------:R-:W-:-:S04]  /*11290*/  FADD2 R18, R18.F32x2.HI_LO, R128.F32x2.HI_LO ;  /* 0x000000801212724b */ /* 0x000fc80000000000 */
[----:B------:R-:W-:-:S04]  /*112a0*/  FADD2 R18, R18.F32x2.HI_LO, R136.F32x2.HI_LO ;  /* 0x000000881212724b */ /* 0x000fc80000000000 */
[----:B------:R-:W-:-:S04]  /*112b0*/  FADD2 R18, R18.F32x2.HI_LO, R144.F32x2.HI_LO ;  /* 0x000000901212724b */ /* 0x000fc80000000000 */
[----:B------:R-:W-:Y:S02]  /*112c0*/  FADD2 R18, R18.F32x2.HI_LO, R94.F32x2.HI_LO ;  /* 0x0000005e1212724b */ /* 0x000fe40000000000 */
[----:B------:R-:W-:Y:S02]  /*112d0*/  FADD2 R124, R124.F32x2.HI_LO, R106.F32x2.HI_LO ;  /* 0x0000006a7c7c724b */ /* 0x000fe40000000000 */
[----:B------:R-:W-:Y:S02]  /*112e0*/  FADD2 R126, R126.F32x2.HI_LO, R108.F32x2.HI_LO ;  /* 0x0000006c7e7e724b */ /* 0x000fe40000000000 */
[----:B------:R-:W-:Y:S02]  /*112f0*/  FADD2 R18, R18.F32x2.HI_LO, R102.F32x2.HI_LO ;  /* 0x000000661212724b */ /* 0x000fe40000000000 */
[----:B------:R-:W-:Y:S02]  /*11300*/  FADD2 R22, R22.F32x2.HI_LO, R112.F32x2.HI_LO ;  /* 0x000000701616724b */ /* 0x000fe40000000000 */
[----:B------:R-:W-:-:S02]  /*11310*/  FADD2 R124, R124.F32x2.HI_LO, R114.F32x2.HI_LO ;  /* 0x000000727c7c724b */ /* 0x000fc40000000000 */
        /* <DEDUP_REMOVED lines=23> */
[----:B------:R-:W-:Y:S01]  /*11490*/  FADD2 R18, R18.F32x2.HI_LO, R186.F32x2.HI_LO ;  /* 0x000000ba1212724b */ /* 0x000fe20000000000 */
[----:B------:R-:W-:Y:S01]  /*114a0*/  ULOP3.LUT UP0, URZ, UR53, 0x7f, UR37, 0xf8, !UPT ;  /* 0x0000007f35ff7892 */ /* 0x000fe2000f80f825 */
[----:B--2---:R-:W-:-:S02]  /*114b0*/  FADD2 R124, R124.F32x2.HI_LO, R34.F32x2.HI_LO ;  /* 0x000000227c7c724b */ /* 0x004fc40000000000 */
[----:B---3--:R-:W-:Y:S02]  /*114c0*/  FADD2 R126, R126.F32x2.HI_LO, R32.F32x2.HI_LO ;  /* 0x000000207e7e724b */ /* 0x008fe40000000000 */
[----:B----4-:R-:W-:Y:S02]  /*114d0*/  FADD2 R22, R22.F32x2.HI_LO, R30.F32x2.HI_LO ;  /* 0x0000001e1616724b */ /* 0x010fe40000000000 */
[----:B-----5:R-:W-:Y:S02]  /*114e0*/  FADD2 R124, R124.F32x2.HI_LO, R28.F32x2.HI_LO ;  /* 0x0000001c7c7c724b */ /* 0x020fe40000000000 */
        /* <DEDUP_REMOVED lines=11> */
[----:B------:R-:W-:-:S04]  /*115a0*/  FADD2 R18, R18.F32x2.HI_LO, R22.F32x2.HI_LO ;  /* 0x000000161212724b */ /* 0x000fc80000000000 */
[----:B------:R-:W-:-:S04]  /*115b0*/  FADD2 R18, R18.F32x2.HI_LO, R124.F32x2.HI_LO ;  /* 0x0000007c1212724b */ /* 0x000fc80000000000 */
[----:B------:R-:W-:Y:S01]  /*115c0*/  FADD R16, R18, R19 ;  /* 0x0000001312107221 */ /* 0x000fe20000000000 */
[----:B------:R-:W-:Y:S06]  /*115d0*/  BRA.U UP0, `(.L_x_255) ;  /* 0x0000000100907547 */ /* 0x000fec000b800000 */
[----:B------:R-:W-:Y:S05]  /*115e0*/  @P1 BRA `(.L_x_256) ;  /* 0x0000000000041947 */ /* 0x000fea0003800000 */
[----:B------:R-:W-:Y:S05]  /*115f0*/  BPT.TRAP 0x1 ;  /* 0x000000040000795c */ /* 0x000fea0000300000 */
.L_x_256:
[----:B------:R-:W-:Y:S01]  /*11600*/  UISETP.NE.AND UP0, UPT, UR50, URZ, UPT ;  /* 0x000000ff3200728c */ /* 0x000fe2000bf05270 */
[----:B------:R-:W-:Y:S01]  /*11610*/  IMAD.U32 R0, RZ, RZ, UR5 ;  /* 0x00000005ff007e24 */ /* 0x000fe2000f8e00ff */
[----:B------:R-:W-:Y:S01]  /*11620*/  UIADD3 UR6, UPT, UPT, UR4, 0x1c060, URZ ;  /* 0x0001c06004067890 */ /* 0x000fe2000fffe0ff */
[----:B------:R-:W-:Y:S01]  /*11630*/  IMAD.U32 R2, R2, 0x10000, RZ ;  /* 0x0001000002027824 */ /* 0x000fe200078e00ff */
[----:B------:R-:W-:Y:S02]  /*11640*/  LOP3.LUT R60, R60, 0x3, RZ, 0xc0, !PT ;  /* 0x000000033c3c7812 */ /* 0x000fe400078ec0ff */
[----:B------:R-:W-:Y:S02]  /*11650*/  SHF.L.U32 R0, R0, 0x1f, RZ ;  /* 0x0000001f00007819 */ /* 0x000fe400000006ff */
[----:B------:R-:W-:-:S03]  /*11660*/  LOP3.LUT R2, R2, 0x600000, RZ, 0xc0, !PT ;  /* 0x0060000002027812 */ /* 0x000fc600078ec0ff */
[----:B------:R-:W-:Y:S01]  /*11670*/  @UP0 UIADD3 UR6, UPT, UPT, UR4, 0x1c050, URZ ;  /* 0x0001c05004060890 */ /* 0x000fe2000fffe0ff */
[----:B------:R-:W-:Y:S01]  /*11680*/  SHF.R.U32.HI R3, RZ, 0x15, R2 ;  /* 0x00000015ff037819 */ /* 0x000fe20000011602 */
[----:B------:R-:W-:-:S03]  /*11690*/  USEL UR4, URZ, 0x80, UP0 ;  /* 0x00000080ff047887 */ /* 0x000fc60008000000 */
[----:B------:R-:W-:-:S03]  /*116a0*/  ISETP.NE.AND P0, PT, R60, R3, PT ;  /* 0x000000033c00720c */ /* 0x000fc60003f05270 */
[----:B------:R-:W-:Y:S01]  /*116b0*/  LOP3.LUT R2, R2, UR4, RZ, 0xfc, !PT ;  /* 0x0000000402027c12 */ /* 0x000fe2000f8efcff */
[----:B------:R-:W1:Y:S02]  /*116c0*/  SYNCS.PHASECHK.TRANS64.TRYWAIT P1, [UR6], R0 ;  /* 0x00000000ff0075a7 */ /* 0x000e640008021106 */
[----:B-1----:R-:W-:Y:S07]  /*116d0*/  @!P1 BRA `(.L_x_257) ;  /* 0x000000a000a09947 */ /* 0x002fee0003800000 */
.L_x_448:
[----:B------:R-:W-:Y:S05]  /*116e0*/  @!P0 BRA `(.L_x_258) ;  /* 0x0000000000408947 */ /* 0x000fea0003800000 */
[----:B------:R-:W-:Y:S01]  /*116f0*/  MOV R14, 0x8 ;  /* 0x00000008000e7802 */ /* 0x000fe20000000f00 */
[----:B------:R-:W2:Y:S01]  /*11700*/  LDCU.64 UR8, c[0x4][0xb0] ;  /* 0x01001600ff0877ac */ /* 0x000ea20008000a00 */
[----:B------:R-:W-:Y:S02]  /*11710*/  HFMA2 R12, -RZ, RZ, 0, 5.9604644775390625e-08 ;  /* 0x00000001ff0c7431 */ /* 0x000fe400000001ff */
[----:B------:R-:W-:Y:S01]  /*11720*/  IMAD.MOV.U32 R8, RZ, RZ, 0x1be ;  /* 0x000001beff087424 */ /* 0x000fe200078e00ff */
[----:B------:R-:W3:Y:S01]  /*11730*/  LDCU.64 UR6, c[0x4][0xb8] ;  /* 0x01001700ff0677ac */ /* 0x000ee20008000a00 */
[----:B------:R-:W4:Y:S01]  /*11740*/  LDC.64 R14, c[0x4][R14] ;  /* 0x010000000e0e7b82 */ /* 0x000f220000000a00 */
[----:B------:R-:W-:Y:S01]  /*11750*/  IMAD.MOV.U32 R13, RZ, RZ, RZ ;  /* 0x000000ffff0d7224 */ /* 0x000fe200078e00ff */
[----:B------:R-:W5:Y:S01]  /*11760*/  LDCU.64 UR4, c[0x4][0x18] ;  /* 0x01000300ff0477ac */ /* 0x000f620008000a00 */
[----:B--2---:R-:W-:Y:S01]  /*11770*/  IMAD.U32 R4, RZ, RZ, UR8 ;  /* 0x00000008ff047e24 */ /* 0x004fe2000f8e00ff */
[----:B------:R-:W-:Y:S01]  /*11780*/  MOV R5, UR9 ;  /* 0x0000000900057c02 */ /* 0x000fe20008000f00 */
[----:B---3--:R-:W-:Y:S01]  /*11790*/  IMAD.U32 R6, RZ, RZ, UR6 ;  /* 0x00000006ff067e24 */ /* 0x008fe2000f8e00ff */
[----:B------:R-:W-:Y:S01]  /*117a0*/  MOV R7, UR7 ;  /* 0x0000000700077c02 */ /* 0x000fe20008000f00 */
[----:B-----5:R-:W-:Y:S01]  /*117b0*/  IMAD.U32 R10, RZ, RZ, UR4 ;  /* 0x00000004ff0a7e24 */ /* 0x020fe2000f8e00ff */
[----:B------:R-:W-:-:S02]  /*117c0*/  MOV R11, UR5 ;  /* 0x00000005000b7c02 */ /* 0x000fc40008000f00 */
[----:B------:R-:W-:-:S07]  /*117d0*/  LEPC R20, `(.L_x_258) ;  /* 0x000000001014794e */ /* 0x000fce0000000000 */
[----:B-1--4-:R-:W-:Y:S05]  /*117e0*/  CALL.ABS.NOINC R14 ;  /* 0x000000000e007343 */ /* 0x012fea0003c00000 */
.L_x_258:
[----:B------:R-:W-:Y:S05]  /*117f0*/  WARPSYNC.ALL ;  /* 0x0000000000007948 */ /* 0x000fea0003800000 */
[----:B------:R-:W-:-:S13]  /*11800*/  R2UR UR4, R2 ;  /* 0x00000000020472ca */ /* 0x000fda00000e0000 */
[----:B------:R2:W-:Y:S02]  /*11810*/  STTM.x2 tmem[UR4], R16 ;  /* 0x00000010000079ed */ /* 0x0005e400080c0004 */
.L_x_255:
[----:B------:R-:W-:Y:S01]  /*11820*/  UIADD3 UR4, UPT, UPT, UR53, 0x1, URZ ;  /* 0x0000000135047890 */ /* 0x000fe2000fffe0ff */
[----:B------:R-:W-:Y:S01]  /*11830*/  MOV R156, R17 ;  /* 0x00000011009c7202 */ /* 0x000fe20000000f00 */
[----:B------:R-:W-:Y:S02]  /*11840*/  UIADD3 UR53, UPT, UPT, UR53, -0x1, URZ ;  /* 0xffffffff35357890 */ /* 0x000fe4000fffe0ff */
[----:B------:R-:W-:-:S09]  /*11850*/  UISETP.GT.U32.AND UP0, UPT, UR4, 0x1, UPT ;  /* 0x000000010400788c */ /* 0x000fd2000bf04070 */
[----:B------:R-:W-:Y:S05]  /*11860*/  BRA.U UP0, `(.L_x_259) ;  /* 0xffffffb900b07547 */ /* 0x000fea000b83ffff */
.L_x_238:
[----:B------:R-:W3:Y:S02]  /*11870*/  LDCU UR4, c[0x0][0x384] ;  /* 0x00007080ff0477ac */ /* 0x000ee40008000800 */
[----:B---3--:R-:W-:-:S09]  /*11880*/  ULOP3.LUT UP0, URZ, UR4, 0x7f, URZ, 0xc0, !UPT ;  /* 0x0000007f04ff7892 */ /* 0x008fd2000f80c0ff */
[----:B------:R-:W-:Y:S05]  /*11890*/  BRA.U !UP0, `(.L_x_260) ;  /* 0x0000005d08447547 */ /* 0x000fea000b800000 */
[----:B------:R-:W3:Y:S01]  /*118a0*/  S2R R2, SR_TID.X ;  /* 0x0000000000027919 */ /* 0x000ee20000002100 */
[----:B------:R-:W-:Y:S01]  /*118b0*/  UISETP.NE.AND UP0, UPT, UR50, URZ, UPT ;  /* 0x000000ff3200728c */ /* 0x000fe2000bf05270 */
[----:B------:R-:W-:-:S03]  /*118c0*/  UMOV UR4, 0x20 ;  /* 0x0000002000047882 */ /* 0x000fc60000000000 */
[----:B------:R-:W-:Y:S02]  /*118d0*/  USEL UR4, UR4, 0xa0, UP0 ;  /* 0x000000a004047887 */ /* 0x000fe40008000000 */
[----:B------:R-:W-:Y:S02]  /*118e0*/  USEL UR5, UR45, UR48, UP0 ;  /* 0x000000302d057287 */ /* 0x000fe40008000000 */
[----:B------:R-:W-:Y:S01]  /*118f0*/  UISETP.GT.U32.AND UP0, UPT, UR42, 0x1, UPT ;  /* 0x000000012a00788c */ /* 0x000fe2000bf04070 */
[----:B---3--:R-:W-:-:S05]  /*11900*/  IMAD.U32 R152, R2, 0x10000, RZ ;  /* 0x0001000002987824 */ /* 0x008fca00078e00ff */
[----:B------:R-:W-:-:S05]  /*11910*/  LOP3.LUT R152, R152, 0x600000, RZ, 0xc0, !PT ;  /* 0x0060000098987812 */ /* 0x000fca00078ec0ff */
[----:B-1----:R-:W-:-:S06]  /*11920*/  VIADD R0, R152, UR4 ;  /* 0x0000000498007c36 */ /* 0x002fcc0008000000 */
[----:B------:R-:W1:Y:S02]  /*11930*/  SHFL.IDX PT, R0, R0, RZ, 0x1f ;  /* 0x00001fff00007589 */ /* 0x000e6400000e0000 */
[----:B-1----:R-:W-:Y:S01]  /*11940*/  R2UR UR39, R0 ;  /* 0x00000000002772ca */ /* 0x002fe200000e0000 */
[----:B------:R-:W-:-:S14]  /*11950*/  BRA.U UP0, `(.L_x_261) ;  /* 0x0000000100047547 */ /* 0x000fdc000b800000 */
[----:B------:R-:W-:Y:S05]  /*11960*/  BPT.TRAP 0x1 ;  /* 0x000000040000795c */ /* 0x000fea0000300000 */
.L_x_261:
        /* <DEDUP_REMOVED lines=16> */
.L_x_450:
[----:B------:R-:W-:Y:S05]  /*11a70*/  @!P0 BRA `(.L_x_263) ;  /* 0x0000000000408947 */ /* 0x000fea0003800000 */
[----:B------:R-:W-:Y:S01]  /*11a80*/  MOV R14, 0x8 ;  /* 0x00000008000e7802 */ /* 0x000fe20000000f00 */
[----:B------:R-:W3:Y:S01]  /*11a90*/  LDCU.64 UR8, c[0x4][0xb0] ;  /* 0x01001600ff0877ac */ /* 0x000ee20008000a00 */
[----:B------:R-:W-:Y:S02]  /*11aa0*/  HFMA2 R12, -RZ, RZ, 0, 5.9604644775390625e-08 ;  /* 0x00000001ff0c7431 */ /* 0x000fe400000001ff */
[----:B------:R-:W-:Y:S01]  /*11ab0*/  IMAD.MOV.U32 R8, RZ, RZ, 0x192 ;  /* 0x00000192ff087424 */ /* 0x000fe200078e00ff */
[----:B------:R-:W4:Y:S01]  /*11ac0*/  LDCU.64 UR6, c[0x4][0xb8] ;  /* 0x01001700ff0677ac */ /* 0x000f220008000a00 */
[----:B------:R-:W1:Y:S01]  /*11ad0*/  LDC.64 R14, c[0x4][R14] ;  /* 0x010000000e0e7b82 */ /* 0x000e620000000a00 */
[----:B------:R-:W-:Y:S01]  /*11ae0*/  IMAD.MOV.U32 R13, RZ, RZ, RZ ;  /* 0x000000ffff0d7224 */ /* 0x000fe200078e00ff */
[----:B------:R-:W5:Y:S01]  /*11af0*/  LDCU.64 UR4, c[0x4][0x10] ;  /* 0x01000200ff0477ac */ /* 0x000f620008000a00 */
[----:B---3--:R-:W-:Y:S01]  /*11b00*/  IMAD.U32 R4, RZ, RZ, UR8 ;  /* 0x00000008ff047e24 */ /* 0x008fe2000f8e00ff */
[----:B------:R-:W-:Y:S01]  /*11b10*/  MOV R5, UR9 ;  /* 0x0000000900057c02 */ /* 0x000fe20008000f00 */
[----:B----4-:R-:W-:Y:S01]  /*11b20*/  IMAD.U32 R6, RZ, RZ, UR6 ;  /* 0x00000006ff067e24 */ /* 0x010fe2000f8e00ff */
[----:B------:R-:W-:Y:S01]  /*11b30*/  MOV R7, UR7 ;  /* 0x0000000700077c02 */ /* 0x000fe20008000f00 */
[----:B-----5:R-:W-:Y:S01]  /*11b40*/  IMAD.U32 R10, RZ, RZ, UR4 ;  /* 0x00000004ff0a7e24 */ /* 0x020fe2000f8e00ff */
[----:B------:R-:W-:-:S02]  /*11b50*/  MOV R11, UR5 ;  /* 0x00000005000b7c02 */ /* 0x000fc40008000f00 */
[----:B------:R-:W-:-:S07]  /*11b60*/  LEPC R20, `(.L_x_263) ;  /* 0x000000001014794e */ /* 0x000fce0000000000 */
[----:B-12---:R-:W-:Y:S05]  /*11b70*/  CALL.ABS.NOINC R14 ;  /* 0x000000000e007343 */ /* 0x006fea0003c00000 */
.L_x_263:
        /* <DEDUP_REMOVED lines=11> */
[----:B------:R-:W3:Y:S01]  /*11c30*/  LDCU.64 UR6, c[0x4][0xb8] ;  /* 0x01001700ff0677ac */ /* 0x000ee20008000a00 */
[----:B------:R-:W4:Y:S01]  /*11c40*/  LDC.64 R14, c[0x4][R14] ;  /* 0x010000000e0e7b82 */ /* 0x000f220000000a00 */
[----:B------:R-:W-:Y:S01]  /*11c50*/  IMAD.MOV.U32 R13, RZ, RZ, RZ ;  /* 0x000000ffff0d7224 */ /* 0x000fe200078e00ff */
[----:B------:R-:W5:Y:S01]  /*11c60*/  LDCU.64 UR4, c[0x4][0x10] ;  /* 0x01000200ff0477ac */ /* 0x000f620008000a00 */
[----:B-1----:R-:W-:Y:S01]  /*11c70*/  IMAD.U32 R4, RZ, RZ, UR8 ;  /* 0x00000008ff047e24 */ /* 0x002fe2000f8e00ff */
[----:B------:R-:W-:Y:S01]  /*11c80*/  MOV R5, UR9 ;  /* 0x0000000900057c02 */ /* 0x000fe20008000f00 */
[----:B---3--:R-:W-:Y:S01]  /*11c90*/  IMAD.U32 R6, RZ, RZ, UR6 ;  /* 0x00000006ff067e24 */ /* 0x008fe2000f8e00ff */
[----:B------:R-:W-:Y:S01]  /*11ca0*/  MOV R7, UR7 ;  /* 0x0000000700077c02 */ /* 0x000fe20008000f00 */
[----:B-----5:R-:W-:Y:S01]  /*11cb0*/  IMAD.U32 R10, RZ, RZ, UR4 ;  /* 0x00000004ff0a7e24 */ /* 0x020fe2000f8e00ff */
[----:B------:R-:W-:-:S02]  /*11cc0*/  MOV R11, UR5 ;  /* 0x00000005000b7c02 */ /* 0x000fc40008000f00 */
[----:B------:R-:W-:-:S07]  /*11cd0*/  LEPC R20, `(.L_x_264) ;  /* 0x000000001014794e */ /* 0x000fce0000000000 */
[----:B--2-4-:R-:W-:Y:S05]  /*11ce0*/  CALL.ABS.NOINC R14 ;  /* 0x000000000e007343 */ /* 0x014fea0003c00000 */
.L_x_264:
        /* <DEDUP_REMOVED lines=23> */
.L_x_265:
        /* <DEDUP_REMOVED lines=23> */
.L_x_266:
[----:B------:R-:W1:Y:S01]  /*11fd0*/  LDC R0, c[0x0][0x384] ;  /* 0x0000e100ff007b82 */ /* 0x000e620000000800 */
[----:B------:R-:W-:Y:S05]  /*11fe0*/  WARPSYNC.ALL ;  /* 0x0000000000007948 */ /* 0x000fea0003800000 */
[----:B------:R-:W-:Y:S01]  /*11ff0*/  UIADD3 UR65, UPT, UPT, UR44, 0x1, URZ ;  /* 0x000000012c417890 */ /* 0x000fe2000fffe0ff */
[----:B------:R-:W-:Y:S01]  /*12000*/  MOV.SPILL R3, UR36 ;  /* 0x0000002400037c02 */ /* 0x000fe20009000f00 */
[----:B------:R-:W-:Y:S02]  /*12010*/  UIADD3 UR56, UPT, UPT, UR44, 0xa, URZ ;  /* 0x0000000a2c387890 */ /* 0x000fe4000fffe0ff */
[----:B------:R-:W-:-:S02]  /*12020*/  UIADD3 UR61, UPT, UPT, UR44, 0x5, URZ ;  /* 0x000000052c3d7890 */ /* 0x000fc4000fffe0ff */
[----:B------:R-:W-:Y:S02]  /*12030*/  UIADD3 UR33, UPT, UPT, UR44, 0x14, URZ ;  /* 0x000000142c217890 */ /* 0x000fe4000fffe0ff */
[----:B------:R-:W-:Y:S02]  /*12040*/  UIADD3 UR52, UPT, UPT, UR44, 0xe, URZ ;  /* 0x0000000e2c347890 */ /* 0x000fe4000fffe0ff */
[----:B------:R-:W-:Y:S02]  /*12050*/  UIADD3 UR57, UPT, UPT, UR44, 0x9, URZ ;  /* 0x000000092c397890 */ /* 0x000fe4000fffe0ff */
[----:B------:R-:W-:Y:S02]  /*12060*/  UIADD3 UR22, UPT, UPT, UR44, 0x1d, URZ ;  /* 0x0000001d2c167890 */ /* 0x000fe4000fffe0ff */
[----:B------:R-:W-:Y:S02]  /*12070*/  UIADD3 UR64, UPT, UPT, UR44, 0x2, URZ ;  /* 0x000000022c407890 */ /* 0x000fe4000fffe0ff */
[----:B------:R-:W-:Y:S01]  /*12080*/  UIADD3 UR62, UPT, UPT, UR44, 0x4, URZ ;  /* 0x000000042c3e7890 */ /* 0x000fe2000fffe0ff */
[C---:B-1----:R-:W-:Y:S01]  /*12090*/  ISETP.LE.AND P2, PT, R0.reuse, UR65, PT ;  /* 0x0000004100007c0c */ /* 0x042fe2000bf43270 */
[----:B------:R-:W-:Y:S01]  /*120a0*/  UIADD3 UR29, UPT, UPT, UR44, 0x18, URZ ;  /* 0x000000182c1d7890 */ /* 0x000fe2000fffe0ff */
[C---:B------:R-:W-:Y:S01]  /*120b0*/  ISETP.LE.AND P6, PT, R0.reuse, UR61, PT ;  /* 0x0000003d00007c0c */ /* 0x040fe2000bfc3270 */
[----:B------:R-:W-:Y:S01]  /*120c0*/  UIADD3 UR34, UPT, UPT, UR44, 0x12, URZ ;  /* 0x000000122c227890 */ /* 0x000fe2000fffe0ff */
[----:B------:R-:W-:Y:S01]  /*120d0*/  FSEL R89, R89, -INF , !P2 ;  /* 0xff80000059597808 */ /* 0x000fe20005000000 */
[----:B------:R-:W-:Y:S01]  /*120e0*/  UIADD3 UR54, UPT, UPT, UR44, 0xc, URZ ;  /* 0x0000000c2c367890 */ /* 0x000fe2000fffe0ff */
[C---:B------:R-:W-:Y:S01]  /*120f0*/  ISETP.LE.AND P2, PT, R0.reuse, UR56, PT ;  /* 0x0000003800007c0c */ /* 0x040fe2000bf43270 */
[----:B------:R-:W-:Y:S01]  /*12100*/  UIADD3 UR53, UPT, UPT, UR44, 0xd, URZ ;  /* 0x0000000d2c357890 */ /* 0x000fe2000fffe0ff */
[----:B------:R-:W-:Y:S01]  /*12110*/  ISETP.LE.AND P3, PT, R0, UR44, PT ;  /* 0x0000002c00007c0c */ /* 0x000fe2000bf63270 */
[----:B------:R-:W-:Y:S01]  /*12120*/  UIADD3 UR60, UPT, UPT, UR44, 0x6, URZ ;  /* 0x000000062c3c7890 */ /* 0x000fe2000fffe0ff */
[----:B------:R-:W-:Y:S01]  /*12130*/  FSEL R98, R98, -INF , !P2 ;  /* 0xff80000062627808 */ /* 0x000fe20005000000 */
[----:B------:R-:W-:Y:S01]  /*12140*/  UIADD3 UR58, UPT, UPT, UR44, 0x8, URZ ;  /* 0x000000082c3a7890 */ /* 0x000fe2000fffe0ff */
[C---:B------:R-:W-:Y:S01]  /*12150*/  ISETP.LE.AND P2, PT, R0.reuse, UR33, PT ;  /* 0x0000002100007c0c */ /* 0x040fe2000bf43270 */
[----:B------:R-:W-:Y:S01]  /*12160*/  UIADD3 UR23, UPT, UPT, UR44, 0x1c, URZ ;  /* 0x0000001c2c177890 */ /* 0x000fe2000fffe0ff */
[----:B------:R-:W-:Y:S01]  /*12170*/  FSEL R93, R93, -INF , !P6 ;  /* 0xff8000005d5d7808 */ /* 0x000fe20007000000 */
[----:B------:R-:W-:Y:S01]  /*12180*/  UIADD3 UR31, UPT, UPT, UR44, 0x15, URZ ;  /* 0x000000152c1f7890 */ /* 0x000fe2000fffe0ff */
[----:B------:R-:W-:Y:S01]  /*12190*/  ISETP.LE.AND P6, PT, R0, UR52, PT ;  /* 0x0000003400007c0c */ /* 0x000fe2000bfc3270 */
[----:B------:R-:W-:Y:S01]  /*121a0*/  UIADD3 UR30, UPT, UPT, UR44, 0x16, URZ ;  /* 0x000000162c1e7890 */ /* 0x000fe2000fffe0ff */
[----:B------:R-:W-:Y:S01]  /*121b0*/  FSEL R88, R88, -INF , !P3 ;  /* 0xff80000058587808 */ /* 0x000fe20005800000 */
[----:B------:R-:W-:Y:S01]  /*121c0*/  UIADD3 UR5, UPT, UPT, UR44, 0x10, URZ ;  /* 0x000000102c057890 */ /* 0x000fe2000fffe0ff */
[----:B------:R-:W-:Y:S01]  /*121d0*/  ISETP.LE.AND P3, PT, R0, UR57, PT ;  /* 0x0000003900007c0c */ /* 0x000fe2000bf63270 */
[----:B------:R-:W-:Y:S01]  /*121e0*/  UIADD3 UR35, UPT, UPT, UR44, 0x11, URZ ;  /* 0x000000112c237890 */ /* 0x000fe2000fffe0ff */
[----:B------:R-:W-:Y:S01]  /*121f0*/  FSEL R108, R108, -INF , !P2 ;  /* 0xff8000006c6c7808 */ /* 0x000fe20005000000 */
[----:B------:R-:W-:Y:S01]  /*12200*/  UIADD3 UR25, UPT, UPT, UR44, 0x1e, URZ ;  /* 0x0000001e2c197890 */ /* 0x000fe2000fffe0ff */
[C---:B------:R-:W-:Y:S01]  /*12210*/  ISETP.LE.AND P2, PT, R0.reuse, UR22, PT ;  /* 0x0000001600007c0c */ /* 0x040fe2000bf43270 */
        /* <DEDUP_REMOVED lines=183> */
[----:B------:R-:W-:-:S02]  /*12d90*/  ISETP.LE.AND P3, PT, R0, UR36, PT ;  /* 0x0000002400007c0c */ /* 0x000fc4000bf63270 */
[C---:B------:R-:W-:Y:S01]  /*12da0*/  ISETP.LE.AND P2, PT, R0.reuse, UR75, PT ;  /* 0x0000004b00007c0c */ /* 0x040fe2000bf43270 */
[----:B------:R-:W-:Y:S01]  /*12db0*/  UIADD3 UR75, UPT, UPT, UR44, 0x47, URZ ;  /* 0x000000472c4b7890 */ /* 0x000fe2000fffe0ff */
[C---:B------:R-:W-:Y:S01]  /*12dc0*/  ISETP.LE.AND P1, PT, R0.reuse, UR71, PT ;  /* 0x0000004700007c0c */ /* 0x040fe2000bf23270 */
[----:B------:R-:W-:Y:S01]  /*12dd0*/  UIADD3 UR71, UPT, UPT, UR44, 0x4b, URZ ;  /* 0x0000004b2c477890 */ /* 0x000fe2000fffe0ff */
[----:B------:R-:W-:Y:S02]  /*12de0*/  FSEL R127, R59, -INF , !P0 ;  /* 0xff8000003b7f7808 */ /* 0x000fe40004000000 */
[----:B------:R-:W-:Y:S02]  /*12df0*/  ISETP.LE.AND P0, PT, R0, UR4, PT ;  /* 0x0000000400007c0c */ /* 0x000fe4000bf03270 */
[----:B------:R-:W-:Y:S02]  /*12e00*/  R2UR UR4, R152 ;  /* 0x00000000980472ca */ /* 0x000fe400000e0000 */
[----:B------:R-:W-:-:S02]  /*12e10*/  FSEL R144, R82, -INF , !P4 ;  /* 0xff80000052907808 */ /* 0x000fc40006000000 */
[----:B------:R-:W-:Y:S02]  /*12e20*/  FSEL R140, R84, -INF , !P3 ;  /* 0xff800000548c7808 */ /* 0x000fe40005800000 */
[----:B------:R-:W-:Y:S02]  /*12e30*/  FSEL R141, R85, -INF , !P2 ;  /* 0xff800000558d7808 */ /* 0x000fe40005000000 */
[----:B------:R-:W-:Y:S02]  /*12e40*/  FSEL R148, R86, -INF , !P1 ;  /* 0xff80000056947808 */ /* 0x000fe40004800000 */
        /* <DEDUP_REMOVED lines=8> */
[----:B------:R-:W-:-:S02]  /*12ed0*/  FSEL R95, R95, -INF , !P6 ;  /* 0xff8000005f5f7808 */ /* 0x000fc40007000000 */
[----:B------:R-:W-:Y:S02]  /*12ee0*/  FSEL R135, R81, -INF , !P5 ;  /* 0xff80000051877808 */ /* 0x000fe40006800000 */
[----:B------:R-:W-:Y:S02]  /*12ef0*/  FSEL R137, R71, -INF , !P4 ;  /* 0xff80000047897808 */ /* 0x000fe40006000000 */
        /* <DEDUP_REMOVED lines=13> */
[----:B------:R-:W-:-:S02]  /*12fd0*/  ISETP.LE.AND P1, PT, R0, UR76, PT ;  /* 0x0000004c00007c0c */ /* 0x000fc4000bf23270 */
[----:B------:R-:W-:Y:S02]  /*12fe0*/  FSEL R129, R63, -INF , !P6 ;  /* 0xff8000003f817808 */ /* 0x000fe40007000000 */
[----:B------:R-:W-:Y:S02]  /*12ff0*/  FSEL R133, R67, -INF , !P5 ;  /* 0xff80000043857808 */ /* 0x000fe40006800000 */
[----:B------:R-:W-:Y:S02]  /*13000*/  FSEL R149, R87, -INF , !P0 ;  /* 0xff80000057957808 */ /* 0x000fe40004000000 */
[----:B------:R-:W-:Y:S01]  /*13010*/  FSEL R26, R26, -INF , !P4 ;  /* 0xff8000001a1a7808 */ /* 0x000fe20006000000 */
[----:B------:R-:W1:Y:S01]  /*13020*/  LDTM.x32 R56, tmem[UR4+0x60] ;  /* 0x00006004003879ee */ /* 0x000e6200082c0000 */
[----:B------:R-:W-:Y:S01]  /*13030*/  FSEL R28, R28, -INF , !P3 ;  /* 0xff8000001c1c7808 */ /* 0x000fe20005800000 */
[----:B------:R-:W-:Y:S01]  /*13040*/  UIADD3 UR4, UPT, UPT, UR44, 0x7b, URZ ;  /* 0x0000007b2c047890 */ /* 0x000fe2000fffe0ff */
[----:B------:R-:W-:-:S02]  /*13050*/  FSEL R29, R29, -INF , !P2 ;  /* 0xff8000001d1d7808 */ /* 0x000fc40005000000 */
[----:B------:R-:W-:Y:S02]  /*13060*/  FSEL R30, R30, -INF , !P1 ;  /* 0xff8000001e1e7808 */ /* 0x000fe40004800000 */
[C---:B------:R-:W-:Y:S01]  /*13070*/  ISETP.LE.AND P5, PT, R0.reuse, UR20, PT ;  /* 0x0000001400007c0c */ /* 0x040fe2000bfa3270 */
[----:B------:R-:W-:Y:S01]  /*13080*/  UIADD3 UR20, UPT, UPT, UR44, 0x6f, URZ ;  /* 0x0000006f2c147890 */ /* 0x000fe2000fffe0ff */
[C---:B------:R-:W-:Y:S02]  /*13090*/  ISETP.LE.AND P4, PT, R0.reuse, UR72, PT ;  /* 0x0000004800007c0c */ /* 0x040fe4000bf83270 */
[C---:B------:R-:W-:Y:S02]  /*130a0*/  ISETP.LE.AND P3, PT, R0.reuse, UR70, PT ;  /* 0x0000004600007c0c */ /* 0x040fe4000bf63270 */
[C---:B------:R-:W-:Y:S02]  /*130b0*/  ISETP.LE.AND P2, PT, R0.reuse, UR69, PT ;  /* 0x0000004500007c0c */ /* 0x040fe4000bf43270 */
[----:B------:R-:W-:-:S02]  /*130c0*/  ISETP.LE.AND P1, PT, R0, UR68, PT ;  /* 0x0000004400007c0c */ /* 0x000fc4000bf23270 */
[----:B------:R-:W-:Y:S02]  /*130d0*/  FSEL R25, R25, -INF , !P5 ;  /* 0xff80000019197808 */ /* 0x000fe40006800000 */
[----:B------:R-:W-:Y:S02]  /*130e0*/  FSEL R34, R34, -INF , !P4 ;  /* 0xff80000022227808 */ /* 0x000fe40006000000 */
[----:B------:R-:W-:Y:S02]  /*130f0*/  FSEL R36, R36, -INF , !P3 ;  /* 0xff80000024247808 */ /* 0x000fe40005800000 */
[----:B------:R-:W-:Y:S02]  /*13100*/  FSEL R37, R37, -INF , !P2 ;  /* 0xff80000025257808 */ /* 0x000fe40005000000 */
[----:B------:R-:W-:Y:S02]  /*13110*/  FSEL R38, R38, -INF , !P1 ;  /* 0xff80000026267808 */ /* 0x000fe40004800000 */
[----:B------:R-:W-:-:S02]  /*13120*/  ISETP.LE.AND P5, PT, R0, UR73, PT ;  /* 0x0000004900007c0c */ /* 0x000fc4000bfa3270 */
[C---:B------:R-:W-:Y:S02]  /*13130*/  ISETP.LE.AND P4, PT, R0.reuse, UR64, PT ;  /* 0x0000004000007c0c */ /* 0x040fe4000bf83270 */
[C---:B------:R-:W-:Y:S02]  /*13140*/  ISETP.LE.AND P3, PT, R0.reuse, UR62, PT ;  /* 0x0000003e00007c0c */ /* 0x040fe4000bf63270 */
[C---:B------:R-:W-:Y:S02]  /*13150*/  ISETP.LE.AND P2, PT, R0.reuse, UR61, PT ;  /* 0x0000003d00007c0c */ /* 0x040fe4000bf43270 */
[----:B------:R-:W-:Y:S02]  /*13160*/  ISETP.LE.AND P1, PT, R0, UR60, PT ;  /* 0x0000003c00007c0c */ /* 0x000fe4000bf23270 */
[----:B------:R-:W-:Y:S02]  /*13170*/  FSEL R33, R33, -INF , !P5 ;  /* 0xff80000021217808 */ /* 0x000fe40006800000 */
[----:B------:R-:W-:-:S02]  /*13180*/  FSEL R42, R42, -INF , !P4 ;  /* 0xff8000002a2a7808 */ /* 0x000fc40006000000 */
[----:B------:R-:W-:Y:S02]  /*13190*/  FSEL R44, R44, -INF , !P3 ;  /* 0xff8000002c2c7808 */ /* 0x000fe40005800000 */
[----:B------:R-:W-:Y:S02]  /*131a0*/  FSEL R45, R45, -INF , !P2 ;  /* 0xff8000002d2d7808 */ /* 0x000fe40005000000 */
[----:B------:R-:W-:Y:S02]  /*131b0*/  FSEL R46, R46, -INF , !P1 ;  /* 0xff8000002e2e7808 */ /* 0x000fe40004800000 */
[C---:B------:R-:W-:Y:S01]  /*131c0*/  ISETP.LE.AND P0, PT, R0.reuse, UR24, PT ;  /* 0x0000001800007c0c */ /* 0x040fe2000bf03270 */
[----:B------:R-:W-:Y:S01]  /*131d0*/  UIADD3 UR24, UPT, UPT, UR44, 0x6b, URZ ;  /* 0x0000006b2c187890 */ /* 0x000fe2000fffe0ff */
[C---:B------:R-:W-:Y:S02]  /*131e0*/  ISETP.LE.AND P5, PT, R0.reuse, UR65, PT ;  /* 0x0000004100007c0c */ /* 0x040fe4000bfa3270 */
[----:B------:R-:W-:-:S02]  /*131f0*/  ISETP.LE.AND P4, PT, R0, UR56, PT ;  /* 0x0000003800007c0c */ /* 0x000fc4000bf83270 */
[C---:B------:R-:W-:Y:S02]  /*13200*/  ISETP.LE.AND P3, PT, R0.reuse, UR54, PT ;  /* 0x0000003600007c0c */ /* 0x040fe4000bf63270 */
[C---:B------:R-:W-:Y:S02]  /*13210*/  ISETP.LE.AND P2, PT, R0.reuse, UR53, PT ;  /* 0x0000003500007c0c */ /* 0x040fe4000bf43270 */
[----:B------:R-:W-:Y:S02]  /*13220*/  ISETP.LE.AND P1, PT, R0, UR52, PT ;  /* 0x0000003400007c0c */ /* 0x000fe4000bf23270 */
[----:B------:R-:W-:Y:S02]  /*13230*/  FSEL R24, R24, -INF , !P0 ;  /* 0xff80000018187808 */ /* 0x000fe40004000000 */
[----:B------:R-:W-:Y:S02]  /*13240*/  FSEL R41, R41, -INF , !P5 ;  /* 0xff80000029297808 */ /* 0x000fe40006800000 */
[----:B------:R-:W-:-:S02]  /*13250*/  FSEL R50, R50, -INF , !P4 ;  /* 0xff80000032327808 */ /* 0x000fc40006000000 */
[----:B------:R-:W-:Y:S02]  /*13260*/  FSEL R52, R52, -INF , !P3 ;  /* 0xff80000034347808 */ /* 0x000fe40005800000 */
[----:B------:R-:W-:Y:S02]  /*13270*/  FSEL R53, R53, -INF , !P2 ;  /* 0xff80000035357808 */ /* 0x000fe40005000000 */
[----:B------:R-:W-:Y:S02]  /*13280*/  FSEL R150, R54, -INF , !P1 ;  /* 0xff80000036967808 */ /* 0x000fe40004800000 */
[C---:B------:R-:W-:Y:S02]  /*13290*/  ISETP.LE.AND P0, PT, R0.reuse, UR74, PT ;  /* 0x0000004a00007c0c */ /* 0x040fe4000bf03270 */
        /* <DEDUP_REMOVED lines=19> */
[----:B-1----:R-:W-:-:S02]  /*133d0*/  FSEL R56, R56, -INF , !P4 ;  /* 0xff80000038387808 */ /* 0x002fc40006000000 */
        /* <DEDUP_REMOVED lines=44> */
[C---:B------:R-:W-:Y:S02]  /*136a0*/  ISETP.LE.AND P2, PT, R0.reuse, UR7, PT ;  /* 0x0000000700007c0c */ /* 0x040fe4000bf43270 */
[----:B------:R-:W-:Y:S02]  /*136b0*/  ISETP.LE.AND P1, PT, R0, UR6, PT ;  /* 0x0000000600007c0c */ /* 0x000fe4000bf23270 */
[----:B------:R-:W-:Y:S02]  /*136c0*/  R2UR.FILL UR36, R3 ;  /* 0x00000000032472ca */ /* 0x000fe400004e0000 */
[----:B------:R-:W-:-:S02]  /*136d0*/  FMNMX3 R5, R17, R88, R92, !PT ;  /* 0x0000005811057276 */ /* 0x000fc4000780005c */
[C---:B------:R-:W-:Y:S02]  /*136e0*/  FMNMX3 R4, R17.reuse, R89, R93, !PT ;  /* 0x0000005911047276 */ /* 0x040fe4000780005d */
[----:B------:R-:W-:Y:S02]  /*136f0*/  FMNMX3 R3, R17, R90, R94, !PT ;  /* 0x0000005a11037276 */ /* 0x000fe4000780005e */
[----:B------:R-:W-:Y:S02]  /*13700*/  FSEL R31, R31, -INF , !P6 ;  /* 0xff8000001f1f7808 */ /* 0x000fe40007000000 */
        /* <DEDUP_REMOVED lines=57> */
[----:B------:R-:W-:Y:S02]  /*13aa0*/  FSEL R59, R59, -INF , !P6 ;  /* 0xff8000003b3b7808 */ /* 0x000fe40007000000 */
[----:B------:R-:W-:Y:S02]  /*13ab0*/  FSEL R63, R63, -INF , !P5 ;  /* 0xff8000003f3f7808 */ /* 0x000fe40006800000 */
        /* <DEDUP_REMOVED lines=17> */
[----:B------:R-:W-:Y:S02]  /*13bd0*/  FMNMX3 R0, R0, R75, R79, !PT ;  /* 0x0000004b00007276 */ /* 0x000fe4000780004f */
[----:B------:R-:W-:Y:S02]  /*13be0*/  FMNMX3 R5, R5, R80, R54, !PT ;  /* 0x0000005005057276 */ /* 0x000fe40007800036 */
[----:B------:R-:W-:Y:S02]  /*13bf0*/  FMNMX3 R4, R4, R81, R55, !PT ;  /* 0x0000005104047276 */ /* 0x000fe40007800037 */
[----:B------:R-:W-:Y:S02]  /*13c00*/  FMNMX3 R3, R3, R82, R146, !PT ;  /* 0x0000005203037276 */ /* 0x000fe40007800092 */
[----:B------:R-:W-:-:S02]  /*13c10*/  FMNMX3 R0, R0, R83, R147, !PT ;  /* 0x0000005300007276 */ /* 0x000fc40007800093 */
[----:B------:R-:W-:Y:S02]  /*13c20*/  FMNMX3 R3, R5, R4, R3, !PT ;  /* 0x0000000405037276 */ /* 0x000fe40007800003 */
[----:B------:R-:W-:Y:S02]  /*13c30*/  ISETP.NE.AND P0, PT, R153, R154, PT ;  /* 0x0000009a9900720c */ /* 0x000fe40003f05270 */
[----:B------:R-:W-:-:S04]  /*13c40*/  FMNMX R155, R0, R3, !PT ;  /* 0x00000003009b7209 */ /* 0x000fc80007800000 */
[C---:B------:R-:W-:Y:S01]  /*13c50*/  FSETP.NEU.AND P1, PT, R155.reuse, -INF , PT ;  /* 0xff8000009b00780b */ /* 0x040fe20003f2d000 */
[----:B------:R1:W-:Y:S03]  /*13c60*/  STL [R1+0x64], R155 ;  /* 0x0000649b01007387 */ /* 0x0003e60000100800 */
[----:B------:R-:W-:-:S03]  /*13c70*/  FSEL R85, R155, RZ, P1 ;  /* 0x000000ff9b557208 */ /* 0x000fc60000800000 */
[----:B------:R-:W-:Y:S06]  /*13c80*/  @!P0 BRA `(.L_x_267) ;  /* 0x0000000000408947 */ /* 0x000fec0003800000 */
        /* <DEDUP_REMOVED lines=16> */
.L_x_267:
[----:B------:R-:W-:Y:S05]  /*13d90*/  WARPSYNC.ALL ;  /* 0x0000000000007948 */ /* 0x000fea0003800000 */
[----:B------:R-:W-:Y:S01]  /*13da0*/  R2UR UR4, R152 ;  /* 0x00000000980472ca */ /* 0x000fe200000e0000 */
[----:B------:R-:W-:Y:S01]  /*13db0*/  IMAD.MOV.U32 R84, RZ, RZ, R17 ;  /* 0x000000ffff547224 */ /* 0x000fe200078e0011 */
[----:B------:R-:W-:-:S11]  /*13dc0*/  ISETP.NE.AND P0, PT, RZ, UR43, PT ;  /* 0x0000002bff007c0c */ /* 0x000fd6000bf05270 */
[----:B------:R3:W-:Y:S02]  /*13dd0*/  STTM.x2 tmem[UR4], R84 ;  /* 0x00000054000079ed */ /* 0x0007e400080c0004 */
[----:B------:R-:W-:Y:S05]  /*13de0*/  @P0 BRA `(.L_x_268) ;  /* 0x0000000000040947 */ /* 0x000fea0003800000 */
[----:B------:R-:W-:Y:S05]  /*13df0*/  BPT.TRAP 0x1 ;  /* 0x000000040000795c */ /* 0x000fea0000300000 */
.L_x_268:
[----:B------:R-:W-:Y:S01]  /*13e00*/  UISETP.NE.AND UP0, UPT, UR50, URZ, UPT ;  /* 0x000000ff3200728c */ /* 0x000fe2000bf05270 */
[----:B------:R-:W-:Y:S01]  /*13e10*/  MOV R3, UR49 ;  /* 0x0000003100037c02 */ /* 0x000fe20008000f00 */
[----:B------:R-:W-:Y:S01]  /*13e20*/  UIADD3 UR4, UPT, UPT, UR37, 0x1c070, URZ ;  /* 0x0001c07025047890 */ /* 0x000fe2000fffe0ff */
[----:B------:R-:W-:Y:S02]  /*13e30*/  FSETP.NEU.AND P0, PT, R155, -INF , PT ;  /* 0xff8000009b00780b */ /* 0x000fe40003f0d000 */
[----:B------:R-:W-:Y:S02]  /*13e40*/  SHF.L.U32 R3, R3, 0x1f, RZ ;  /* 0x0000001f03037819 */ /* 0x000fe400000006ff */
[----:B------:R-:W-:-:S04]  /*13e50*/  FSEL R0, R155, RZ, P0 ;  /* 0x000000ff9b007208 */ /* 0x000fc80000000000 */
[----:B------:R-:W-:-:S09]  /*13e60*/  @!UP0 UIADD3 UR4, UPT, UPT, UR37, 0x1c080, URZ ;  /* 0x0001c08025048890 */ /* 0x000fd2000fffe0ff */
[----:B------:R-:W-:Y:S02]  /*13e70*/  SYNCS.ARRIVE.TRANS64.A1T0 RZ, [UR4], RZ ;  /* 0x000000ffffff79a7 */ /* 0x000fe40008100004 */
[----:B------:R-:W4:Y:S01]  /*13e80*/  LDCU UR4, c[0x0][0x704] ;  /* 0x0000e080ff0477ac */ /* 0x000f220008000800 */
[----:B------:R-:W5:Y:S01]  /*13e90*/  SYNCS.PHASECHK.TRANS64.TRYWAIT P5, [UR41], R3 ;  /* 0x00000003ff0075a7 */ /* 0x000f6200080a1129 */
[----:B----4-:R-:W-:-:S04]  /*13ea0*/  FMUL R0, R0, -UR4 ;  /* 0x8000000400007c20 */ /* 0x010fc80008400000 */
[--C-:B------:R-:W-:Y:S02]  /*13eb0*/  FFMA2 R88, R88.F32x2.HI_LO, UR4.F32, R0.reuse.F32 ;  /* 0x0000000458587c49 */ /* 0x100fe40009200000 */
[--C-:B------:R-:W-:Y:S02]  /*13ec0*/  FFMA2 R90, R90.F32x2.HI_LO, UR4.F32, R0.reuse.F32 ;  /* 0x000000045a5a7c49 */ /* 0x100fe40009200000 */
[--C-:B------:R-:W-:Y:S01]  /*13ed0*/  FFMA2 R92, R92.F32x2.HI_LO, UR4.F32, R0.reuse.F32 ;  /* 0x000000045c5c7c49 */ /* 0x100fe20009200000 */
[----:B------:R-:W-:Y:S01]  /*13ee0*/  FSETP.GEU.AND P4, PT, R88, -126, PT ;  /* 0xc2fc00005800780b */ /* 0x000fe20003f8e000 */
[----:B------:R-:W-:Y:S01]  /*13ef0*/  FFMA2 R94, R94.F32x2.HI_LO, UR4.F32, R0.F32 ;  /* 0x000000045e5e7c49 */ /* 0x000fe20009200000 */
[----:B------:R-:W-:Y:S02]  /*13f00*/  FSETP.GEU.AND P3, PT, R89, -126, PT ;  /* 0xc2fc00005900780b */ /* 0x000fe40003f6e000 */
[----:B------:R-:W-:Y:S02]  /*13f10*/  FSETP.GEU.AND P2, PT, R90, -126, PT ;  /* 0xc2fc00005a00780b */ /* 0x000fe40003f4e000 */
[----:B------:R-:W-:-:S02]  /*13f20*/  FSETP.GEU.AND P1, PT, R91, -126, PT ;  /* 0xc2fc00005b00780b */ /* 0x000fc40003f2e000 */
[----:B------:R-:W-:Y:S02]  /*13f30*/  FSETP.GEU.AND P0, PT, R92, -126, PT ;  /* 0xc2fc00005c00780b */ /* 0x000fe40003f0e000 */
        /* <DEDUP_REMOVED lines=9> */
[----:B-1--45:R-:W-:Y:S05]  /*13fd0*/  @!P5 BRA `(.L_x_269) ;  /* 0x000000780090d947 */ /* 0x032fea0003800000 */
.L_x_451:
[----:B------:R-:W-:Y:S01]  /*13fe0*/  @!P0 FMUL R92, R92, 0.5 ;  /* 0x3f0000005c5c8820 */ /* 0x000fe20000400000 */
[--C-:B------:R-:W-:Y:S01]  /*13ff0*/  FFMA2 R98, R98.F32x2.HI_LO, UR4.F32, R0.reuse.F32 ;  /* 0x0000000462627c49 */ /* 0x100fe20009200000 */
[----:B------:R-:W-:Y:S01]  /*14000*/  FSETP.GEU.AND P5, PT, R94, -126, PT ;  /* 0xc2fc00005e00780b */ /* 0x000fe20003fae000 */
[--C-:B------:R-:W-:Y:S01]  /*14010*/  FFMA2 R96, R96.F32x2.HI_LO, UR4.F32, R0.reuse.F32 ;  /* 0x0000000460607c49 */ /* 0x100fe20009200000 */
[----:B------:R-:W-:Y:S01]  /*14020*/  SYNCS.ARRIVE.TRANS64.A1T0 RZ, [UR40], RZ ;  /* 0x000000ffffff79a7 */ /* 0x000fe20008100028 */
[----:B------:R-:W-:Y:S01]  /*14030*/  @!P4 FMUL R88, R88, R88 ;  /* 0x000000585858c220 */ /* 0x000fe20000400000 */
[----:B------:R-:W4:Y:S01]  /*14040*/  MUFU.EX2 R92, R92 ;  /* 0x0000005c005c7308 */ /* 0x000f220000000800 */
[----:B------:R-:W-:Y:S01]  /*14050*/  FSETP.GEU.AND P4, PT, R95, -126, PT ;  /* 0xc2fc00005f00780b */ /* 0x000fe20003f8e000 */
[----:B------:R-:W-:Y:S01]  /*14060*/  @!P3 FMUL R89, R89, R89 ;  /* 0x000000595959b220 */ /* 0x000fe20000400000 */
[----:B------:R-:W-:Y:S01]  /*14070*/  @!P1 FMUL R91, R91, R91 ;  /* 0x0000005b5b5b9220 */ /* 0x000fe20000400000 */
[----:B------:R-:W-:Y:S01]  /*14080*/  FSETP.GEU.AND P3, PT, R96, -126, PT ;  /* 0xc2fc00006000780b */ /* 0x000fe20003f6e000 */
[----:B------:R-:W-:Y:S01]  /*14090*/  @!P2 FMUL R90, R90, R90 ;  /* 0x0000005a5a5aa220 */ /* 0x000fe20000400000 */
[----:B------:R-:W-:Y:S01]  /*140a0*/  FSETP.GEU.AND P1, PT, R98, -126, PT ;  /* 0xc2fc00006200780b */ /* 0x000fe20003f2e000 */
[----:B------:R-:W-:Y:S01]  /*140b0*/  @!P6 FMUL R93, R93, 0.5 ;  /* 0x3f0000005d5de820 */ /* 0x000fe20000400000 */
[----:B------:R-:W-:Y:S01]  /*140c0*/  FSETP.GEU.AND P2, PT, R97, -126, PT ;  /* 0xc2fc00006100780b */ /* 0x000fe20003f4e000 */
[----:B------:R-:W-:Y:S01]  /*140d0*/  @!P5 FMUL R94, R94, 0.5 ;  /* 0x3f0000005e5ed820 */ /* 0x000fe20000400000 */
[----:B------:R-:W-:-:S02]  /*140e0*/  FFMA2 R100, R100.F32x2.HI_LO, UR4.F32, R0.F32 ;  /* 0x0000000464647c49 */ /* 0x000fc40009200000 */
[--C-:B------:R-:W-:Y:S01]  /*140f0*/  FFMA2 R102, R102.F32x2.HI_LO, UR4.F32, R0.reuse.F32 ;  /* 0x0000000466667c49 */ /* 0x100fe20009200000 */
[----:B------:R-:W5:Y:S01]  /*14100*/  MUFU.EX2 R93, R93 ;  /* 0x0000005d005d7308 */ /* 0x000f620000000800 */
[----:B------:R-:W-:Y:S01]  /*14110*/  @!P4 FMUL R95, R95, 0.5 ;  /* 0x3f0000005f5fc820 */ /* 0x000fe20000400000 */
[--C-:B------:R-:W-:Y:S02]  /*14120*/  FFMA2 R106, R106.F32x2.HI_LO, UR4.F32, R0.reuse.F32 ;  /* 0x000000046a6a7c49 */ /* 0x100fe40009200000 */
[----:B----4-:R-:W-:Y:S01]  /*14130*/  @!P0 FMUL R92, R92, R92 ;  /* 0x0000005c5c5c8220 */ /* 0x010fe20000400000 */
[----:B------:R-:W-:Y:S01]  /*14140*/  FSETP.GEU.AND P0, PT, R99, -126, PT ;  /* 0xc2fc00006300780b */ /* 0x000fe20003f0e000 */
[----:B------:R-:W-:Y:S01]  /*14150*/  @!P3 FMUL R96, R96, 0.5 ;  /* 0x3f0000006060b820 */ /* 0x000fe20000400000 */
[----:B------:R-:W-:Y:S01]  /*14160*/  @!P1 FMUL R98, R98, 0.5 ;  /* 0x3f00000062629820 */ /* 0x000fe20000400000 */
[----:B------:R-:W-:Y:S01]  /*14170*/  @!P2 FMUL R97, R97, 0.5 ;  /* 0x3f0000006161a820 */ /* 0x000fe20000400000 */
[----:B------:R-:W4:Y:S01]  /*14180*/  MUFU.EX2 R94, R94 ;  /* 0x0000005e005e7308 */ /* 0x000f220000000800 */
[----:B------:R-:W-:-:S02]  /*14190*/  FFMA2 R104, R104.F32x2.HI_LO, UR4.F32, R0.F32 ;  /* 0x0000000468687c49 */ /* 0x000fc40009200000 */
[--C-:B------:R-:W-:Y:S02]  /*141a0*/  FFMA2 R108, R108.F32x2.HI_LO, UR4.F32, R0.reuse.F32 ;  /* 0x000000046c6c7c49 */ /* 0x100fe40009200000 */
[--C-:B------:R-:W-:Y:S02]  /*141b0*/  FFMA2 R112, R112.F32x2.HI_LO, UR4.F32, R0.reuse.F32 ;  /* 0x0000000470707c49 */ /* 0x100fe40009200000 */
[--C-:B------:R-:W-:Y:S01]  /*141c0*/  FFMA2 R110, R110.F32x2.HI_LO, UR4.F32, R0.reuse.F32 ;  /* 0x000000046e6e7c49 */ /* 0x100fe20009200000 */
[----:B------:R-:W2:Y:S01]  /*141d0*/  MUFU.EX2 R95, R95 ;  /* 0x0000005f005f7308 */ /* 0x000ea20000000800 */
[----:B------:R-:W-:Y:S01]  /*141e0*/  @!P0 FMUL R99, R99, 0.5 ;  /* 0x3f00000063638820 */ /* 0x000fe20000400000 */
[----:B-----5:R-:W-:Y:S01]  /*141f0*/  @!P6 FMUL R93, R93, R93 ;  /* 0x0000005d5d5de220 */ /* 0x020fe20000400000 */
[----:B------:R-:W-:Y:S01]  /*14200*/  FSETP.GEU.AND P6, PT, R100, -126, PT ;  /* 0xc2fc00006400780b */ /* 0x000fe20003fce000 */
[--C-:B------:R-:W-:Y:S02]  /*14210*/  FFMA2 R6, R118.F32x2.HI_LO, UR4.F32, R0.reuse.F32 ;  /* 0x0000000476067c49 */ /* 0x100fe40009200000 */
[----:B------:R-:W-:-:S02]  /*14220*/  FFMA2 R114, R114.F32x2.HI_LO, UR4.F32, R0.F32 ;  /* 0x0000000472727c49 */ /* 0x000fc40009200000 */
[----:B------:R-:W5:Y:S01]  /*14230*/  MUFU.EX2 R99, R99 ;  /* 0x0000006300637308 */ /* 0x000f620000000800 */
[----:B----4-:R-:W-:Y:S01]  /*14240*/  @!P5 FMUL R94, R94, R94 ;  /* 0x0000005e5e5ed220 */ /* 0x010fe20000400000 */
[----:B------:R-:W-:Y:S01]  /*14250*/  FSETP.GEU.AND P5, PT, R101, -126, PT ;  /* 0xc2fc00006500780b */ /* 0x000fe20003fae000 */
[--C-:B------:R-:W-:Y:S02]  /*14260*/  FFMA2 R116, R116.F32x2.HI_LO, UR4.F32, R0.reuse.F32 ;  /* 0x0000000474747c49 */ /* 0x100fe40009200000 */
[--C-:B------:R-:W-:Y:S02]  /*14270*/  FFMA2 R118, R18.F32x2.HI_LO, UR4.F32, R0.reuse.F32 ;  /* 0x0000000412767c49 */ /* 0x100fe40009200000 */
[--C-:B-1----:R-:W-:Y:S01]  /*14280*/  FFMA2 R4, R126.F32x2.HI_LO, UR4.F32, R0.reuse.F32 ;  /* 0x000000047e047c49 */ /* 0x102fe20009200000 */
[----:B------:R-:W1:Y:S01]  /*14290*/  MUFU.EX2 R96, R96 ;  /* 0x0000006000607308 */ /* 0x000e620000000800 */
[----:B--2---:R-:W-:Y:S01]  /*142a0*/  @!P4 FMUL R95, R95, R95 ;  /* 0x0000005f5f5fc220 */ /* 0x004fe20000400000 */
[----:B------:R-:W-:Y:S01]  /*142b0*/  FSETP.GEU.AND P4, PT, R102, -126, PT ;  /* 0xc2fc00006600780b */ /* 0x000fe20003f8e000 */
[----:B------:R-:W-:Y:S01]  /*142c0*/  @!P6 FMUL R100, R100, 0.5 ;  /* 0x3f0000006464e820 */ /* 0x000fe20000400000 */
[----:B------:R-:W-:-:S02]  /*142d0*/  FFMA2 R126, R22.F32x2.HI_LO, UR4.F32, R0.F32 ;  /* 0x00000004167e7c49 */ /* 0x000fc40009200000 */
[--C-:B------:R-:W-:Y:S02]  /*142e0*/  FFMA2 R148, R148.F32x2.HI_LO, UR4.F32, R0.reuse.F32 ;  /* 0x0000000494947c49 */ /* 0x100fe40009200000 */
[----:B------:R-:W2:Y:S01]  /*142f0*/  MUFU.EX2 R98, R98 ;  /* 0x0000006200627308 */ /* 0x000ea20000000800 */
[----:B-----5:R-:W-:Y:S01]  /*14300*/  @!P0 FMUL R99, R99, R99 ;  /* 0x0000006363638220 */ /* 0x020fe20000400000 */
[----:B------:R-:W-:Y:S01]  /*14310*/  FSETP.GEU.AND P0, PT, R106, -126, PT ;  /* 0xc2fc00006a00780b */ /* 0x000fe20003f0e000 */
[----:B------:R-:W-:Y:S01]  /*14320*/  @!P5 FMUL R101, R101, 0.5 ;  /* 0x3f0000006565d820 */ /* 0x000fe20000400000 */
[--C-:B------:R-:W-:Y:S02]  /*14330*/  FFMA2 R26, R26.F32x2.HI_LO, UR4.F32, R0.reuse.F32 ;  /* 0x000000041a1a7c49 */ /* 0x100fe40009200000 */
[--C-:B------:R-:W-:Y:S02]  /*14340*/  FFMA2 R24, R24.F32x2.HI_LO, UR4.F32, R0.reuse.F32 ;  /* 0x0000000418187c49 */ /* 0x100fe40009200000 */
[----:B------:R-:W4:Y:S01]  /*14350*/  MUFU.EX2 R97, R97 ;  /* 0x0000006100617308 */ /* 0x000f220000000800 */
[----:B-1----:R-:W-:Y:S01]  /*14360*/  @!P3 FMUL R96, R96, R96 ;  /* 0x000000606060b220 */ /* 0x002fe20000400000 */
[----:B------:R-:W-:Y:S01]  /*14370*/  FSETP.GEU.AND P3, PT, R103, -126, PT ;  /* 0xc2fc00006700780b */ /* 0x000fe20003f6e000 */
[----:B------:R-:W-:Y:S01]  /*14380*/  @!P4 FMUL R102, R102, 0.5 ;  /* 0x3f0000006666c820 */ /* 0x000fe20000400000 */
[----:B------:R-:W-:-:S02]  /*14390*/  FFMA2 R32, R32.F32x2.HI_LO, UR4.F32, R0.F32 ;  /* 0x0000000420207c49 */ /* 0x000fc40009200000 */
[--C-:B------:R-:W-:Y:S02]  /*143a0*/  FFMA2 R34, R34.F32x2.HI_LO, UR4.F32, R0.reuse.F32 ;  /* 0x0000000422227c49 */ /* 0x100fe40009200000 */
[----:B------:R-:W-:Y:S01]  /*143b0*/  @!P0 FMUL R106, R106, 0.5 ;  /* 0x3f0000006a6a8820 */ /* 0x000fe20000400000 */
[----:B--2---:R-:W-:Y:S01]  /*143c0*/  @!P1 FMUL R98, R98, R98 ;  /* 0x0000006262629220 */ /* 0x004fe20000400000 */
[----:B------:R-:W-:Y:S01]  /*143d0*/  FSETP.GEU.AND P1, PT, R105, -126, PT ;  /* 0xc2fc00006900780b */ /* 0x000fe20003f2e000 */
[----:B------:R-:W1:Y:S01]  /*143e0*/  MUFU.EX2 R100, R100 ;  /* 0x0000006400647308 */ /* 0x000e620000000800 */
[--C-:B------:R-:W-:Y:S02]  /*143f0*/  FFMA2 R28, R28.F32x2.HI_LO, UR4.F32, R0.reuse.F32 ;  /* 0x000000041c1c7c49 */ /* 0x100fe40009200000 */
[--C-:B------:R-:W-:Y:S02]  /*14400*/  FFMA2 R30, R30.F32x2.HI_LO, UR4.F32, R0.reuse.F32 ;  /* 0x000000041e1e7c49 */ /* 0x100fe40009200000 */
[----:B------:R-:W-:Y:S01]  /*14410*/  @!P3 FMUL R103, R103, 0.5 ;  /* 0x3f0000006767b820 */ /* 0x000fe20000400000 */
[----:B----4-:R-:W-:Y:S01]  /*14420*/  @!P2 FMUL R97, R97, R97 ;  /* 0x000000616161a220 */ /* 0x010fe20000400000 */
[----:B------:R-:W-:Y:S01]  /*14430*/  FSETP.GEU.AND P2, PT, R104, -126, PT ;  /* 0xc2fc00006800780b */ /* 0x000fe20003f4e000 */
[----:B------:R-:W2:Y:S01]  /*14440*/  MUFU.EX2 R101, R101 ;  /* 0x0000006500657308 */ /* 0x000ea20000000800 */
[----:B------:R-:W-:-:S02]  /*14450*/  FFMA2 R40, R40.F32x2.HI_LO, UR4.F32, R0.F32 ;  /* 0x0000000428287c49 */ /* 0x000fc40009200000 */
[--C-:B------:R-:W-:Y:S02]  /*14460*/  FFMA2 R36, R36.F32x2.HI_LO, UR4.F32, R0.reuse.F32 ;  /* 0x0000000424247c49 */ /* 0x100fe40009200000 */
[----:B------:R-:W-:Y:S01]  /*14470*/  @!P1 FMUL R105, R105, 0.5 ;  /* 0x3f00000069699820 */ /* 0x000fe20000400000 */
[--C-:B------:R-:W-:Y:S02]  /*14480*/  FFMA2 R38, R38.F32x2.HI_LO, UR4.F32, R0.reuse.F32 ;  /* 0x0000000426267c49 */ /* 0x100fe40009200000 */
[----:B------:R-:W4:Y:S01]  /*14490*/  MUFU.EX2 R102, R102 ;  /* 0x0000006600667308 */ /* 0x000f220000000800 */
[----:B-1----:R-:W-:Y:S01]  /*144a0*/  @!P6 FMUL R100, R100, R100 ;  /* 0x000000646464e220 */ /* 0x002fe20000400000 */
[----:B------:R-:W-:Y:S01]  /*144b0*/  FSETP.GEU.AND P6, PT, R107, -126, PT ;  /* 0xc2fc00006b00780b */ /* 0x000fe20003fce000 */
[--C-:B------:R-:W-:Y:S02]  /*144c0*/  FFMA2 R46, R46.F32x2.HI_LO, UR4.F32, R0.reuse.F32 ;  /* 0x000000042e2e7c49 */ /* 0x100fe40009200000 */
[----:B------:R-:W-:Y:S01]  /*144d0*/  @!P2 FMUL R104, R104, 0.5 ;  /* 0x3f0000006868a820 */ /* 0x000fe20000400000 */
[----:B------:R-:W-:-:S02]  /*144e0*/  FFMA2 R48, R48.F32x2.HI_LO, UR4.F32, R0.F32 ;  /* 0x0000000430307c49 */ /* 0x000fc40009200000 */
        /* <DEDUP_REMOVED lines=57> */
[----:B------:R-:W-:-:S04]  /*14880*/  FFMA2 R82, R82.F32x2.HI_LO, UR4.F32, R0.F32 ;  /* 0x0000000452527c49 */ /* 0x000fc80009200000 */
        /* <DEDUP_REMOVED lines=26> */
[----:B----4-:R-:W-:-:S06]  /*14a30*/  @!P1 FMUL R19, R19, R19 ;  /* 0x0000001313139220 */ /* 0x010fcc0000400000 */
[----:B------:R-:W-:Y:S01]  /*14a40*/  @!P4 FMUL R5, R5, 0.5 ;  /* 0x3f0000000505c820 */ /* 0x000fe20000400000 */
[----:B------:R4:W5:Y:S01]  /*14a50*/  MUFU.EX2 R18, R6 ;  /* 0x0000000600127308 */ /* 0x0009620000000800 */
[----:B-1----:R-:W-:-:S07]  /*14a60*/  @!P0 FMUL R118, R118, R118 ;  /* 0x0000007676768220 */ /* 0x002fce0000400000 */
[----:B------:R-:W1:Y:S01]  /*14a70*/  MUFU.EX2 R22, R4 ;  /* 0x0000000400167308 */ /* 0x000e620000000800 */
[----:B--2---:R-:W-:Y:S01]  /*14a80*/  @!P3 FMUL R117, R117, R117 ;  /* 0x000000757575b220 */ /* 0x004fe20000400000 */
[----:B------:R-:W-:-:S06]  /*14a90*/  FSETP.GEU.AND P3, PT, R126, -126, PT ;  /* 0xc2fc00007e00780b */ /* 0x000fcc0003f6e000 */
[----:B------:R2:W3:Y:S01]  /*14aa0*/  MUFU.EX2 R23, R5 ;  /* 0x0000000500177308 */ /* 0x0004e20000000800 */
[--C-:B----4-:R-:W-:Y:S02]  /*14ab0*/  FFMA2 R6, R128.F32x2.HI_LO, UR4.F32, R0.reuse.F32 ;  /* 0x0000000480067c49 */ /* 0x110fe40009200000 */
[----:B-----5:R-:W-:Y:S01]  /*14ac0*/  @!P2 FMUL R18, R18, R18 ;  /* 0x000000121212a220 */ /* 0x020fe20000400000 */
[----:B------:R-:W-:Y:S01]  /*14ad0*/  FSETP.GEU.AND P2, PT, R127, -126, PT ;  /* 0xc2fc00007f00780b */ /* 0x000fe20003f4e000 */
[----:B------:R-:W-:Y:S01]  /*14ae0*/  FFMA2 R128, R120.F32x2.HI_LO, UR4.F32, R0.F32 ;  /* 0x0000000478807c49 */ /* 0x000fe20009200000 */
[----:B------:R-:W-:Y:S01]  /*14af0*/  FSETP.GEU.AND P1, PT, R6, -126, PT ;  /* 0xc2fc00000600780b */ /* 0x000fe20003f2e000 */
[----:B------:R-:W-:Y:S01]  /*14b00*/  @!P3 FMUL R126, R126, 0.5 ;  /* 0x3f0000007e7eb820 */ /* 0x000fe20000400000 */
[----:B------:R-:W-:Y:S01]  /*14b10*/  FSETP.GEU.AND P0, PT, R7, -126, PT ;  /* 0xc2fc00000700780b */ /* 0x000fe20003f0e000 */
[----:B------:R-:W4:Y:S01]  /*14b20*/  MUFU.EX2 R119, R119 ;  /* 0x0000007700777308 */ /* 0x000f220000000800 */
[----:B-1----:R-:W-:Y:S01]  /*14b30*/  @!P5 FMUL R22, R22, R22 ;  /* 0x000000161616d220 */ /* 0x002fe20000400000 */
[----:B------:R-:W-:-:S06]  /*14b40*/  FSETP.GEU.AND P5, PT, R129, -126, PT ;  /* 0xc2fc00008100780b */ /* 0x000fcc0003fae000 */
[----:B------:R-:W-:Y:S01]  /*14b50*/  @!P2 FMUL R127, R127, 0.5 ;  /* 0x3f0000007f7fa820 */ /* 0x000fe20000400000 */
[----:B------:R-:W1:Y:S01]  /*14b60*/  MUFU.EX2 R126, R126 ;  /* 0x0000007e007e7308 */ /* 0x000e620000000800 */
[----:B------:R-:W-:Y:S01]  /*14b70*/  @!P1 FMUL R6, R6, 0.5 ;  /* 0x3f00000006069820 */ /* 0x000fe20000400000 */
[--C-:B--2---:R-:W-:Y:S02]  /*14b80*/  FFMA2 R4, R132.F32x2.HI_LO, UR4.F32, R0.reuse.F32 ;  /* 0x0000000484047c49 */ /* 0x104fe40009200000 */
[----:B------:R-:W-:Y:S01]  /*14b90*/  @!P0 FMUL R7, R7, 0.5 ;  /* 0x3f00000007078820 */ /* 0x000fe20000400000 */
[----:B------:R-:W-:Y:S02]  /*14ba0*/  FFMA2 R132, R122.F32x2.HI_LO, UR4.F32, R0.F32 ;  /* 0x000000047a847c49 */ /* 0x000fe40009200000 */
[----:B---3--:R-:W-:Y:S01]  /*14bb0*/  @!P4 FMUL R23, R23, R23 ;  /* 0x000000171717c220 */ /* 0x008fe20000400000 */
[----:B------:R-:W2:Y:S01]  /*14bc0*/  MUFU.EX2 R120, R6 ;  /* 0x0000000600787308 */ /* 0x000ea20000000800 */
[----:B------:R-:W-:Y:S01]  /*14bd0*/  FSETP.GEU.AND P4, PT, R4, -126, PT ;  /* 0xc2fc00000400780b */ /* 0x000fe20003f8e000 */
[----:B----4-:R-:W-:Y:S01]  /*14be0*/  @!P6 FMUL R119, R119, R119 ;  /* 0x000000777777e220 */ /* 0x010fe20000400000 */
[----:B------:R-:W-:Y:S01]  /*14bf0*/  FSETP.GEU.AND P6, PT, R128, -126, PT ;  /* 0xc2fc00008000780b */ /* 0x000fe20003fce000 */
[----:B------:R-:W-:-:S04]  /*14c00*/  @!P5 FMUL R129, R129, 0.5 ;  /* 0x3f0000008181d820 */ /* 0x000fc80000400000 */
[----:B------:R3:W4:Y:S01]  /*14c10*/  MUFU.EX2 R121, R7 ;  /* 0x0000000700797308 */ /* 0x0007220000000800 */
[----:B-1----:R-:W-:Y:S01]  /*14c20*/  @!P3 FMUL R126, R126, R126 ;  /* 0x0000007e7e7eb220 */ /* 0x002fe20000400000 */
[----:B------:R-:W-:-:S04]  /*14c30*/  FSETP.GEU.AND P3, PT, R5, -126, PT ;  /* 0xc2fc00000500780b */ /* 0x000fc80003f6e000 */
[----:B------:R-:W-:Y:S02]  /*14c40*/  @!P4 FMUL R4, R4, 0.5 ;  /* 0x3f0000000404c820 */ /* 0x000fe40000400000 */
[----:B------:R-:W1:Y:S01]  /*14c50*/  MUFU.EX2 R127, R127 ;  /* 0x0000007f007f7308 */ /* 0x000e620000000800 */
[----:B--2---:R-:W-:Y:S01]  /*14c60*/  @!P1 FMUL R120, R120, R120 ;  /* 0x0000007878789220 */ /* 0x004fe20000400000 */
[----:B------:R-:W-:Y:S01]  /*14c70*/  FSETP.GEU.AND P1, PT, R133, -126, PT ;  /* 0xc2fc00008500780b */ /* 0x000fe20003f2e000 */
[----:B------:R-:W-:-:S04]  /*14c80*/  @!P6 FMUL R128, R128, 0.5 ;  /* 0x3f0000008080e820 */ /* 0x000fc80000400000 */
[----:B------:R-:W-:Y:S01]  /*14c90*/  @!P3 FMUL R5, R5, 0.5 ;  /* 0x3f0000000505b820 */ /* 0x000fe20000400000 */
[----:B------:R-:W2:Y:S01]  /*14ca0*/  MUFU.EX2 R122, R4 ;  /* 0x00000004007a7308 */ /* 0x000ea20000000800 */
[--C-:B---3--:R-:W-:Y:S02]  /*14cb0*/  FFMA2 R6, R136.F32x2.HI_LO, UR4.F32, R0.reuse.F32 ;  /* 0x0000000488067c49 */ /* 0x108fe40009200000 */
[----:B----4-:R-:W-:Y:S01]  /*14cc0*/  @!P0 FMUL R121, R121, R121 ;  /* 0x0000007979798220 */ /* 0x010fe20000400000 */
[----:B------:R-:W-:Y:S02]  /*14cd0*/  FFMA2 R136, R124.F32x2.HI_LO, UR4.F32, R0.F32 ;  /* 0x000000047c887c49 */ /* 0x000fe40009200000 */
        /* <DEDUP_REMOVED lines=15> */
[----:B-1----:R-:W-:-:S06]  /*14dd0*/  @!P1 FMUL R133, R133, R133 ;  /* 0x0000008585859220 */ /* 0x002fcc0000400000 */
[----:B------:R-:W-:Y:S01]  /*14de0*/  @!P5 FMUL R136, R136, 0.5 ;  /* 0x3f0000008888d820 */ /* 0x000fe20000400000 */
[----:B------:R1:W4:Y:S01]  /*14df0*/  MUFU.EX2 R123, R5 ;  /* 0x00000005007b7308 */ /* 0x0003220000000800 */
[----:B--2---:R-:W-:-:S07]  /*14e00*/  @!P0 FMUL R124, R124, R124 ;  /* 0x0000007c7c7c8220 */ /* 0x004fce0000400000 */
[----:B------:R-:W2:Y:S01]  /*14e10*/  MUFU.EX2 R132, R132 ;  /* 0x0000008400847308 */ /* 0x000ea20000000800 */
[----:B---3--:R-:W-:Y:S01]  /*14e20*/  @!P6 FMUL R128, R128, R128 ;  /* 0x000000808080e220 */ /* 0x008fe20000400000 */
[----:B------:R-:W-:-:S06]  /*14e30*/  FSETP.GEU.AND P6, PT, R7, -126, PT ;  /* 0xc2fc00000700780b */ /* 0x000fcc0003fce000 */
[----:B------:R-:W3:Y:S01]  /*14e40*/  MUFU.EX2 R137, R137 ;  /* 0x0000008900897308 */ /* 0x000ee20000000800 */
[--C-:B-1----:R-:W-:Y:S02]  /*14e50*/  FFMA2 R4, R138.F32x2.HI_LO, UR4.F32, R0.reuse.F32 ;  /* 0x000000048a047c49 */ /* 0x102fe40009200000 */
[----:B------:R-:W-:Y:S02]  /*14e60*/  FFMA2 R138, R130.F32x2.HI_LO, UR4.F32, R0.F32 ;  /* 0x00000004828a7c49 */ /* 0x000fe40009200000 */
[----:B----4-:R-:W-:Y:S01]  /*14e70*/  @!P3 FMUL R123, R123, R123 ;  /* 0x0000007b7b7bb220 */ /* 0x010fe20000400000 */
[----:B------:R-:W-:Y:S01]  /*14e80*/  FSETP.GEU.AND P3, PT, R4, -126, PT ;  /* 0xc2fc00000400780b */ /* 0x000fe20003f6e000 */
[----:B------:R-:W-:Y:S01]  /*14e90*/  @!P6 FMUL R7, R7, 0.5 ;  /* 0x3f0000000707e820 */ /* 0x000fe20000400000 */
[----:B------:R-:W-:Y:S01]  /*14ea0*/  FSETP.GEU.AND P0, PT, R139, -126, PT ;  /* 0xc2fc00008b00780b */ /* 0x000fe20003f0e000 */
[----:B--2---:R-:W-:Y:S01]  /*14eb0*/  @!P2 FMUL R132, R132, R132 ;  /* 0x000000848484a220 */ /* 0x004fe20000400000 */
[----:B------:R-:W-:Y:S01]  /*14ec0*/  FSETP.GEU.AND P1, PT, R138, -126, PT ;  /* 0xc2fc00008a00780b */ /* 0x000fe20003f2e000 */
[----:B------:R1:W2:Y:S01]  /*14ed0*/  MUFU.EX2 R125, R7 ;  /* 0x00000007007d7308 */ /* 0x0002a20000000800 */
[----:B------:R-:W-:Y:S01]  /*14ee0*/  FSETP.GEU.AND P2, PT, R5, -126, PT ;  /* 0xc2fc00000500780b */ /* 0x000fe20003f4e000 */
[----:B---3--:R-:W-:-:S06]  /*14ef0*/  @!P4 FMUL R137, R137, R137 ;  /* 0x000000898989c220 */ /* 0x008fcc0000400000 */
[----:B------:R-:W-:Y:S01]  /*14f00*/  @!P3 FMUL R4, R4, 0.5 ;  /* 0x3f0000000404b820 */ /* 0x000fe20000400000 */
[----:B------:R-:W3:Y:S01]  /*14f10*/  MUFU.EX2 R136, R136 ;  /* 0x0000008800887308 */ /* 0x000ee20000000800 */
[----:B------:R-:W-:Y:S02]  /*14f20*/  @!P0 FMUL R139, R139, 0.5 ;  /* 0x3f0000008b8b8820 */ /* 0x000fe40000400000 */
[----:B------:R-:W-:Y:S02]  /*14f30*/  @!P1 FMUL R138, R138, 0.5 ;  /* 0x3f0000008a8a9820 */ /* 0x000fe40000400000 */
[----:B------:R-:W-:-:S03]  /*14f40*/  @!P2 FMUL R5, R5, 0.5 ;  /* 0x3f0000000505a820 */ /* 0x000fc60000400000 */
[----:B------:R-:W4:Y:S01]  /*14f50*/  MUFU.EX2 R139, R139 ;  /* 0x0000008b008b7308 */ /* 0x000f220000000800 */
[--C-:B-1----:R-:W-:Y:S02]  /*14f60*/  FFMA2 R6, R142.F32x2.HI_LO, UR4.F32, R0.reuse.F32 ;  /* 0x000000048e067c49 */ /* 0x102fe40009200000 */
[----:B------:R-:W-:Y:S02]  /*14f70*/  FFMA2 R142, R134.F32x2.HI_LO, UR4.F32, R0.F32 ;  /* 0x00000004868e7c49 */ /* 0x000fe40009200000 */
[----:B--2---:R-:W-:Y:S01]  /*14f80*/  @!P6 FMUL R125, R125, R125 ;  /* 0x0000007d7d7de220 */ /* 0x004fe20000400000 */
[----:B------:R-:W-:Y:S02]  /*14f90*/  FSETP.GEU.AND P6, PT, R6, -126, PT ;  /* 0xc2fc00000600780b */ /* 0x000fe40003fce000 */
[----:B------:R-:W1:Y:S01]  /*14fa0*/  MUFU.EX2 R130, R4 ;  /* 0x0000000400827308 */ /* 0x000e620000000800 */
[----:B------:R-:W-:Y:S01]  /*14fb0*/  FSETP.GEU.AND P4, PT, R142, -126, PT ;  /* 0xc2fc00008e00780b */ /* 0x000fe20003f8e000 */
[----:B---3--:R-:W-:Y:S01]  /*14fc0*/  @!P5 FMUL R136, R136, R136 ;  /* 0x000000888888d220 */ /* 0x008fe20000400000 */
[----:B------:R-:W-:-:S05]  /*14fd0*/  FSETP.GEU.AND P5, PT, R7, -126, PT ;  /* 0xc2fc00000700780b */ /* 0x000fca0003fae000 */
[----:B------:R-:W2:Y:S01]  /*14fe0*/  MUFU.EX2 R138, R138 ;  /* 0x0000008a008a7308 */ /* 0x000ea20000000800 */
[----:B----4-:R-:W-:Y:S02]  /*14ff0*/  @!P0 FMUL R139, R139, R139 ;  /* 0x0000008b8b8b8220 */ /* 0x010fe40000400000 */
[----:B------:R-:W-:-:S03]  /*15000*/  @!P6 FMUL R6, R6, 0.5 ;  /* 0x3f0000000606e820 */ /* 0x000fc60000400000 */
[----:B------:R-:W-:Y:S02]  /*15010*/  @!P4 FMUL R142, R142, 0.5 ;  /* 0x3f0000008e8ec820 */ /* 0x000fe40000400000 */
[----:B------:R3:W4:Y:S01]  /*15020*/  MUFU.EX2 R131, R5 ;  /* 0x0000000500837308 */ /* 0x0007220000000800 */
[----:B-1----:R-:W-:Y:S01]  /*15030*/  @!P3 FMUL R130, R130, R130 ;  /* 0x000000828282b220 */ /* 0x002fe20000400000 */
[----:B------:R-:W-:Y:S01]  /*15040*/  FSETP.GEU.AND P3, PT, R143, -126, PT ;  /* 0xc2fc00008f00780b */ /* 0x000fe20003f6e000 */
[----:B------:R-:W-:-:S05]  /*15050*/  @!P5 FMUL R7, R7, 0.5 ;  /* 0x3f0000000707d820 */ /* 0x000fca0000400000 */
[----:B------:R-:W1:Y:S01]  /*15060*/  MUFU.EX2 R134, R6 ;  /* 0x0000000600867308 */ /* 0x000e620000000800 */
[----:B--2---:R-:W-:-:S06]  /*15070*/  @!P1 FMUL R138, R138, R138 ;  /* 0x0000008a8a8a9220 */ /* 0x004fcc0000400000 */
[----:B------:R-:W-:Y:S01]  /*15080*/  @!P3 FMUL R143, R143, 0.5 ;  /* 0x3f0000008f8fb820 */ /* 0x000fe20000400000 */
[----:B------:R-:W2:Y:S01]  /*15090*/  MUFU.EX2 R135, R7 ;  /* 0x0000000700877308 */ /* 0x000ea20000000800 */
[--C-:B---3--:R-:W-:Y:S02]  /*150a0*/  FFMA2 R4, R144.F32x2.HI_LO, UR4.F32, R0.reuse.F32 ;  /* 0x0000000490047c49 */ /* 0x108fe40009200000 */
[----:B------:R-:W-:Y:S01]  /*150b0*/  FFMA2 R144, R140.F32x2.HI_LO, UR4.F32, R0.F32 ;  /* 0x000000048c907c49 */ /* 0x000fe20009200000 */
[----:B------:R-:W-:Y:S01]  /*150c0*/  USHF.R.U32.HI UR4, URZ, 0x15, UR39 ;  /* 0x00000015ff047899 */ /* 0x000fe20008011627 */
[----:B----4-:R-:W-:Y:S01]  /*150d0*/  @!P2 FMUL R131, R131, R131 ;  /* 0x000000838383a220 */ /* 0x010fe20000400000 */
[----:B------:R-:W-:Y:S02]  /*150e0*/  FSETP.GEU.AND P1, PT, R5, -126, PT ;  /* 0xc2fc00000500780b */ /* 0x000fe40003f2e000 */
[----:B------:R-:W-:Y:S01]  /*150f0*/  FSETP.GEU.AND P0, PT, R144, -126, PT ;  /* 0xc2fc00009000780b */ /* 0x000fe20003f0e000 */
[----:B------:R-:W3:Y:S01]  /*15100*/  MUFU.EX2 R142, R142 ;  /* 0x0000008e008e7308 */ /* 0x000ee20000000800 */
[----:B------:R-:W-:Y:S01]  /*15110*/  FSETP.GEU.AND P2, PT, R4, -126, PT ;  /* 0xc2fc00000400780b */ /* 0x000fe20003f4e000 */
[----:B-1----:R-:W-:Y:S01]  /*15120*/  @!P6 FMUL R134, R134, R134 ;  /* 0x000000868686e220 */ /* 0x002fe20000400000 */
[----:B------:R-:W-:-:S02]  /*15130*/  FSETP.GEU.AND P6, PT, R145, -126, PT ;  /* 0xc2fc00009100780b */ /* 0x000fc40003fce000 */
[----:B------:R-:W-:-:S03]  /*15140*/  MOV R3, UR4 ;  /* 0x0000000400037c02 */ /* 0x000fc60008000f00 */
[----:B------:R-:W1:Y:S01]  /*15150*/  MUFU.EX2 R143, R143 ;  /* 0x0000008f008f7308 */ /* 0x000e620000000800 */
[----:B--2---:R-:W-:Y:S01]  /*15160*/  @!P5 FMUL R135, R135, R135 ;  /* 0x000000878787d220 */ /* 0x004fe20000400000 */
[----:B------:R-:W-:Y:S01]  /*15170*/  @!P1 FMUL R5, R5, 0.5 ;  /* 0x3f00000005059820 */ /* 0x000fe20000400000 */
[----:B------:R-:W-:Y:S01]  /*15180*/  FSETP.GEU.AND P5, PT, R148, -126, PT ;  /* 0xc2fc00009400780b */ /* 0x000fe20003fae000 */
[----:B------:R-:W-:Y:S02]  /*15190*/  @!P0 FMUL R144, R144, 0.5 ;  /* 0x3f00000090908820 */ /* 0x000fe40000400000 */
[----:B------:R-:W-:Y:S02]  /*151a0*/  @!P2 FMUL R4, R4, 0.5 ;  /* 0x3f0000000404a820 */ /* 0x000fe40000400000 */
[----:B------:R-:W2:Y:S01]  /*151b0*/  MUFU.EX2 R141, R5 ;  /* 0x00000005008d7308 */ /* 0x000ea20000000800 */
[----:B---3--:R-:W-:Y:S01]  /*151c0*/  @!P4 FMUL R142, R142, R142 ;  /* 0x0000008e8e8ec220 */ /* 0x008fe20000400000 */
[----:B------:R-:W-:Y:S01]  /*151d0*/  FSETP.GEU.AND P4, PT, R149, -126, PT ;  /* 0xc2fc00009500780b */ /* 0x000fe20003f8e000 */
[----:B------:R-:W-:-:S05]  /*151e0*/  @!P6 FMUL R145, R145, 0.5 ;  /* 0x3f0000009191e820 */ /* 0x000fca0000400000 */
[----:B------:R-:W3:Y:S01]  /*151f0*/  MUFU.EX2 R144, R144 ;  /* 0x0000009000907308 */ /* 0x000ee20000000800 */
[----:B-1----:R-:W-:Y:S01]  /*15200*/  @!P3 FMUL R143, R143, R143 ;  /* 0x0000008f8f8fb220 */ /* 0x002fe20000400000 */
[----:B------:R-:W-:Y:S01]  /*15210*/  FSETP.GEU.AND P3, PT, R24, -126, PT ;  /* 0xc2fc00001800780b */ /* 0x000fe20003f6e000 */
[----:B------:R-:W-:-:S03]  /*15220*/  @!P5 FMUL R148, R148, 0.5 ;  /* 0x3f0000009494d820 */ /* 0x000fc60000400000 */
        /* <DEDUP_REMOVED lines=198> */
[----:B------:R-:W-:-:S03]  /*15e90*/  F2FP.F16.F32.PACK_AB R60, R97, R96 ;  /* 0x00000060613c723e */ /* 0x000fc600000000ff */
[----:B------:R-:W-:Y:S01]  /*15ea0*/  @!P3 FMUL R66, R66, 0.5 ;  /* 0x3f0000004242b820 */ /* 0x000fe20000400000 */
[----:B------:R-:W2:Y:S01]  /*15eb0*/  MUFU.EX2 R189, R63 ;  /* 0x0000003f00bd7308 */ /* 0x000ea20000000800 */
[----:B---3--:R-:W-:Y:S01]  /*15ec0*/  @!P1 FMUL R187, R187, R187 ;  /* 0x000000bbbbbb9220 */ /* 0x008fe20000400000 */
[----:B------:R-:W-:Y:S02]  /*15ed0*/  FSETP.GEU.AND P1, PT, R68, -126, PT ;  /* 0xc2fc00004400780b */ /* 0x000fe40003f2e000 */
[----:B------:R-:W-:Y:S02]  /*15ee0*/  F2FP.F16.F32.PACK_AB R61, R99, R98 ;  /* 0x00000062633d723e */ /* 0x000fe400000000ff */
[----:B------:R-:W-:Y:S01]  /*15ef0*/  F2FP.F16.F32.PACK_AB R42, R187, R186 ;  /* 0x000000babb2a723e */ /* 0x000fe200000000ff */
[----:B------:R-:W-:Y:S01]  /*15f00*/  @!P2 FMUL R67, R67, 0.5 ;  /* 0x3f0000004343a820 */ /* 0x000fe20000400000 */
[----:B------:R-:W3:Y:S01]  /*15f10*/  MUFU.EX2 R44, R64 ;  /* 0x00000040002c7308 */ /* 0x000ee20000000800 */
[----:B-1----:R-:W-:Y:S01]  /*15f20*/  @!P0 FMUL R188, R188, R188 ;  /* 0x000000bcbcbc8220 */ /* 0x002fe20000400000 */
[----:B------:R-:W-:-:S02]  /*15f30*/  FSETP.GEU.AND P0, PT, R69, -126, PT ;  /* 0xc2fc00004500780b */ /* 0x000fc40003f0e000 */
        /* <DEDUP_REMOVED lines=11> */
[----:B------:R-:W-:Y:S02]  /*15ff0*/  F2FP.F16.F32.PACK_AB R64, R105, R104 ;  /* 0x000000686940723e */ /* 0x000fe400000000ff */
[----:B------:R3:W-:Y:S01]  /*16000*/  STL [R1+0x10], R44 ;  /* 0x0000102c01007387 */ /* 0x0007e20000100800 */
[----:B------:R-:W-:Y:S01]  /*16010*/  @!P6 FMUL R70, R70, 0.5 ;  /* 0x3f0000004646e820 */ /* 0x000fe20000400000 */
[----:B------:R-:W4:Y:S01]  /*16020*/  MUFU.EX2 R48, R67 ;  /* 0x0000004300307308 */ /* 0x000f220000000800 */
[----:B-1----:R-:W-:Y:S01]  /*16030*/  @!P4 FMUL R49, R49, R49 ;  /* 0x000000313131c220 */ /* 0x002fe20000400000 */
[----:B------:R-:W-:Y:S02]  /*16040*/  FSETP.GEU.AND P4, PT, R72, -126, PT ;  /* 0xc2fc00004800780b */ /* 0x000fe40003f8e000 */
[----:B------:R-:W-:Y:S02]  /*16050*/  F2FP.F16.F32.PACK_AB R65, R107, R106 ;  /* 0x0000006a6b41723e */ /* 0x000fe400000000ff */
[----:B------:R-:W-:Y:S01]  /*16060*/  STL [R1+0x14], R49 ;  /* 0x0000143101007387 */ /* 0x000fe20000100800 */
[----:B------:R-:W-:Y:S01]  /*16070*/  @!P5 FMUL R71, R71, 0.5 ;  /* 0x3f0000004747d820 */ /* 0x000fe20000400000 */
[----:B------:R-:W1:Y:S01]  /*16080*/  MUFU.EX2 R46, R68 ;  /* 0x00000044002e7308 */ /* 0x000e620000000800 */
[----:B--2---:R-:W-:Y:S01]  /*16090*/  @!P3 FMUL R45, R45, R45 ;  /* 0x0000002d2d2db220 */ /* 0x004fe20000400000 */
        /* <DEDUP_REMOVED lines=11> */
[----:B-1----:R-:W-:Y:S01]  /*16150*/  @!P1 FMUL R46, R46, R46 ;  /* 0x0000002e2e2e9220 */ /* 0x002fe20000400000 */
[----:B------:R-:W-:-:S02]  /*16160*/  FSETP.GEU.AND P1, PT, R75, -126, PT ;  /* 0xc2fc00004b00780b */ /* 0x000fc40003f2e000 */
[----:B---3--:R-:W-:Y:S02]  /*16170*/  F2FP.F16.F32.PACK_AB R44, R49, R44 ;  /* 0x0000002c312c723e */ /* 0x008fe400000000ff */
[----:B------:R1:W-:Y:S01]  /*16180*/  STL [R1+0x20], R46 ;  /* 0x0000202e01007387 */ /* 0x0003e20000100800 */
[----:B------:R-:W-:Y:S01]  /*16190*/  @!P2 FMUL R74, R74, 0.5 ;  /* 0x3f0000004a4aa820 */ /* 0x000fe20000400000 */
[----:B------:R-:W3:Y:S01]  /*161a0*/  MUFU.EX2 R5, R71 ;  /* 0x0000004700057308 */ /* 0x000ee20000000800 */
[----:B-----5:R-:W-:Y:S01]  /*161b0*/  @!P0 FMUL R47, R47, R47 ;  /* 0x0000002f2f2f8220 */ /* 0x020fe20000400000 */
[----:B------:R-:W-:Y:S02]  /*161c0*/  FSETP.GEU.AND P0, PT, R76, -126, PT ;  /* 0xc2fc00004c00780b */ /* 0x000fe40003f0e000 */
[----:B------:R-:W-:Y:S02]  /*161d0*/  F2FP.F16.F32.PACK_AB R68, R113, R112 ;  /* 0x000000707144723e */ /* 0x000fe400000000ff */
[----:B------:R5:W-:Y:S01]  /*161e0*/  STL [R1+0x24], R47 ;  /* 0x0000242f01007387 */ /* 0x000be20000100800 */
[----:B------:R-:W-:Y:S01]  /*161f0*/  @!P1 FMUL R75, R75, 0.5 ;  /* 0x3f0000004b4b9820 */ /* 0x000fe20000400000 */
[----:B------:R-:W1:Y:S01]  /*16200*/  MUFU.EX2 R6, R72 ;  /* 0x0000004800067308 */ /* 0x000e620000000800 */
[----:B----4-:R-:W-:Y:S01]  /*16210*/  @!P6 FMUL R4, R4, R4 ;  /* 0x000000040404e220 */ /* 0x010fe20000400000 */
[----:B------:R-:W-:-:S02]  /*16220*/  FSETP.GEU.AND P6, PT, R77, -126, PT ;  /* 0xc2fc00004d00780b */ /* 0x000fc40003fce000 */
[----:B--2---:R-:W-:Y:S02]  /*16230*/  F2FP.F16.F32.PACK_AB R45, R48, R45 ;  /* 0x0000002d302d723e */ /* 0x004fe400000000ff */
[----:B------:R2:W-:Y:S01]  /*16240*/  STL [R1+0x28], R4 ;  /* 0x0000280401007387 */ /* 0x0005e20000100800 */
[----:B------:R-:W-:Y:S01]  /*16250*/  @!P0 FMUL R76, R76, 0.5 ;  /* 0x3f0000004c4c8820 */ /* 0x000fe20000400000 */
[----:B------:R-:W4:Y:S01]  /*16260*/  MUFU.EX2 R7, R73 ;  /* 0x0000004900077308 */ /* 0x000f220000000800 */
[----:B---3--:R-:W-:Y:S01]  /*16270*/  @!P5 FMUL R5, R5, R5 ;  /* 0x000000050505d220 */ /* 0x008fe20000400000 */
[----:B------:R-:W-:Y:S02]  /*16280*/  FSETP.GEU.AND P5, PT, R78, -126, PT ;  /* 0xc2fc00004e00780b */ /* 0x000fe40003fae000 */
[----:B------:R-:W-:Y:S02]  /*16290*/  F2FP.F16.F32.PACK_AB R69, R115, R114 ;  /* 0x000000727345723e */ /* 0x000fe400000000ff */
[----:B------:R2:W-:Y:S01]  /*162a0*/  STL [R1+0x2c], R5 ;  /* 0x00002c0501007387 */ /* 0x0005e20000100800 */
[----:B------:R-:W-:Y:S01]  /*162b0*/  @!P6 FMUL R77, R77, 0.5 ;  /* 0x3f0000004d4de820 */ /* 0x000fe20000400000 */
[----:B------:R-:W3:Y:S01]  /*162c0*/  MUFU.EX2 R20, R74 ;  /* 0x0000004a00147308 */ /* 0x000ee20000000800 */
[----:B-1----:R-:W-:Y:S01]  /*162d0*/  @!P4 FMUL R6, R6, R6 ;  /* 0x000000060606c220 */ /* 0x002fe20000400000 */
[----:B------:R-:W-:-:S02]  /*162e0*/  FSETP.GEU.AND P4, PT, R79, -126, PT ;  /* 0xc2fc00004f00780b */ /* 0x000fc40003f8e000 */
[----:B------:R-:W-:Y:S02]  /*162f0*/  F2FP.F16.F32.PACK_AB R46, R47, R46 ;  /* 0x0000002e2f2e723e */ /* 0x000fe400000000ff */
[----:B------:R2:W-:Y:S01]  /*16300*/  STL [R1+0x30], R6 ;  /* 0x0000300601007387 */ /* 0x0005e20000100800 */
[----:B------:R-:W-:Y:S01]  /*16310*/  @!P5 FMUL R78, R78, 0.5 ;  /* 0x3f0000004e4ed820 */ /* 0x000fe20000400000 */
[----:B------:R-:W1:Y:S01]  /*16320*/  MUFU.EX2 R21, R75 ;  /* 0x0000004b00157308 */ /* 0x000e620000000800 */
[----:B----4-:R-:W-:Y:S01]  /*16330*/  @!P3 FMUL R7, R7, R7 ;  /* 0x000000070707b220 */ /* 0x010fe20000400000 */
[----:B------:R-:W-:Y:S02]  /*16340*/  FSETP.GEU.AND P3, PT, R80, -126, PT ;  /* 0xc2fc00005000780b */ /* 0x000fe40003f6e000 */
[----:B------:R-:W-:Y:S02]  /*16350*/  F2FP.F16.F32.PACK_AB R70, R117, R116 ;  /* 0x000000747546723e */ /* 0x000fe400000000ff */
[----:B------:R2:W-:Y:S01]  /*16360*/  STL [R1+0x34], R7 ;  /* 0x0000340701007387 */ /* 0x0005e20000100800 */
[----:B------:R-:W-:Y:S01]  /*16370*/  @!P4 FMUL R79, R79, 0.5 ;  /* 0x3f0000004f4fc820 */ /* 0x000fe20000400000 */
[----:B------:R-:W4:Y:S01]  /*16380*/  MUFU.EX2 R14, R76 ;  /* 0x0000004c000e7308 */ /* 0x000f220000000800 */
[----:B---3--:R-:W-:Y:S01]  /*16390*/  @!P2 FMUL R20, R20, R20 ;  /* 0x000000141414a220 */ /* 0x008fe20000400000 */
[----:B------:R-:W-:-:S02]  /*163a0*/  FSETP.GEU.AND P2, PT, R81, -126, PT ;  /* 0xc2fc00005100780b */ /* 0x000fc40003f4e000 */
[----:B------:R-:W-:Y:S02]  /*163b0*/  F2FP.F16.F32.PACK_AB R71, R19, R18 ;  /* 0x000000121347723e */ /* 0x000fe400000000ff */
[----:B------:R2:W-:Y:S01]  /*163c0*/  STL [R1+0x38], R20 ;  /* 0x0000381401007387 */ /* 0x0005e20000100800 */
[----:B------:R-:W-:Y:S01]  /*163d0*/  @!P3 FMUL R80, R80, 0.5 ;  /* 0x3f0000005050b820 */ /* 0x000fe20000400000 */
[----:B------:R-:W3:Y:S01]  /*163e0*/  MUFU.EX2 R15, R77 ;  /* 0x0000004d000f7308 */ /* 0x000ee20000000800 */
[----:B-1----:R-:W-:Y:S01]  /*163f0*/  @!P1 FMUL R21, R21, R21 ;  /* 0x0000001515159220 */ /* 0x002fe20000400000 */
[----:B------:R-:W-:Y:S02]  /*16400*/  FSETP.GEU.AND P1, PT, R82, -126, PT ;  /* 0xc2fc00005200780b */ /* 0x000fe40003f2e000 */
[----:B------:R-:W-:Y:S02]  /*16410*/  F2FP.F16.F32.PACK_AB R72, R119, R118 ;  /* 0x000000767748723e */ /* 0x000fe400000000ff */
[----:B------:R2:W-:Y:S01]  /*16420*/  STL [R1+0x3c], R21 ;  /* 0x00003c1501007387 */ /* 0x0005e20000100800 */
[----:B------:R-:W-:Y:S01]  /*16430*/  @!P2 FMUL R81, R81, 0.5 ;  /* 0x3f0000005151a820 */ /* 0x000fe20000400000 */
[----:B------:R-:W1:Y:S01]  /*16440*/  MUFU.EX2 R12, R78 ;  /* 0x0000004e000c7308 */ /* 0x000e620000000800 */
[----:B----4-:R-:W-:Y:S01]  /*16450*/  @!P0 FMUL R14, R14, R14 ;  /* 0x0000000e0e0e8220 */ /* 0x010fe20000400000 */
[----:B------:R-:W-:-:S02]  /*16460*/  FSETP.GEU.AND P0, PT, R83, -126, PT ;  /* 0xc2fc00005300780b */ /* 0x000fc40003f0e000 */
[----:B------:R-:W-:Y:S02]  /*16470*/  F2FP.F16.F32.PACK_AB R73, R23, R22 ;  /* 0x000000161749723e */ /* 0x000fe400000000ff */
[----:B------:R2:W-:Y:S01]  /*16480*/  STL [R1+0x40], R14 ;  /* 0x0000400e01007387 */ /* 0x0005e20000100800 */
[----:B------:R-:W-:Y:S01]  /*16490*/  @!P1 FMUL R82, R82, 0.5 ;  /* 0x3f00000052529820 */ /* 0x000fe20000400000 */
[----:B------:R-:W4:Y:S01]  /*164a0*/  MUFU.EX2 R13, R79 ;  /* 0x0000004f000d7308 */ /* 0x000f220000000800 */
[----:B---3--:R-:W-:Y:S01]  /*164b0*/  @!P6 FMUL R15, R15, R15 ;  /* 0x0000000f0f0fe220 */ /* 0x008fe20000400000 */
[----:B------:R-:W-:Y:S02]  /*164c0*/  LOP3.LUT P6, RZ, R3, 0x3, R2, 0x48, !PT ;  /* 0x0000000303ff7812 */ /* 0x000fe400078c4802 */
[----:B------:R-:W-:Y:S02]  /*164d0*/  F2FP.F16.F32.PACK_AB R74, R127, R126 ;  /* 0x0000007e7f4a723e */ /* 0x000fe400000000ff */
[----:B------:R2:W-:Y:S01]  /*164e0*/  STL [R1+0x44], R15 ;  /* 0x0000440f01007387 */ /* 0x0005e20000100800 */
[----:B------:R-:W-:Y:S01]  /*164f0*/  @!P0 FMUL R83, R83, 0.5 ;  /* 0x3f00000053538820 */ /* 0x000fe20000400000 */
[----:B------:R-:W3:Y:S01]  /*16500*/  MUFU.EX2 R10, R80 ;  /* 0x00000050000a7308 */ /* 0x000ee20000000800 */
[----:B-1----:R-:W-:Y:S01]  /*16510*/  @!P5 FMUL R12, R12, R12 ;  /* 0x0000000c0c0cd220 */ /* 0x002fe20000400000 */
[----:B------:R-:W-:-:S02]  /*16520*/  F2FP.F16.F32.PACK_AB R75, R121, R120 ;  /* 0x00000078794b723e */ /* 0x000fc400000000ff */
[----:B------:R-:W-:Y:S02]  /*16530*/  F2FP.F16.F32.PACK_AB R76, R129, R128 ;  /* 0x00000080814c723e */ /* 0x000fe400000000ff */
[----:B------:R2:W-:Y:S01]  /*16540*/  STL [R1+0x48], R12 ;  /* 0x0000480c01007387 */ /* 0x0005e20000100800 */
[----:B------:R-:W-:Y:S01]  /*16550*/  F2FP.F16.F32.PACK_AB R77, R123, R122 ;  /* 0x0000007a7b4d723e */ /* 0x000fe200000000ff */
[----:B------:R-:W1:Y:S01]  /*16560*/  MUFU.EX2 R11, R81 ;  /* 0x00000051000b7308 */ /* 0x000e620000000800 */
[----:B----4-:R-:W-:Y:S01]  /*16570*/  @!P4 FMUL R13, R13, R13 ;  /* 0x0000000d0d0dc220 */ /* 0x010fe20000400000 */
[----:B------:R-:W-:Y:S02]  /*16580*/  F2FP.F16.F32.PACK_AB R78, R133, R132 ;  /* 0x00000084854e723e */ /* 0x000fe400000000ff */
[----:B------:R-:W-:Y:S02]  /*16590*/  F2FP.F16.F32.PACK_AB R79, R125, R124 ;  /* 0x0000007c7d4f723e */ /* 0x000fe400000000ff */
[----:B------:R2:W-:Y:S01]  /*165a0*/  STL [R1+0x4c], R13 ;  /* 0x00004c0d01007387 */ /* 0x0005e20000100800 */
[----:B-----5:R-:W-:Y:S01]  /*165b0*/  F2FP.F16.F32.PACK_AB R47, R5, R4 ;  /* 0x00000004052f723e */ /* 0x020fe200000000ff */
[----:B------:R-:W4:Y:S01]  /*165c0*/  MUFU.EX2 R8, R82 ;  /* 0x0000005200087308 */ /* 0x000f220000000800 */
[----:B---3--:R-:W-:Y:S01]  /*165d0*/  @!P3 FMUL R10, R10, R10 ;  /* 0x0000000a0a0ab220 */ /* 0x008fe20000400000 */
[----:B------:R-:W-:-:S02]  /*165e0*/  F2FP.F16.F32.PACK_AB R80, R137, R136 ;  /* 0x000000888950723e */ /* 0x000fc400000000ff */
[----:B------:R-:W-:Y:S02]  /*165f0*/  F2FP.F16.F32.PACK_AB R48, R7, R6 ;  /* 0x000000060730723e */ /* 0x000fe400000000ff */
[----:B------:R2:W-:Y:S01]  /*16600*/  STL [R1+0x58], R10 ;  /* 0x0000580a01007387 */ /* 0x0005e20000100800 */
[----:B------:R-:W-:Y:S01]  /*16610*/  F2FP.F16.F32.PACK_AB R49, R21, R20 ;  /* 0x000000141531723e */ /* 0x000fe200000000ff */
[----:B------:R-:W3:Y:S01]  /*16620*/  MUFU.EX2 R9, R83 ;  /* 0x0000005300097308 */ /* 0x000ee20000000800 */
[----:B-1----:R-:W-:Y:S01]  /*16630*/  @!P2 FMUL R11, R11, R11 ;  /* 0x0000000b0b0ba220 */ /* 0x002fe20000400000 */
[----:B------:R-:W-:Y:S02]  /*16640*/  F2FP.F16.F32.PACK_AB R81, R131, R130 ;  /* 0x000000828351723e */ /* 0x000fe400000000ff */
[----:B------:R-:W-:Y:S02]  /*16650*/  F2FP.F16.F32.PACK_AB R50, R15, R14 ;  /* 0x0000000e0f32723e */ /* 0x000fe400000000ff */
[----:B------:R2:W-:Y:S01]  /*16660*/  STL [R1+0x5c], R11 ;  /* 0x00005c0b01007387 */ /* 0x0005e20000100800 */
[----:B------:R-:W-:Y:S01]  /*16670*/  F2FP.F16.F32.PACK_AB R51, R13, R12 ;  /* 0x0000000c0d33723e */ /* 0x000fe200000000ff */
[----:B----4-:R-:W-:Y:S01]  /*16680*/  @!P1 FMUL R8, R8, R8 ;  /* 0x0000000808089220 */ /* 0x010fe20000400000 */
[----:B------:R-:W-:-:S02]  /*16690*/  F2FP.F16.F32.PACK_AB R82, R139, R138 ;  /* 0x0000008a8b52723e */ /* 0x000fc400000000ff */
[----:B------:R-:W-:Y:S02]  /*166a0*/  F2FP.F16.F32.PACK_AB R52, R11, R10 ;  /* 0x0000000a0b34723e */ /* 0x000fe400000000ff */
[----:B------:R2:W-:Y:S01]  /*166b0*/  STL [R1+0x50], R8 ;  /* 0x0000500801007387 */ /* 0x0005e20000100800 */
[----:B---3--:R-:W-:Y:S01]  /*166c0*/  @!P0 FMUL R9, R9, R9 ;  /* 0x0000000909098220 */ /* 0x008fe20000400000 */
[----:B------:R-:W-:-:S04]  /*166d0*/  F2FP.F16.F32.PACK_AB R83, R135, R134 ;  /* 0x000000868753723e */ /* 0x000fc800000000ff */
[----:B------:R2:W-:Y:S01]  /*166e0*/  STL [R1+0x54], R9 ;  /* 0x0000540901007387 */ /* 0x0005e20000100800 */
[----:B------:R-:W-:Y:S01]  /*166f0*/  F2FP.F16.F32.PACK_AB R53, R9, R8 ;  /* 0x000000080935723e */ /* 0x000fe200000000ff */
[----:B------:R-:W-:Y:S06]  /*16700*/  @!P6 BRA `(.L_x_270) ;  /* 0x000000000040e947 */ /* 0x000fec0003800000 */
[----:B------:R-:W-:Y:S01]  /*16710*/  MOV R2, 0x8 ;  /* 0x0000000800027802 */ /* 0x000fe20000000f00 */
[----:B------:R-:W1:Y:S01]  /*16720*/  LDCU.64 UR8, c[0x4][0xb0] ;  /* 0x01001600ff0877ac */ /* 0x000e620008000a00 */
[----:B--2---:R-:W-:Y:S02]  /*16730*/  HFMA2 R12, -RZ, RZ, 0, 5.9604644775390625e-08 ;  /* 0x00000001ff0c7431 */ /* 0x004fe400000001ff */
        /* <DEDUP_REMOVED lines=13> */
.L_x_270:
[----:B------:R-:W-:Y:S05]  /*16810*/  WARPSYNC.ALL ;  /* 0x0000000000007948 */ /* 0x000fea0003800000 */
[----:B------:R1:W-:Y:S01]  /*16820*/  STTM.x32 tmem[UR39], R56 ;  /* 0x00000038000079ed */ /* 0x0003e200082c0027 */
[----:B------:R-:W3:Y:S01]  /*16830*/  LDCU UR4, c[0x0][0x704] ;  /* 0x0000e080ff0477ac */ /* 0x000ee20008000800 */
[----:B-1----:R-:W4:Y:S01]  /*16840*/  LDL R87, [R1+0x64] ;  /* 0x0000640001577983 */ /* 0x002f220000100800 */
[----:B------:R-:W1:Y:S02]  /*16850*/  S2R R2, SR_TID.X ;  /* 0x0000000000027919 */ /* 0x000e640000002100 */
[----:B-1----:R-:W-:-:S02]  /*16860*/  SHF.R.U32.HI R60, RZ, 0x5, R2 ;  /* 0x00000005ff3c7819 */ /* 0x002fc40000011602 */
[----:B----4-:R-:W-:-:S04]  /*16870*/  FSETP.NEU.AND P0, PT, R87, -INF , PT ;  /* 0xff8000005700780b */ /* 0x010fc80003f0d000 */
[----:B------:R-:W-:-:S05]  /*16880*/  FSEL R0, R87, RZ, P0 ;  /* 0x000000ff57007208 */ /* 0x000fca0000000000 */
[----:B---3--:R-:W-:-:S04]  /*16890*/  FMUL R0, R0, -UR4 ;  /* 0x8000000400007c20 */ /* 0x008fc80008400000 */
[--C-:B------:R-:W-:Y:S02]  /*168a0*/  FFMA2 R54, R54.F32x2.HI_LO, UR4.F32, R0.reuse.F32 ;  /* 0x0000000436367c49 */ /* 0x100fe40009200000 */
[----:B------:R-:W-:Y:S01]  /*168b0*/  FFMA2 R146, R146.F32x2.HI_LO, UR4.F32, R0.F32 ;  /* 0x0000000492927c49 */ /* 0x000fe20009200000 */
[----:B------:R-:W-:Y:S02]  /*168c0*/  UIADD3 UR4, UPT, UPT, UR39, 0x20, URZ ;  /* 0x0000002027047890 */ /* 0x000fe4000fffe0ff */
[----:B------:R-:W-:Y:S02]  /*168d0*/  FSETP.GEU.AND P4, PT, R54, -126, PT ;  /* 0xc2fc00003600780b */ /* 0x000fe40003f8e000 */
[----:B------:R-:W-:Y:S01]  /*168e0*/  FSETP.GEU.AND P3, PT, R55, -126, PT ;  /* 0xc2fc00003700780b */ /* 0x000fe20003f6e000 */
[----:B------:R-:W-:Y:S01]  /*168f0*/  USHF.R.U32.HI UR4, URZ, 0x15, UR4 ;  /* 0x00000015ff047899 */ /* 0x000fe20008011604 */
[----:B------:R-:W-:Y:S02]  /*16900*/  FSETP.GEU.AND P2, PT, R146, -126, PT ;  /* 0xc2fc00009200780b */ /* 0x000fe40003f4e000 */
[----:B------:R-:W-:-:S03]  /*16910*/  FSETP.GEU.AND P1, PT, R147, -126, PT ;  /* 0xc2fc00009300780b */ /* 0x000fc60003f2e000 */
[----:B------:R-:W-:-:S04]  /*16920*/  MOV R3, UR4 ;  /* 0x0000000400037c02 */ /* 0x000fc80008000f00 */
[----:B------:R-:W-:Y:S01]  /*16930*/  @!P4 FMUL R54, R54, 0.5 ;  /* 0x3f0000003636c820 */ /* 0x000fe20000400000 */
[----:B------:R-:W-:Y:S01]  /*16940*/  LOP3.LUT P0, RZ, R3, 0x3, R60, 0x48, !PT ;  /* 0x0000000303ff7812 */ /* 0x000fe2000780483c */
[----:B------:R-:W-:Y:S02]  /*16950*/  @!P3 FMUL R55, R55, 0.5 ;  /* 0x3f0000003737b820 */ /* 0x000fe40000400000 */
[----:B------:R-:W-:Y:S01]  /*16960*/  @!P2 FMUL R146, R146, 0.5 ;  /* 0x3f0000009292a820 */ /* 0x000fe20000400000 */
[----:B------:R-:W1:Y:S01]  /*16970*/  MUFU.EX2 R58, R54 ;  /* 0x00000036003a7308 */ /* 0x000e620000000800 */
[----:B------:R-:W-:-:S07]  /*16980*/  @!P1 FMUL R147, R147, 0.5 ;  /* 0x3f00000093939820 */ /* 0x000fce0000400000 */
[----:B------:R-:W3:Y:S08]  /*16990*/  MUFU.EX2 R59, R55 ;  /* 0x00000037003b7308 */ /* 0x000ef00000000800 */
[----:B------:R-:W4:Y:S01]  /*169a0*/  MUFU.EX2 R56, R146 ;  /* 0x0000009200387308 */ /* 0x000f220000000800 */
[----:B-1----:R-:W-:-:S07]  /*169b0*/  @!P4 FMUL R58, R58, R58 ;  /* 0x0000003a3a3ac220 */ /* 0x002fce0000400000 */
[----:B------:R-:W1:Y:S01]  /*169c0*/  MUFU.EX2 R57, R147 ;  /* 0x0000009300397308 */ /* 0x000e620000000800 */
[----:B---3--:R-:W-:-:S05]  /*169d0*/  @!P3 FMUL R59, R59, R59 ;  /* 0x0000003b3b3bb220 */ /* 0x008fca0000400000 */
[----:B------:R-:W-:Y:S01]  /*169e0*/  F2FP.F16.F32.PACK_AB R54, R59, R58 ;  /* 0x0000003a3b36723e */ /* 0x000fe200000000ff */
[----:B----4-:R-:W-:Y:S01]  /*169f0*/  @!P2 FMUL R56, R56, R56 ;  /* 0x000000383838a220 */ /* 0x010fe20000400000 */
[----:B-1----:R-:W-:-:S05]  /*16a00*/  @!P1 FMUL R57, R57, R57 ;  /* 0x0000003939399220 */ /* 0x002fca0000400000 */
[----:B------:R-:W-:Y:S01]  /*16a10*/  F2FP.F16.F32.PACK_AB R55, R57, R56 ;  /* 0x000000383937723e */ /* 0x000fe200000000ff */
[----:B------:R-:W-:Y:S06]  /*16a20*/  @!P0 BRA `(.L_x_271) ;  /* 0x0000000000408947 */ /* 0x000fec0003800000 */
[----:B--2---:R-:W-:Y:S01]  /*16a30*/  MOV R14, 0x8 ;  /* 0x00000008000e7802 */ /* 0x004fe20000000f00 */
        /* <DEDUP_REMOVED lines=15> */
.L_x_271:
        /* <DEDUP_REMOVED lines=8> */
.L_x_272:
[----:B------:R-:W4:Y:S01]  /*16bb0*/  S2UR UR4, SR_CgaCtaId ;  /* 0x00000000000479c3 */ /* 0x000f220000008800 */
[----:B------:R-:W-:Y:S01]  /*16bc0*/  UISETP.NE.AND UP0, UPT, UR50, URZ, UPT ;  /* 0x000000ff3200728c */ /* 0x000fe2000bf05270 */
[----:B------:R-:W-:-:S03]  /*16bd0*/  UMOV UR5, 0x400 ;  /* 0x0000040000057882 */ /* 0x000fc60000000000 */
[----:B------:R-:W-:-:S04]  /*16be0*/  USEL UR39, UR45, UR48, UP0 ;  /* 0x000000302d277287 */ /* 0x000fc80008000000 */
[----:B------:R-:W-:Y:S02]  /*16bf0*/  ULOP3.LUT UR39, UR39, 0x1, URZ, 0x3c, !UPT ;  /* 0x0000000127277892 */ /* 0x000fe4000f8e3cff */
[----:B----4-:R-:W-:-:S04]  /*16c00*/  ULEA UR4, UR4, UR5, 0x18 ;  /* 0x0000000504047291 */ /* 0x010fc8000f8ec0ff */
[----:B------:R-:W-:Y:S02]  /*16c10*/  UIADD3 UR5, UPT, UPT, UR4, 0x1c068, URZ ;  /* 0x0001c06804057890 */ /* 0x000fe4000fffe0ff */
[----:B------:R-:W-:Y:S02]  /*16c20*/  @UP0 UIADD3 UR5, UPT, UPT, UR4, 0x1c058, URZ ;  /* 0x0001c05804050890 */ /* 0x000fe4000fffe0ff */
[----:B------:R-:W-:Y:S02]  /*16c30*/  UISETP.NE.AND UP0, UPT, UR43, URZ, UPT ;  /* 0x000000ff2b00728c */ /* 0x000fe4000bf05270 */
[----:B------:R-:W-:-:S09]  /*16c40*/  UPRMT UR5, UR38, 0x654, UR5 ;  /* 0x0000065426057896 */ /* 0x000fd20008000005 */
[----:B---3--:R-:W-:Y:S01]  /*16c50*/  SYNCS.ARRIVE.TRANS64.RED.A1T0 RZ, [UR5], RZ ;  /* 0x000000ffffff79a7 */ /* 0x008fe20008100405 */
[----:B------:R-:W-:Y:S05]  /*16c60*/  BRA.U UP0, `(.L_x_273) ;  /* 0x0000000100047547 */ /* 0x000fea000b800000 */
[----:B------:R-:W-:Y:S05]  /*16c70*/  BPT.TRAP 0x1 ;  /* 0x000000040000795c */ /* 0x000fea0000300000 */
.L_x_273:
[----:B------:R-:W-:Y:S01]  /*16c80*/  UISETP.NE.AND UP0, UPT, UR50, URZ, UPT ;  /* 0x000000ff3200728c */ /* 0x000fe2000bf05270 */
[----:B------:R-:W-:Y:S01]  /*16c90*/  FADD2 R90, R90.F32x2.HI_LO, RZ.F32 ;  /* 0x000000ff5a5a724b */ /* 0x000fe20000200000 */
[----:B------:R-:W-:Y:S01]  /*16ca0*/  UIADD3 UR5, UPT, UPT, UR4, 0x1c088, URZ ;  /* 0x0001c08804057890 */ /* 0x000fe2000fffe0ff */
[----:B------:R-:W-:Y:S01]  /*16cb0*/  FADD2 R92, R92.F32x2.HI_LO, RZ.F32 ;  /* 0x000000ff5c5c724b */ /* 0x000fe20000200000 */
[----:B------:R-:W-:Y:S01]  /*16cc0*/  USEL UR37, UR46, UR47, UP0 ;  /* 0x0000002f2e257287 */ /* 0x000fe20008000000 */
[----:B------:R-:W-:Y:S01]  /*16cd0*/  FADD2 R90, R90.F32x2.HI_LO, R98.F32x2.HI_LO ;  /* 0x000000625a5a724b */ /* 0x000fe20000000000 */
[----:B------:R-:W-:Y:S01]  /*16ce0*/  FSETP.NEU.AND P0, PT, R87, -INF , PT ;  /* 0xff8000005700780b */ /* 0x000fe20003f0d000 */
[----:B------:R-:W-:Y:S01]  /*16cf0*/  FADD2 R94, R94.F32x2.HI_LO, RZ.F32 ;  /* 0x000000ff5e5e724b */ /* 0x000fe20000200000 */
[----:B------:R-:W-:Y:S01]  /*16d00*/  ULOP3.LUT UR37, UR37, 0x1, URZ, 0x3c, !UPT ;  /* 0x0000000125257892 */ /* 0x000fe2000f8e3cff */
[----:B------:R-:W-:Y:S01]  /*16d10*/  FADD2 R92, R92.F32x2.HI_LO, R100.F32x2.HI_LO ;  /* 0x000000645c5c724b */ /* 0x000fe20000000000 */
[----:B--2---:R-:W-:Y:S01]  /*16d20*/  FSEL R4, R87, RZ, P0 ;  /* 0x000000ff57047208 */ /* 0x004fe20000000000 */
[----:B------:R-:W-:Y:S01]  /*16d30*/  @UP0 UIADD3 UR5, UPT, UPT, UR4, 0x1c078, URZ ;  /* 0x0001c07804050890 */ /* 0x000fe2000fffe0ff */
[----:B------:R-:W-:-:S02]  /*16d40*/  FADD2 R94, R94.F32x2.HI_LO, R102.F32x2.HI_LO ;  /* 0x000000665e5e724b */ /* 0x000fc40000000000 */
[----:B------:R-:W-:Y:S01]  /*16d50*/  MOV R0, UR37 ;  /* 0x0000002500007c02 */ /* 0x000fe20008000f00 */
[----:B------:R-:W-:Y:S01]  /*16d60*/  FADD2 R90, R90.F32x2.HI_LO, R106.F32x2.HI_LO ;  /* 0x0000006a5a5a724b */ /* 0x000fe20000000000 */
[----:B------:R-:W-:Y:S01]  /*16d70*/  FSETP.NEU.AND P0, PT, R17, R4, PT ;  /* 0x000000041100720b */ /* 0x000fe20003f0d000 */
[----:B------:R-:W-:Y:S01]  /*16d80*/  FADD2 R92, R92.F32x2.HI_LO, R108.F32x2.HI_LO ;  /* 0x0000006c5c5c724b */ /* 0x000fe20000000000 */
[----:B------:R-:W-:Y:S01]  /*16d90*/  SHF.L.U32 R0, R0, 0x1f, RZ ;  /* 0x0000001f00007819 */ /* 0x000fe200000006ff */
[----:B------:R-:W-:Y:S02]  /*16da0*/  FADD2 R94, R94.F32x2.HI_LO, R110.F32x2.HI_LO ;  /* 0x0000006e5e5e724b */ /* 0x000fe40000000000 */
[----:B------:R-:W-:Y:S01]  /*16db0*/  FADD2 R90, R90.F32x2.HI_LO, R114.F32x2.HI_LO ;  /* 0x000000725a5a724b */ /* 0x000fe20000000000 */
[----:B------:R-:W2:Y:S01]  /*16dc0*/  SYNCS.PHASECHK.TRANS64.TRYWAIT P2, [UR5], R0 ;  /* 0x00000000ff0075a7 */ /* 0x000ea20008041105 */
[----:B------:R-:W-:Y:S02]  /*16dd0*/  FADD2 R92, R92.F32x2.HI_LO, R116.F32x2.HI_LO ;  /* 0x000000745c5c724b */ /* 0x000fe40000000000 */
[----:B------:R-:W-:-:S02]  /*16de0*/  FADD2 R94, R94.F32x2.HI_LO, R18.F32x2.HI_LO ;  /* 0x000000125e5e724b */ /* 0x000fc40000000000 */
[----:B------:R-:W-:Y:S02]  /*16df0*/  FADD2 R90, R90.F32x2.HI_LO, R22.F32x2.HI_LO ;  /* 0x000000165a5a724b */ /* 0x000fe40000000000 */
[----:B------:R-:W-:Y:S02]  /*16e00*/  FADD2 R92, R92.F32x2.HI_LO, R126.F32x2.HI_LO ;  /* 0x0000007e5c5c724b */ /* 0x000fe40000000000 */
[----:B------:R-:W-:Y:S02]  /*16e10*/  FADD2 R94, R94.F32x2.HI_LO, R120.F32x2.HI_LO ;  /* 0x000000785e5e724b */ /* 0x000fe40000000000 */
[----:B------:R-:W-:Y:S01]  /*16e20*/  FADD2 R90, R90.F32x2.HI_LO, R122.F32x2.HI_LO ;  /* 0x0000007a5a5a724b */ /* 0x000fe20000000000 */
[----:B--2---:R-:W-:Y:S06]  /*16e30*/  @!P2 BRA `(.L_x_274) ;  /* 0x0000004c0010a947 */ /* 0x004fec0003800000 */
.L_x_453:
[----:B------:R-:W-:Y:S01]  /*16e40*/  BSSY.RECONVERGENT B0, `(.L_x_275) ;  /* 0x000000b000007945 */ /* 0x000fe20003800200 */
[----:B--2---:R-:W-:-:S03]  /*16e50*/  MOV R3, 0x3f000000 ;  /* 0x3f00000000037802 */ /* 0x004fc60000000f00 */
[----:B------:R-:W-:Y:S05]  /*16e60*/  @!P0 BRA `(.L_x_276) ;  /* 0x0000000000208947 */ /* 0x000fea0003800000 */
[----:B------:R-:W2:Y:S01]  /*16e70*/  LDCU UR5, c[0x0][0x704] ;  /* 0x0000e080ff0577ac */ /* 0x000ea20008000800 */
[----:B------:R-:W-:-:S04]  /*16e80*/  FADD R0, -R4, R17 ;  /* 0x0000001104007221 */ /* 0x000fc80000000100 */
[----:B--2---:R-:W-:-:S05]  /*16e90*/  FMUL R0, R0, UR5 ;  /* 0x0000000500007c20 */ /* 0x004fca0008400000 */
[----:B------:R-:W-:-:S13]  /*16ea0*/  FSETP.GEU.AND P0, PT, R0, -126, PT ;  /* 0xc2fc00000000780b */ /* 0x000fda0003f0e000 */
[----:B------:R-:W-:-:S04]  /*16eb0*/  @!P0 FMUL R0, R0, 0.5 ;  /* 0x3f00000000008820 */ /* 0x000fc80000400000 */
[----:B------:R-:W2:Y:S02]  /*16ec0*/  MUFU.EX2 R3, R0 ;  /* 0x0000000000037308 */ /* 0x000ea40000000800 */
[----:B--2---:R-:W-:-:S04]  /*16ed0*/  @!P0 FMUL R3, R3, R3 ;  /* 0x0000000303038220 */ /* 0x004fc80000400000 */
[----:B------:R-:W-:Y:S02]  /*16ee0*/  FMUL R3, R3, 0.5 ;  /* 0x3f00000003037820 */ /* 0x000fe40000400000 */
.L_x_276:
[----:B------:R-:W-:Y:S05]  /*16ef0*/  BSYNC.RECONVERGENT B0 ;  /* 0x0000000000007941 */ /* 0x000fea0003800200 */
.L_x_275:
[----:B-1----:R-:W2:Y:S04]  /*16f00*/  LDL.LU.64 R24, [R1+0x18] ;  /* 0x0000180001187983 */ /* 0x002ea80000300a00 */
[----:B------:R-:W3:Y:S04]  /*16f10*/  LDL.LU.64 R22, [R1+0x20] ;  /* 0x0000200001167983 */ /* 0x000ee80000300a00 */
[----:B------:R-:W4:Y:S04]  /*16f20*/  LDL.LU.64 R20, [R1+0x28] ;  /* 0x0000280001147983 */ /* 0x000f280000300a00 */
[----:B------:R-:W5:Y:S04]  /*16f30*/  LDL.LU.64 R12, [R1+0x10] ;  /* 0x00001000010c7983 */ /* 0x000f680000300a00 */
        /* <DEDUP_REMOVED lines=43> */
[----:B--2---:R-:W-:Y:S02]  /*171f0*/  FADD2 R90, R90.F32x2.HI_LO, R24.F32x2.HI_LO ;  /* 0x000000185a5a724b */ /* 0x004fe40000000000 */
[----:B---3--:R-:W-:Y:S02]  /*17200*/  FADD2 R92, R92.F32x2.HI_LO, R22.F32x2.HI_LO ;  /* 0x000000165c5c724b */ /* 0x008fe40000000000 */
[----:B----4-:R-:W-:Y:S02]  /*17210*/  FADD2 R94, R94.F32x2.HI_LO, R20.F32x2.HI_LO ;  /* 0x000000145e5e724b */ /* 0x010fe40000000000 */
[----:B-----5:R-:W-:-:S02]  /*17220*/  FADD2 R88, R88.F32x2.HI_LO, R12.F32x2.HI_LO ;  /* 0x0000000c5858724b */ /* 0x020fc40000000000 */
        /* <DEDUP_REMOVED lines=9> */
[----:B------:R-:W-:-:S04]  /*172c0*/  FADD2 R88, R88.F32x2.HI_LO, R90.F32x2.HI_LO ;  /* 0x0000005a5858724b */ /* 0x000fc80000000000 */
[----:B------:R-:W-:-:S04]  /*172d0*/  FADD2 R88, R88.F32x2.HI_LO, R92.F32x2.HI_LO ;  /* 0x0000005c5858724b */ /* 0x000fc80000000000 */
[----:B------:R-:W-:-:S05]  /*172e0*/  FADD R0, R88, R89 ;  /* 0x0000005958007221 */ /* 0x000fca0000000000 */
[----:B------:R1:W-:Y:S01]  /*172f0*/  STL [R1+0x60], R0 ;  /* 0x0000600001007387 */ /* 0x0003e20000100800 */
[----:B------:R-:W-:Y:S05]  /*17300*/  @P1 BRA `(.L_x_277) ;  /* 0x0000000000041947 */ /* 0x000fea0003800000 */
[----:B------:R-:W-:Y:S05]  /*17310*/  BPT.TRAP 0x1 ;  /* 0x000000040000795c */ /* 0x000fea0000300000 */
.L_x_277:
[----:B------:R-:W-:Y:S01]  /*17320*/  UISETP.NE.AND UP0, UPT, UR50, URZ, UPT ;  /* 0x000000ff3200728c */ /* 0x000fe2000bf05270 */
[----:B-1----:R-:W-:Y:S01]  /*17330*/  IMAD.U32 R0, RZ, RZ, UR39 ;  /* 0x00000027ff007e24 */ /* 0x002fe2000f8e00ff */
        /* <DEDUP_REMOVED lines=12> */
.L_x_455:
        /* <DEDUP_REMOVED lines=17> */
.L_x_279:
[----:B------:R-:W-:Y:S05]  /*17510*/  WARPSYNC.ALL ;  /* 0x0000000000007948 */ /* 0x000fea0003800000 */
[----:B------:R-:W2:Y:S01]  /*17520*/  LDL.LU.64 R16, [R1+0x60] ;  /* 0x0000600001107983 */ /* 0x000ea20000300a00 */
[----:B------:R-:W-:Y:S01]  /*17530*/  R2UR UR4, R2 ;  /* 0x00000000020472ca */ /* 0x000fe200000e0000 */
[----:B------:R-:W-:Y:S02]  /*17540*/  UISETP.NE.AND UP0, UPT, UR50, URZ, UPT ;  /* 0x000000ff3200728c */ /* 0x000fe4000bf05270 */
[----:B------:R-:W-:Y:S02]  /*17550*/  ULOP3.LUT UR49, UR49, 0x1, URZ, 0x3c, !UPT ;  /* 0x0000000131317892 */ /* 0x000fe4000f8e3cff */
[----:B------:R-:W-:-:S02]  /*17560*/  USEL UR47, UR47, UR37, UP0 ;  /* 0x000000252f2f7287 */ /* 0x000fc40008000000 */
[----:B------:R-:W-:Y:S02]  /*17570*/  USEL UR46, UR37, UR46, UP0 ;  /* 0x0000002e252e7287 */ /* 0x000fe40008000000 */
[----:B------:R-:W-:Y:S02]  /*17580*/  USEL UR48, UR48, UR39, UP0 ;  /* 0x0000002730307287 */ /* 0x000fe40008000000 */
[----:B------:R-:W-:Y:S02]  /*17590*/  USEL UR45, UR39, UR45, UP0 ;  /* 0x0000002d272d7287 */ /* 0x000fe40008000000 */
[----:B--2---:R3:W-:Y:S10]  /*175a0*/  STTM.x2 tmem[UR4], R16 ;  /* 0x00000010000079ed */ /* 0x0047f400080c0004 */
.L_x_260:
[----:B------:R-:W-:-:S09]  /*175b0*/  UISETP.NE.AND UP0, UPT, UR43, URZ, UPT ;  /* 0x000000ff2b00728c */ /* 0x000fd2000bf05270 */
[----:B------:R-:W-:Y:S05]  /*175c0*/  BRA.U UP0, `(.L_x_280) ;  /* 0x0000000100047547 */ /* 0x000fea000b800000 */
[----:B------:R-:W-:Y:S05]  /*175d0*/  BPT.TRAP 0x1 ;  /* 0x000000040000795c */ /* 0x000fea0000300000 */
.L_x_280:
[----:B------:R-:W4:Y:S01]  /*175e0*/  S2UR UR5, SR_CgaCtaId ;  /* 0x00000000000579c3 */ /* 0x000f220000008800 */
[----:B------:R-:W-:Y:S01]  /*175f0*/  UISETP.NE.AND UP1, UPT, UR50, URZ, UPT ;  /* 0x000000ff3200728c */ /* 0x000fe2000bf25270 */
[----:B------:R-:W-:-:S03]  /*17600*/  UMOV UR4, 0x400 ;  /* 0x0000040000047882 */ /* 0x000fc60000000000 */
[----:B------:R-:W-:-:S04]  /*17610*/  USEL UR6, UR46, UR47, UP1 ;  /* 0x0000002f2e067287 */ /* 0x000fc80008800000 */
[----:B------:R-:W-:Y:S02]  /*17620*/  ULOP3.LUT UR6, UR6, 0x1, URZ, 0x3c, !UPT ;  /* 0x0000000106067892 */ /* 0x000fe4000f8e3cff */
[----:B----4-:R-:W-:-:S04]  /*17630*/  ULEA UR5, UR5, UR4, 0x18 ;  /* 0x0000000405057291 */ /* 0x010fc8000f8ec0ff */
[----:B------:R-:W-:Y:S02]  /*17640*/  UIADD3 UR4, UPT, UPT, UR5, 0x1c080, URZ ;  /* 0x0001c08005047890 */ /* 0x000fe4000fffe0ff */
[----:B------:R-:W-:-:S09]  /*17650*/  @UP1 UIADD3 UR4, UPT, UPT, UR5, 0x1c070, URZ ;  /* 0x0001c07005041890 */ /* 0x000fd2000fffe0ff */
[----:B------:R-:W-:Y:S01]  /*17660*/  SYNCS.ARRIVE.TRANS64.A1T0 RZ, [UR4], RZ ;  /* 0x000000ffffff79a7 */ /* 0x000fe20008100004 */
[----:B------:R-:W-:Y:S05]  /*17670*/  BRA.U UP0, `(.L_x_281) ;  /* 0x0000000100047547 */ /* 0x000fea000b800000 */
[----:B------:R-:W-:Y:S05]  /*17680*/  BPT.TRAP 0x1 ;  /* 0x000000040000795c */ /* 0x000fea0000300000 */
.L_x_281:
[----:B------:R-:W-:Y:S01]  /*17690*/  UISETP.NE.AND UP0, UPT, UR50, URZ, UPT ;  /* 0x000000ff3200728c */ /* 0x000fe2000bf05270 */
[----:B-1----:R-:W-:Y:S01]  /*176a0*/  MOV R3, UR6 ;  /* 0x0000000600037c02 */ /* 0x002fe20008000f00 */
[----:B------:R-:W-:-:S03]  /*176b0*/  UIADD3 UR4, UPT, UPT, UR5, 0x1c078, URZ ;  /* 0x0001c07805047890 */ /* 0x000fc6000fffe0ff */
[----:B------:R-:W-:-:S06]  /*176c0*/  SHF.L.U32 R3, R3, 0x1f, RZ ;  /* 0x0000001f03037819 */ /* 0x000fcc00000006ff */
[----:B------:R-:W-:Y:S02]  /*176d0*/  @!UP0 UIADD3 UR4, UPT, UPT, UR5, 0x1c088, URZ ;  /* 0x0001c08805048890 */ /* 0x000fe4000fffe0ff */
[----:B------:R-:W-:-:S07]  /*176e0*/  UISETP.GT.U32.AND UP0, UPT, UR42, 0x1, UPT ;  /* 0x000000012a00788c */ /* 0x000fce000bf04070 */
[----:B------:R-:W1:Y:S02]  /*176f0*/  SYNCS.PHASECHK.TRANS64.TRYWAIT P0, [UR4], R3 ;  /* 0x00000003ff0075a7 */ /* 0x000e640008001104 */
[----:B-1----:R-:W-:Y:S05]  /*17700*/  @!P0 BRA `(.L_x_282) ;  /* 0x00000044000c8947 */ /* 0x002fea0003800000 */
.L_x_457:
[----:B------:R-:W-:Y:S05]  /*17710*/  BRA.U UP0, `(.L_x_283) ;  /* 0x0000000100087547 */ /* 0x000fea000b800000 */
[----:B------:R-:W-:Y:S05]  /*17720*/  BPT.TRAP 0x1 ;  /* 0x000000040000795c */ /* 0x000fea0000300000 */
[----:B------:R-:W-:Y:S05]  /*17730*/  BPT.TRAP 0x1 ;  /* 0x000000040000795c */ /* 0x000fea0000300000 */
.L_x_283:
[----:B------:R-:W-:Y:S02]  /*17740*/  UISETP.NE.AND UP0, UPT, UR50, URZ, UPT ;  /* 0x000000ff3200728c */ /* 0x000fe4000bf05270 */
[----:B------:R-:W-:Y:S02]  /*17750*/  UIADD3 UR4, UPT, UPT, UR5, 0x1c068, URZ ;  /* 0x0001c06805047890 */ /* 0x000fe4000fffe0ff */
[----:B------:R-:W-:Y:S02]  /*17760*/  USEL UR47, UR47, UR6, UP0 ;  /* 0x000000062f2f7287 */ /* 0x000fe40008000000 */
[----:B------:R-:W-:-:S05]  /*17770*/  USEL UR46, UR6, UR46, UP0 ;  /* 0x0000002e062e7287 */ /* 0x000fca0008000000 */
[----:B------:R-:W-:-:S04]  /*17780*/  @UP0 UIADD3 UR4, UPT, UPT, UR5, 0x1c058, URZ ;  /* 0x0001c05805040890 */ /* 0x000fc8000fffe0ff */
[----:B------:R-:W-:-:S09]  /*17790*/  UPRMT UR4, UR38, 0x654, UR4 ;  /* 0x0000065426047896 */ /* 0x000fd20008000004 */
[----:B------:R-:W-:Y:S01]  /*177a0*/  SYNCS.ARRIVE.TRANS64.RED.A1T0 RZ, [UR4], RZ ;  /* 0x000000ffffff79a7 */ /* 0x000fe20008100404 */
[----:B------:R-:W-:-:S04]  /*177b0*/  USEL UR4, UR45, UR48, UP0 ;  /* 0x000000302d047287 */ /* 0x000fc80008000000 */
[----:B------:R-:W-:-:S04]  /*177c0*/  ULOP3.LUT UR4, UR4, 0x1, URZ, 0x3c, !UPT ;  /* 0x0000000104047892 */ /* 0x000fc8000f8e3cff */
[----:B------:R-:W-:Y:S02]  /*177d0*/  USEL UR45, UR4, UR45, UP0 ;  /* 0x0000002d042d7287 */ /* 0x000fe40008000000 */
[----:B------:R-:W-:-:S12]  /*177e0*/  USEL UR48, UR48, UR4, UP0 ;  /* 0x0000000430307287 */ /* 0x000fd80008000000 */
.L_x_235:
[----:B------:R-:W4:Y:S01]  /*177f0*/  LDCU UR5, c[0x0][0x370] ;  /* 0x00006e00ff0577ac */ /* 0x000f220008000800 */
[----:B------:R-:W5:Y:S01]  /*17800*/  LDCU UR4, c[0x0][0x900] ;  /* 0x00012000ff0477ac */ /* 0x000f620008000800 */
[----:B----4-:R-:W-:-:S04]  /*17810*/  UIADD3 UR36, UPT, UPT, UR5, UR36, URZ ;  /* 0x0000002405247290 */ /* 0x010fc8000fffe0ff */
[----:B-----5:R-:W-:-:S09]  /*17820*/  UISETP.GE.AND UP0, UPT, UR36, UR4, UPT ;  /* 0x000000042400728c */ /* 0x020fd2000bf06270 */
[----:B------:R-:W-:Y:S05]  /*17830*/  BRA.U !UP0, `(.L_x_284) ;  /* 0xffffff59080c7547 */ /* 0x000fea000b83ffff */
[----:B------:R-:W-:Y:S05]  /*17840*/  EXIT ;  /* 0x000000000000794d */ /* 0x000fea0003800000 */
.L_x_26:
[----:B------:R-:W-:-:S05]  /*17850*/  IMAD.MOV.U32 R3, RZ, RZ, -0x4 ;  /* 0xfffffffcff037424 */ /* 0x000fca00078e00ff */
[----:B------:R-:W-:-:S05]  /*17860*/  VIADDMNMX.U32 R0, R2, R3, 0x2, PT ;  /* 0x0000000202007446 */ /* 0x000fca0003800003 */
[----:B------:R-:W-:-:S04]  /*17870*/  IMAD.SHL.U32 R0, R0, 0x4, RZ ;  /* 0x0000000400007824 */ /* 0x000fc800078e00ff */
[----:B------:R-:W1:Y:S02]  /*17880*/  LDC R2, c[0x2][R0] ;  /* 0x0080000000027b82 */ /* 0x000e640000000800 */
[----:B-1----:R-:W-:-:S04]  /*17890*/  SHF.R.S32.HI R3, RZ, 0x1f, R2 ;  /* 0x0000001fff037819 */ /* 0x002fc80000011402 */
.L_x_510:
[----:B------:R-:W-:Y:S05]  /*178a0*/  BRX R2 -0x178b0                                                                                                                                                                                                                                                                                                                                                                                                                                                                                                                                                                                 (*"BRANCH_TARGETS .L_x_511,.L_x_512,.L_x_513"*) ;  /* 0xfffffe8402d47949 */ /* 0x000fea000383ffff */
.L_x_513:
[----:B------:R-:W-:-:S08]  /*178b0*/  NOP ;  /* 0x0000000000007918 */ /* 0x000fd00000000000 */
[----:B------:R-:W-:-:S00]  /*178c0*/  USETMAXREG.DEALLOC.CTAPOOL 0x18 ;  /* 0x00000018000079c8 */ /* 0x000fc000080e0500 */
[----:B------:R-:W-:Y:S05]  /*178d0*/  EXIT ;  /* 0x000000000000794d */ /* 0x000fea0003800000 */
.L_x_511:
[----:B------:R-:W-:-:S08]  /*178e0*/  NOP ;  /* 0x0000000000007918 */ /* 0x000fd00000000000 */
[----:B------:R-:W1:-:S00]  /*178f0*/  USETMAXREG.DEALLOC.CTAPOOL 0x20 ;  /* 0x00000020000079c8 */ /* 0x000e4000080e0500 */
[----:B-1----:R-:W1:Y:S02]  /*17900*/  LDC R0, c[0x0][0x900] ;  /* 0x00024000ff007b82 */ /* 0x002e640000000800 */
[----:B-1----:R-:W-:-:S13]  /*17910*/  ISETP.LE.AND P1, PT, R0, UR36, PT ;  /* 0x0000002400007c0c */ /* 0x002fda000bf23270 */
[----:B------:R-:W-:Y:S05]  /*17920*/  @P1 EXIT ;  /* 0x000000000000194d */ /* 0x000fea0003800000 */
[----:B------:R-:W-:Y:S01]  /*17930*/  HFMA2 R4, -RZ, RZ, 0, 5.9604644775390625e-08 ;  /* 0x00000001ff047431 */ /* 0x000fe200000001ff */
[----:B------:R-:W-:Y:S01]  /*17940*/  PLOP3.LUT P5, PT, P5, P6, PT, 0xf8, 0x8f ;  /* 0x00000000008f781c */ /* 0x000fe20002fadf70 */
[----:B------:R-:W1:Y:S01]  /*17950*/  LDCU.64 UR4, c[0x0][0x348] ;  /* 0x00006900ff0477ac */ /* 0x000e620008000a00 */
[----:B------:R-:W-:Y:S01]  /*17960*/  UPLOP3.LUT UP1, UPT, UP2, UP3, UPT, 0xf8, 0x8f ;  /* 0x00000000008f789c */ /* 0x000fe20001727f70 */
[----:B------:R-:W-:Y:S01]  /*17970*/  UMOV UR15, 0x1 ;  /* 0x00000001000f7882 */ /* 0x000fe20000000000 */
[----:B------:R-:W-:-:S09]  /*17980*/  UMOV UR22, URZ ;  /* 0x000000ff00167c82 */ /* 0x000fd20008000000 */
.L_x_382:
[----:B--2---:R-:W2:Y:S01]  /*17990*/  LDCU.64 UR6, c[0x0][0x908] ;  /* 0x00012100ff0677ac */ /* 0x004ea20008000a00 */
[----:B---3--:R-:W3:Y:S01]  /*179a0*/  LDCU UR10, c[0x0][0x904] ;  /* 0x00012080ff0a77ac */ /* 0x008ee20008000800 */
[----:B------:R-:W4:Y:S01]  /*179b0*/  LDCU.64 UR8, c[0x0][0x920] ;  /* 0x00012400ff0877ac */ /* 0x000f220008000a00 */
[----:B------:R-:W5:Y:S01]  /*179c0*/  LDCU UR14, c[0x0][0x91c] ;  /* 0x00012380ff0e77ac */ /* 0x000f620008000800 */
[----:B--2---:R-:W-:-:S04]  /*179d0*/  UIMAD.WIDE.U32 UR12, UR36, UR6, URZ ;  /* 0x00000006240c72a5 */ /* 0x004fc8000f8e00ff */
[----:B------:R-:W-:Y:S02]  /*179e0*/  USHF.R.U32.HI UR13, URZ, UR7, UR13 ;  /* 0x00000007ff0d7299 */ /* 0x000fe4000801160d */
[----:B---3--:R-:W-:Y:S01]  /*179f0*/  UISETP.NE.AND UP2, UPT, UR10, 0x1, UPT ;  /* 0x000000010a00788c */ /* 0x008fe2000bf45270 */
[----:B------:R-:W2:Y:S03]  /*17a00*/  LDCU.64 UR6, c[0x0][0x380] ;  /* 0x00007000ff0677ac */ /* 0x000ea60008000a00 */
[----:B------:R-:W-:Y:S02]  /*17a10*/  USEL UR13, UR36, UR13, !UP2 ;  /* 0x0000000d240d7287 */ /* 0x000fe4000d000000 */
[----:B-----5:R-:W-:Y:S02]  /*17a20*/  UISETP.NE.AND UP2, UPT, UR14, 0x1, UPT ;  /* 0x000000010e00788c */ /* 0x020fe4000bf45270 */
[----:B----4-:R-:W-:-:S02]  /*17a30*/  UIMAD.WIDE.U32 UR16, UR13, UR8, URZ ;  /* 0x000000080d1072a5 */ /* 0x010fc4000f8e00ff */
[----:B------:R-:W-:-:S05]  /*17a40*/  UIADD3 UR8, UPT, UPT, -UR13, URZ, URZ ;  /* 0x000000ff0d087290 */ /* 0x000fca000fffe1ff */
[----:B------:R-:W-:Y:S02]  /*17a50*/  UMOV UR11, UR17 ;  /* 0x00000011000b7c82 */ /* 0x000fe40008000000 */
[----:B------:R-:W-:Y:S02]  /*17a60*/  USHF.R.U32.HI UR9, URZ, UR9, UR11 ;  /* 0x00000009ff097299 */ /* 0x000fe4000801160b */
[----:B------:R-:W-:Y:S02]  /*17a70*/  UIMAD UR11, UR10, UR8, UR36 ;  /* 0x000000080a0b72a4 */ /* 0x000fe4000f8e0224 */
[----:B------:R-:W-:Y:S02]  /*17a80*/  USEL UR12, UR13, UR9, !UP2 ;  /* 0x000000090d0c7287 */ /* 0x000fe4000d000000 */
[----:B--2---:R-:W-:Y:S02]  /*17a90*/  UISETP.NE.AND UP2, UPT, UR7, URZ, UPT ;  /* 0x000000ff0700728c */ /* 0x004fe4000bf45270 */
[----:B------:R-:W-:-:S02]  /*17aa0*/  USHF.L.U32 UR11, UR11, 0x8, URZ ;  /* 0x000000080b0b7899 */ /* 0x000fc400080006ff */
[----:B------:R-:W-:Y:S02]  /*17ab0*/  UIADD3 UR8, UPT, UPT, -UR12, URZ, URZ ;  /* 0x000000ff0c087290 */ /* 0x000fe4000fffe1ff */
[----:B------:R-:W-:Y:S02]  /*17ac0*/  UISETP.GE.OR UP2, UPT, UR11, UR6, !UP2 ;  /* 0x000000060b00728c */ /* 0x000fe4000d746670 */
[----:B------:R-:W-:-:S07]  /*17ad0*/  UIMAD UR14, UR14, UR8, UR13 ;  /* 0x000000080e0e72a4 */ /* 0x000fce000f8e020d */
[----:B-1----:R-:W-:Y:S05]  /*17ae0*/  BRA.U UP2, `(.L_x_285) ;  /* 0x0000002902147547 */ /* 0x002fea000b800000 */
[----:B------:R-:W2:Y:S01]  /*17af0*/  LDCU UR6, c[0x0][0x38c] ;  /* 0x00007180ff0677ac */ /* 0x000ea20008000800 */
[----:B------:R-:W-:Y:S01]  /*17b00*/  BSSY.RECONVERGENT B0, `(.L_x_286) ;  /* 0x0000028000007945 */ /* 0x000fe20003800200 */
[----:B------:R-:W3:Y:S01]  /*17b10*/  LDCU.64 UR8, c[0x0][0x910] ;  /* 0x00012200ff0877ac */ /* 0x000ee20008000a00 */
[----:B------:R-:W4:Y:S01]  /*17b20*/  LDCU UR10, c[0x0][0x918] ;  /* 0x00012300ff0a77ac */ /* 0x000f220008000800 */
[----:B--2---:R-:W-:Y:S01]  /*17b30*/  IMAD.U32 R3, RZ, RZ, UR6 ;  /* 0x00000006ff037e24 */ /* 0x004fe2000f8e00ff */
[----:B---3--:R-:W-:-:S04]  /*17b40*/  UIMAD.WIDE.U32 UR16, UR12, UR9, URZ ;  /* 0x000000090c1072a5 */ /* 0x008fc8000f8e00ff */
[----:B------:R-:W-:Y:S01]  /*17b50*/  IABS R3, R3 ;  /* 0x0000000300037213 */ /* 0x000fe20000000000 */
[----:B------:R-:W-:-:S03]  /*17b60*/  UISETP.NE.AND UP2, UPT, UR8, 0x1, UPT ;  /* 0x000000010800788c */ /* 0x000fc6000bf45270 */
[----:B------:R-:W2:Y:S01]  /*17b70*/  I2F.RP R0, R3 ;  /* 0x0000000300007306 */ /* 0x000ea20000209400 */
[----:B------:R-:W-:Y:S02]  /*17b80*/  UMOV UR9, UR17 ;  /* 0x0000001100097c82 */ /* 0x000fe40008000000 */
[----:B----4-:R-:W-:-:S04]  /*17b90*/  USHF.R.U32.HI UR9, URZ, UR10, UR9 ;  /* 0x0000000aff097299 */ /* 0x010fc80008011609 */
[----:B------:R-:W-:Y:S02]  /*17ba0*/  USEL UR9, UR12, UR9, !UP2 ;  /* 0x000000090c097287 */ /* 0x000fe4000d000000 */
[----:B------:R-:W-:Y:S02]  /*17bb0*/  UISETP.NE.AND UP2, UPT, UR6, URZ, UPT ;  /* 0x000000ff0600728c */ /* 0x000fe4000bf45270 */
[----:B------:R-:W-:Y:S01]  /*17bc0*/  UIADD3 UR9, UPT, UPT, -UR9, URZ, URZ ;  /* 0x000000ff09097290 */ /* 0x000fe2000fffe1ff */
[----:B--2---:R-:W2:Y:S03]  /*17bd0*/  MUFU.RCP R6, R0 ;  /* 0x0000000000067308 */ /* 0x004ea60000001000 */
[----:B------:R-:W-:-:S04]  /*17be0*/  UIMAD UR12, UR8, UR9, UR12 ;  /* 0x00000009080c72a4 */ /* 0x000fc8000f8e020c */
[----:B------:R-:W-:-:S04]  /*17bf0*/  ULOP3.LUT UR8, UR12, UR6, URZ, 0x3c, !UPT ;  /* 0x000000060c087292 */ /* 0x000fc8000f8e3cff */
[----:B------:R-:W-:Y:S01]  /*17c00*/  UISETP.GE.AND UP3, UPT, UR8, URZ, UPT ;  /* 0x000000ff0800728c */ /* 0x000fe2000bf66270 */
[----:B--2---:R-:W-:Y:S02]  /*17c10*/  IADD3 R6, PT, PT, R6, 0xffffffe, RZ ;  /* 0x0ffffffe06067810 */ /* 0x004fe40007ffe0ff */
[----:B------:R-:W-:Y:S02]  /*17c20*/  MOV R0, UR12 ;  /* 0x0000000c00007c02 */ /* 0x000fe40008000f00 */
[----:B------:R-:W2:Y:S02]  /*17c30*/  F2I.FTZ.U32.TRUNC.NTZ R7, R6 ;  /* 0x0000000600077305 */ /* 0x000ea4000021f000 */
[----:B------:R-:W-:Y:S01]  /*17c40*/  IABS R0, R0 ;  /* 0x0000000000007213 */ /* 0x000fe20000000000 */
[----:B--2---:R-:W-:Y:S02]  /*17c50*/  IMAD.MOV R2, RZ, RZ, -R7 ;  /* 0x000000ffff027224 */ /* 0x004fe400078e0a07 */
[----:B------:R-:W-:-:S02]  /*17c60*/  IMAD.MOV.U32 R6, RZ, RZ, RZ ;  /* 0x000000ffff067224 */ /* 0x000fc400078e00ff */
[----:B------:R-:W-:-:S04]  /*17c70*/  IMAD R2, R2, R3, RZ ;  /* 0x0000000302027224 */ /* 0x000fc800078e02ff */
[----:B------:R-:W-:-:S06]  /*17c80*/  IMAD.HI.U32 R2, R7, R2, R6 ;  /* 0x0000000207027227 */ /* 0x000fcc00078e0006 */
[----:B------:R-:W-:-:S05]  /*17c90*/  IMAD.HI.U32 R5, R2, R0, RZ ;  /* 0x0000000002057227 */ /* 0x000fca00078e00ff */
[----:B------:R-:W-:-:S05]  /*17ca0*/  IADD3 R2, PT, PT, -R5, RZ, RZ ;  /* 0x000000ff05027210 */ /* 0x000fca0007ffe1ff */
[----:B------:R-:W-:-:S05]  /*17cb0*/  IMAD R0, R3, R2, R0 ;  /* 0x0000000203007224 */ /* 0x000fca00078e0200 */
[----:B------:R-:W-:-:S13]  /*17cc0*/  ISETP.GT.U32.AND P1, PT, R3, R0, PT ;  /* 0x000000000300720c */ /* 0x000fda0003f24070 */
[----:B------:R-:W-:Y:S01]  /*17cd0*/  @!P1 IMAD.IADD R0, R0, 0x1, -R3 ;  /* 0x0000000100009824 */ /* 0x000fe200078e0a03 */
[----:B------:R-:W-:-:S04]  /*17ce0*/  @!P1 IADD3 R5, PT, PT, R5, 0x1, RZ ;  /* 0x0000000105059810 */ /* 0x000fc80007ffe0ff */
[----:B------:R-:W-:-:S13]  /*17cf0*/  ISETP.GE.U32.AND P2, PT, R0, R3, PT ;  /* 0x000000030000720c */ /* 0x000fda0003f46070 */
[----:B------:R-:W-:-:S05]  /*17d00*/  @P2 VIADD R5, R5, 0x1 ;  /* 0x0000000105052836 */ /* 0x000fca0000000000 */
[----:B------:R-:W-:-:S13]  /*17d10*/  R2UR UR13, R5 ;  /* 0x00000000050d72ca */ /* 0x000fda00000e0000 */
[----:B------:R-:W-:Y:S02]  /*17d20*/  @!UP3 UIADD3 UR13, UPT, UPT, -UR13, URZ, URZ ;  /* 0x000000ff0d0db290 */ /* 0x000fe4000fffe1ff */
[----:B------:R-:W-:-:S04]  /*17d30*/  @!UP2 ULOP3.LUT UR13, URZ, UR6, URZ, 0x33, !UPT ;  /* 0x00000006ff0da292 */ /* 0x000fc8000f8e33ff */
[----:B------:R-:W-:-:S04]  /*17d40*/  UIADD3 UR8, UPT, UPT, -UR13, URZ, URZ ;  /* 0x000000ff0d087290 */ /* 0x000fc8000fffe1ff */
[----:B------:R-:W-:Y:S01]  /*17d50*/  UIMAD UR12, UR6, UR8, UR12 ;  /* 0x00000008060c72a4 */ /* 0x000fe2000f8e020c */
[----:B------:R-:W-:Y:S11]  /*17d60*/  @!P3 BRA `(.L_x_287) ;  /* 0x000000000004b947 */ /* 0x000ff60003800000 */
[----:B-1----:R-:W-:Y:S05]  /*17d70*/  BPT.TRAP 0x1 ;  /* 0x000000040000795c */ /* 0x002fea0000300000 */
.L_x_287:
[----:B-1----:R-:W-:Y:S05]  /*17d80*/  BSYNC.RECONVERGENT B0 ;  /* 0x0000000000007941 */ /* 0x002fea0003800200 */
.L_x_286:
[----:B------:R-:W1:Y:S01]  /*17d90*/  S2UR UR8, SR_CgaCtaId ;  /* 0x00000000000879c3 */ /* 0x000e620000008800 */
[----:B------:R-:W-:Y:S01]  /*17da0*/  UMOV UR6, 0x400 ;  /* 0x0000040000067882 */ /* 0x000fe20000000000 */
[----:B------:R-:W-:Y:S02]  /*17db0*/  SHF.L.U32 R6, R4, 0x1f, RZ ;  /* 0x0000001f04067819 */ /* 0x000fe400000006ff */
[----:B------:R-:W-:Y:S01]  /*17dc0*/  @!P0 MOV R0, 0x4000 ;  /* 0x0000400000008802 */ /* 0x000fe20000000f00 */
[----:B-1----:R-:W-:-:S09]  /*17dd0*/  ULEA UR8, UR8, UR6, 0x18 ;  /* 0x0000000608087291 */ /* 0x002fd2000f8ec0ff */
[----:B------:R-:W1:Y:S02]  /*17de0*/  SYNCS.PHASECHK.TRANS64.TRYWAIT P1, [UR8+0x1c010], R6 ;  /* 0x01c01006ff0075a7 */ /* 0x000e640008021108 */
[----:B-1----:R-:W-:Y:S05]  /*17df0*/  @!P1 BRA `(.L_x_288) ;  /* 0x0000003c00689947 */ /* 0x002fea0003800000 */
.L_x_459:
[----:B------:R2:W-:Y:S01]  /*17e00*/  @!P0 SYNCS.ARRIVE.TRANS64 RZ, [UR8+0x1c000], R0 ;  /* 0x01c00000ffff89a7 */ /* 0x0005e20008000008 */
[----:B------:R-:W-:Y:S04]  /*17e10*/  BSSY.RECONVERGENT B0, `(.L_x_289) ;  /* 0x0000003000007945 */ /* 0x000fe80003800200 */
[----:B------:R-:W-:Y:S05]  /*17e20*/  @!P5 BRA `(.L_x_290) ;  /* 0x000000000004d947 */ /* 0x000fea0003800000 */
[----:B------:R-:W-:Y:S05]  /*17e30*/  BPT.TRAP 0x1 ;  /* 0x000000040000795c */ /* 0x000fea0000300000 */
.L_x_290:
[----:B------:R-:W-:Y:S05]  /*17e40*/  BSYNC.RECONVERGENT B0 ;  /* 0x0000000000007941 */ /* 0x000fea0003800200 */
.L_x_289:
[----:B-1----:R-:W1:Y:S01]  /*17e50*/  S2R R3, SR_TID.X ;  /* 0x0000000000037919 */ /* 0x002e620000002100 */
[----:B------:R-:W-:Y:S01]  /*17e60*/  BSSY.RECONVERGENT B0, `(.L_x_291) ;  /* 0x0000005000007945 */ /* 0x000fe20003800200 */
[----:B-1----:R-:W-:-:S04]  /*17e70*/  LOP3.LUT P2, RZ, R3, 0x1f, RZ, 0xc0, !PT ;  /* 0x0000001f03ff7812 */ /* 0x002fc8000784c0ff */
[----:B------:R-:W-:-:S13]  /*17e80*/  PLOP3.LUT P2, PT, P2, P0, PT, 0x8f, 0xf8 ;  /* 0x0000000000f8781c */ /* 0x000fda0001741177 */
[----:B------:R-:W-:Y:S05]  /*17e90*/  @P2 BRA `(.L_x_292) ;  /* 0x0000000000042947 */ /* 0x000fea0003800000 */
[----:B------:R-:W-:Y:S05]  /*17ea0*/  BPT.TRAP 0x1 ;  /* 0x000000040000795c */ /* 0x000fea0000300000 */
.L_x_292:
[----:B------:R-:W-:Y:S05]  /*17eb0*/  BSYNC.RECONVERGENT B0 ;  /* 0x0000000000007941 */ /* 0x000fea0003800200 */
.L_x_291:
[----:B------:R-:W-:Y:S02]  /*17ec0*/  UIADD3 UR18, UP2, UPT, UR4, 0x80, URZ ;  /* 0x0000008004127890 */ /* 0x000fe4000ff5e0ff */
[----:B------:R-:W-:Y:S02]  /*17ed0*/  UIADD3 UR9, UPT, UPT, UR8, 0x1c000, URZ ;  /* 0x0001c00008097890 */ /* 0x000fe4000fffe0ff */
[----:B------:R-:W-:Y:S01]  /*17ee0*/  UIADD3.X UR19, UPT, UPT, URZ, UR5, URZ, UP2, !UPT ;  /* 0x00000005ff137290 */ /* 0x000fe200097fe4ff */
[----:B------:R-:W-:Y:S01]  /*17ef0*/  UMOV UR16, 0x0 ;  /* 0x0000000000107882 */ /* 0x000fe20000000000 */
[----:B------:R-:W-:Y:S01]  /*17f00*/  UMOV UR17, 0x10000000 ;  /* 0x1000000000117882 */ /* 0x000fe20000000000 */
[----:B------:R-:W-:-:S06]  /*17f10*/  UMOV UR10, URZ ;  /* 0x000000ff000a7c82 */ /* 0x000fcc0008000000 */
[----:B------:R1:W-:Y:S02]  /*17f20*/  UTMALDG.5D [UR8], [UR18], desc[UR16] ;  /* 0x00001008120075b4 */ /* 0x0003e40008021000 */
[----:B-1----:R-:W-:Y:S05]  /*17f30*/  BRA.U !UP0, `(.L_x_293) ;  /* 0x0000000108047547 */ /* 0x002fea000b800000 */
[----:B------:R-:W-:Y:S05]  /*17f40*/  BPT.TRAP 0x1 ;  /* 0x000000040000795c */ /* 0x000fea0000300000 */
.L_x_293:
[----:B------:R-:W-:Y:S01]  /*17f50*/  ULEA UR17, UR22, UR8, 0x3 ;  /* 0x0000000816117291 */ /* 0x000fe2000f8e18ff */
[----:B------:R-:W-:Y:S01]  /*17f60*/  IMAD.U32 R5, RZ, RZ, UR15 ;  /* 0x0000000fff057e24 */ /* 0x000fe2000f8e00ff */
[----:B------:R-:W-:-:S04]  /*17f70*/  @!P0 MOV R2, 0x4000 ;  /* 0x0000400000028802 */ /* 0x000fc80000000f00 */
[----:B------:R-:W-:-:S04]  /*17f80*/  SHF.L.U32 R5, R5, 0x1f, RZ ;  /* 0x0000001f05057819 */ /* 0x000fc800000006ff */
[----:B------:R-:W1:Y:S02]  /*17f90*/  SYNCS.PHASECHK.TRANS64.TRYWAIT P1, [UR17+0x1c038], R5 ;  /* 0x01c03805ff0075a7 */ /* 0x000e640008021111 */
[----:B-1----:R-:W-:Y:S05]  /*17fa0*/  @!P1 BRA `(.L_x_294) ;  /* 0x0000003c00149947 */ /* 0x002fea0003800000 */
.L_x_461:
[----:B------:R3:W-:Y:S01]  /*17fb0*/  @!P0 SYNCS.ARRIVE.TRANS64 RZ, [UR17+0x1c020], R2 ;  /* 0x01c02002ffff89a7 */ /* 0x0007e20008000011 */
[----:B------:R-:W-:Y:S05]  /*17fc0*/  BRA.U !UP1, `(.L_x_295) ;  /* 0x0000000109047547 */ /* 0x000fea000b800000 */
[----:B------:R-:W-:Y:S05]  /*17fd0*/  BPT.TRAP 0x1 ;  /* 0x000000040000795c */ /* 0x000fea0000300000 */
.L_x_295:
[----:B---3--:R-:W-:Y:S01]  /*17fe0*/  LOP3.LUT P1, R2, R3, 0x1f, RZ, 0xc0, !PT ;  /* 0x0000001f03027812 */ /* 0x008fe2000782c0ff */
[----:B------:R-:W-:Y:S03]  /*17ff0*/  BSSY.RECONVERGENT B0, `(.L_x_296) ;  /* 0x0000004000007945 */ /* 0x000fe60003800200 */
[----:B------:R-:W-:-:S13]  /*18000*/  PLOP3.LUT P1, PT, P1, P0, PT, 0x8f, 0xf8 ;  /* 0x0000000000f8781c */ /* 0x000fda0000f21177 */
[----:B------:R-:W-:Y:S05]  /*18010*/  @P1 BRA `(.L_x_297) ;  /* 0x0000000000041947 */ /* 0x000fea0003800000 */
[----:B------:R-:W-:Y:S05]  /*18020*/  BPT.TRAP 0x1 ;  /* 0x000000040000795c */ /* 0x000fea0000300000 */
.L_x_297:
[----:B------:R-:W-:Y:S05]  /*18030*/  BSYNC.RECONVERGENT B0 ;  /* 0x0000000000007941 */ /* 0x000fea0003800200 */
.L_x_296:
[----:B------:R-:W-:Y:S01]  /*18040*/  ULEA UR16, UR22, UR8, 0xe ;  /* 0x0000000816107291 */ /* 0x000fe2000f8e70ff */
[----:B------:R-:W-:Y:S01]  /*18050*/  BSSY.RECONVERGENT B0, `(.L_x_298) ;  /* 0x0000013000007945 */ /* 0x000fe20003800200 */
[----:B------:R-:W-:Y:S02]  /*18060*/  UIADD3 UR26, UP2, UPT, UR4, 0x180, URZ ;  /* 0x00000180041a7890 */ /* 0x000fe4000ff5e0ff */
[----:B------:R-:W-:Y:S02]  /*18070*/  UIADD3 UR6, UPT, UPT, UR22, 0x1, URZ ;  /* 0x0000000116067890 */ /* 0x000fe4000fffe0ff */
[----:B------:R-:W-:Y:S02]  /*18080*/  UIADD3 UR17, UPT, UPT, UR17, 0x1c020, URZ ;  /* 0x0001c02011117890 */ /* 0x000fe4000fffe0ff */
[----:B------:R-:W-:Y:S02]  /*18090*/  UIADD3 UR16, UPT, UPT, UR16, 0x8000, URZ ;  /* 0x0000800010107890 */ /* 0x000fe4000fffe0ff */
[----:B------:R-:W-:-:S02]  /*180a0*/  UIADD3.X UR27, UPT, UPT, URZ, UR5, URZ, UP2, !UPT ;  /* 0x00000005ff1b7290 */ /* 0x000fc400097fe4ff */
[----:B------:R-:W-:Y:S01]  /*180b0*/  UISETP.NE.AND UP2, UPT, UR6, 0x3, UPT ;  /* 0x000000030600788c */ /* 0x000fe2000bf45270 */
[----:B------:R-:W-:Y:S01]  /*180c0*/  UMOV UR24, 0x0 ;  /* 0x0000000000187882 */ /* 0x000fe20000000000 */
[----:B------:R-:W-:Y:S02]  /*180d0*/  UMOV UR25, 0x10000000 ;  /* 0x1000000000197882 */ /* 0x000fe40000000000 */
[----:B------:R-:W-:Y:S01]  /*180e0*/  USEL UR9, URZ, 0x1, UP2 ;  /* 0x00000001ff097887 */ /* 0x000fe20009000000 */
[----:B------:R-:W-:Y:S01]  /*180f0*/  UMOV UR18, URZ ;  /* 0x000000ff00127c82 */ /* 0x000fe20008000000 */
[----:B------:R-:W-:Y:S01]  /*18100*/  UMOV UR19, URZ ;  /* 0x000000ff00137c82 */ /* 0x000fe20008000000 */
[----:B------:R-:W-:Y:S01]  /*18110*/  UMOV UR20, UR13 ;  /* 0x0000000d00147c82 */ /* 0x000fe20008000000 */
[----:B------:R-:W-:Y:S01]  /*18120*/  UMOV UR21, UR14 ;  /* 0x0000000e00157c82 */ /* 0x000fe20008000000 */
[----:B------:R-:W-:Y:S01]  /*18130*/  USEL UR6, UR6, URZ, UP2 ;  /* 0x000000ff06067287 */ /* 0x000fe20009000000 */
[----:B------:R3:W-:Y:S01]  /*18140*/  UTMALDG.4D [UR16], [UR26], desc[UR24] ;  /* 0x000018101a0075b4 */ /* 0x0007e20008019000 */
[----:B------:R-:W-:Y:S01]  /*18150*/  ULOP3.LUT UR15, UR15, UR9, URZ, 0x3c, !UPT ;  /* 0x000000090f0f7292 */ /* 0x000fe2000f8e3cff */
[----:B---3--:R-:W-:Y:S06]  /*18160*/  @!P3 BRA `(.L_x_299) ;  /* 0x000000000004b947 */ /* 0x008fec0003800000 */
[----:B------:R-:W-:Y:S05]  /*18170*/  BPT.TRAP 0x1 ;  /* 0x000000040000795c */ /* 0x000fea0000300000 */
.L_x_299:
[----:B------:R-:W-:Y:S05]  /*18180*/  BSYNC.RECONVERGENT B0 ;  /* 0x0000000000007941 */ /* 0x000fea0003800200 */
.L_x_298:
[----:B------:R-:W3:Y:S01]  /*18190*/  SYNCS.PHASECHK.TRANS64.TRYWAIT P1, [UR8+0x1c018], R6 ;  /* 0x01c01806ff0075a7 */ /* 0x000ee20008021108 */
[----:B-12---:R-:W-:Y:S01]  /*181a0*/  @!P0 MOV R0, 0x4000 ;  /* 0x0000400000008802 */ /* 0x006fe20000000f00 */
[----:B---3--:R-:W-:Y:S06]  /*181b0*/  @!P1 BRA `(.L_x_300) ;  /* 0x0000003800a89947 */ /* 0x008fec0003800000 */
.L_x_463:
[----:B------:R2:W-:Y:S01]  /*181c0*/  @!P0 SYNCS.ARRIVE.TRANS64 RZ, [UR8+0x1c008], R0 ;  /* 0x01c00800ffff89a7 */ /* 0x0005e20008000008 */
[----:B------:R-:W-:Y:S04]  /*181d0*/  BSSY.RECONVERGENT B0, `(.L_x_301) ;  /* 0x0000003000007945 */ /* 0x000fe80003800200 */
[----:B------:R-:W-:Y:S05]  /*181e0*/  @!P5 BRA `(.L_x_302) ;  /* 0x000000000004d947 */ /* 0x000fea0003800000 */
[----:B------:R-:W-:Y:S05]  /*181f0*/  BPT.TRAP 0x1 ;  /* 0x000000040000795c */ /* 0x000fea0000300000 */
.L_x_302:
[----:B------:R-:W-:Y:S05]  /*18200*/  BSYNC.RECONVERGENT B0 ;  /* 0x0000000000007941 */ /* 0x000fea0003800200 */
.L_x_301:
[----:B------:R-:W-:Y:S01]  /*18210*/  ISETP.EQ.OR P1, PT, R2, RZ, P0 ;  /* 0x000000ff0200720c */ /* 0x000fe20000722670 */
[----:B------:R-:W-:-:S12]  /*18220*/  BSSY.RECONVERGENT B0, `(.L_x_303) ;  /* 0x0000003000007945 */ /* 0x000fd80003800200 */
[----:B------:R-:W-:Y:S05]  /*18230*/  @P1 BRA `(.L_x_304) ;  /* 0x0000000000041947 */ /* 0x000fea0003800000 */
[----:B------:R-:W-:Y:S05]  /*18240*/  BPT.TRAP 0x1 ;  /* 0x000000040000795c */ /* 0x000fea0000300000 */
.L_x_304:
[----:B------:R-:W-:Y:S05]  /*18250*/  BSYNC.RECONVERGENT B0 ;  /* 0x0000000000007941 */ /* 0x000fea0003800200 */
.L_x_303:
[----:B------:R-:W-:Y:S02]  /*18260*/  UIADD3 UR10, UP2, UPT, UR4, 0x80, URZ ;  /* 0x00000080040a7890 */ /* 0x000fe4000ff5e0ff */
[----:B------:R-:W-:Y:S02]  /*18270*/  UIADD3 UR19, UPT, UPT, UR11, 0x80, URZ ;  /* 0x000000800b137890 */ /* 0x000fe4000fffe0ff */
[----:B------:R-:W-:Y:S02]  /*18280*/  UIADD3 UR16, UPT, UPT, UR8, 0x4000, URZ ;  /* 0x0000400008107890 */ /* 0x000fe4000fffe0ff */
[----:B------:R-:W-:Y:S02]  /*18290*/  UIADD3 UR17, UPT, UPT, UR8, 0x1c008, URZ ;  /* 0x0001c00808117890 */ /* 0x000fe4000fffe0ff */
[----:B------:R-:W-:Y:S01]  /*182a0*/  UIADD3.X UR11, UPT, UPT, URZ, UR5, URZ, UP2, !UPT ;  /* 0x00000005ff0b7290 */ /* 0x000fe200097fe4ff */
[----:B------:R-:W-:Y:S01]  /*182b0*/  UMOV UR24, 0x0 ;  /* 0x0000000000187882 */ /* 0x000fe20000000000 */
[----:B------:R-:W-:Y:S01]  /*182c0*/  UMOV UR25, 0x10000000 ;  /* 0x1000000000197882 */ /* 0x000fe20000000000 */
[----:B------:R-:W-:Y:S01]  /*182d0*/  UMOV UR18, URZ ;  /* 0x000000ff00127c82 */ /* 0x000fe20008000000 */
[----:B------:R-:W-:Y:S01]  /*182e0*/  UMOV UR20, UR12 ;  /* 0x0000000c00147c82 */ /* 0x000fe20008000000 */
[----:B------:R-:W-:Y:S01]  /*182f0*/  UMOV UR21, UR13 ;  /* 0x0000000d00157c82 */ /* 0x000fe20008000000 */
[----:B------:R-:W-:-:S03]  /*18300*/  UMOV UR22, UR14 ;  /* 0x0000000e00167c82 */ /* 0x000fc60008000000 */
[----:B------:R3:W-:Y:S02]  /*18310*/  UTMALDG.5D [UR16], [UR10], desc[UR24] ;  /* 0x000018100a0075b4 */ /* 0x0007e40008021000 */
[----:B---3--:R-:W-:Y:S05]  /*18320*/  BRA.U !UP0, `(.L_x_305) ;  /* 0x0000000108047547 */ /* 0x008fea000b800000 */
[----:B------:R-:W-:Y:S05]  /*18330*/  BPT.TRAP 0x1 ;  /* 0x000000040000795c */ /* 0x000fea0000300000 */
.L_x_305:
[----:B------:R-:W-:Y:S01]  /*18340*/  ULEA UR17, UR6, UR8, 0x3 ;  /* 0x0000000806117291 */ /* 0x000fe2000f8e18ff */
[----:B-1----:R-:W-:Y:S01]  /*18350*/  IMAD.U32 R3, RZ, RZ, UR15 ;  /* 0x0000000fff037e24 */ /* 0x002fe2000f8e00ff */
[----:B------:R-:W-:-:S04]  /*18360*/  @!P0 MOV R2, 0x4000 ;  /* 0x0000400000028802 */ /* 0x000fc80000000f00 */
[----:B------:R-:W-:-:S04]  /*18370*/  SHF.L.U32 R3, R3, 0x1f, RZ ;  /* 0x0000001f03037819 */ /* 0x000fc800000006ff */
[----:B------:R-:W1:Y:S02]  /*18380*/  SYNCS.PHASECHK.TRANS64.TRYWAIT P1, [UR17+0x1c038], R3 ;  /* 0x01c03803ff0075a7 */ /* 0x000e640008021111 */
[----:B-1----:R-:W-:Y:S05]  /*18390*/  @!P1 BRA `(.L_x_306) ;  /* 0x0000003800489947 */ /* 0x002fea0003800000 */
.L_x_465:
[----:B------:R3:W-:Y:S01]  /*183a0*/  @!P0 SYNCS.ARRIVE.TRANS64 RZ, [UR17+0x1c020], R2 ;  /* 0x01c02002ffff89a7 */ /* 0x0007e20008000011 */
[----:B------:R-:W-:Y:S05]  /*183b0*/  BRA.U !UP1, `(.L_x_307) ;  /* 0x0000000109047547 */ /* 0x000fea000b800000 */
[----:B------:R-:W-:Y:S05]  /*183c0*/  BPT.TRAP 0x1 ;  /* 0x000000040000795c */ /* 0x000fea0000300000 */
.L_x_307:
[----:B------:R-:W-:Y:S04]  /*183d0*/  BSSY.RECONVERGENT B0, `(.L_x_308) ;  /* 0x0000003000007945 */ /* 0x000fe80003800200 */
[----:B------:R-:W-:Y:S05]  /*183e0*/  @P2 BRA `(.L_x_309) ;  /* 0x0000000000042947 */ /* 0x000fea0003800000 */
[----:B------:R-:W-:Y:S05]  /*183f0*/  BPT.TRAP 0x1 ;  /* 0x000000040000795c */ /* 0x000fea0000300000 */
.L_x_309:
[----:B------:R-:W-:Y:S05]  /*18400*/  BSYNC.RECONVERGENT B0 ;  /* 0x0000000000007941 */ /* 0x000fea0003800200 */
.L_x_308:
[----:B------:R-:W-:Y:S01]  /*18410*/  ULEA UR16, UR6, UR8, 0xe ;  /* 0x0000000806107291 */ /* 0x000fe2000f8e70ff */
[----:B------:R-:W-:Y:S01]  /*18420*/  LOP3.LUT R4, R4, 0x1, RZ, 0x3c, !PT ;  /* 0x0000000104047812 */ /* 0x000fe200078e3cff */
[----:B------:R-:W-:Y:S02]  /*18430*/  UIADD3 UR24, UP2, UPT, UR4, 0x280, URZ ;  /* 0x0000028004187890 */ /* 0x000fe4000ff5e0ff */
[----:B------:R-:W-:Y:S02]  /*18440*/  UIADD3 UR17, UPT, UPT, UR17, 0x1c020, URZ ;  /* 0x0001c02011117890 */ /* 0x000fe4000fffe0ff */
[----:B------:R-:W-:Y:S02]  /*18450*/  UIADD3 UR16, UPT, UPT, UR16, 0x8000, URZ ;  /* 0x0000800010107890 */ /* 0x000fe4000fffe0ff */
[----:B------:R-:W-:Y:S01]  /*18460*/  UIADD3.X UR25, UPT, UPT, URZ, UR5, URZ, UP2, !UPT ;  /* 0x00000005ff197290 */ /* 0x000fe200097fe4ff */
[----:B------:R-:W-:Y:S01]  /*18470*/  UMOV UR10, 0x0 ;  /* 0x00000000000a7882 */ /* 0x000fe20000000000 */
[----:B------:R-:W-:Y:S01]  /*18480*/  UMOV UR11, 0x10000000 ;  /* 0x10000000000b7882 */ /* 0x000fe20000000000 */
[----:B------:R-:W-:Y:S01]  /*18490*/  UMOV UR18, URZ ;  /* 0x000000ff00127c82 */ /* 0x000fe20008000000 */
[----:B------:R-:W-:Y:S01]  /*184a0*/  UMOV UR19, URZ ;  /* 0x000000ff00137c82 */ /* 0x000fe20008000000 */
[----:B------:R-:W-:Y:S01]  /*184b0*/  UMOV UR20, UR13 ;  /* 0x0000000d00147c82 */ /* 0x000fe20008000000 */
[----:B------:R-:W-:Y:S01]  /*184c0*/  UMOV UR21, UR14 ;  /* 0x0000000e00157c82 */ /* 0x000fe20008000000 */
[----:B------:R-:W-:-:S02]  /*184d0*/  UIADD3 UR6, UPT, UPT, UR6, 0x1, URZ ;  /* 0x0000000106067890 */ /* 0x000fc4000fffe0ff */
[----:B------:R4:W-:Y:S02]  /*184e0*/  UTMALDG.4D [UR16], [UR24], desc[UR10] ;  /* 0x00000a10180075b4 */ /* 0x0009e40008019000 */
[----:B------:R-:W-:-:S04]  /*184f0*/  UISETP.NE.AND UP2, UPT, UR6, 0x3, UPT ;  /* 0x000000030600788c */ /* 0x000fc8000bf45270 */
[----:B------:R-:W-:Y:S02]  /*18500*/  USEL UR9, URZ, 0x1, UP2 ;  /* 0x00000001ff097887 */ /* 0x000fe40009000000 */
[----:B------:R-:W-:Y:S02]  /*18510*/  USEL UR22, UR6, URZ, UP2 ;  /* 0x000000ff06167287 */ /* 0x000fe40009000000 */
[----:B------:R-:W-:Y:S02]  /*18520*/  UISETP.GE.AND UP2, UPT, UR7, 0x81, UPT ;  /* 0x000000810700788c */ /* 0x000fe4000bf46270 */
[----:B------:R-:W-:-:S07]  /*18530*/  ULOP3.LUT UR15, UR15, UR9, URZ, 0x3c, !UPT ;  /* 0x000000090f0f7292 */ /* 0x000fce000f8e3cff */
[----:B----4-:R-:W-:Y:S05]  /*18540*/  BRA.U !UP2, `(.L_x_285) ;  /* 0x0000001d0a7c7547 */ /* 0x010fea000b800000 */
[----:B------:R-:W-:-:S04]  /*18550*/  UIADD3 UR7, UPT, UPT, UR7, 0x7f, URZ ;  /* 0x0000007f07077890 */ /* 0x000fc8000fffe0ff */
[----:B------:R-:W-:-:S04]  /*18560*/  USHF.R.S32.HI UR6, URZ, 0x1f, UR7 ;  /* 0x0000001fff067899 */ /* 0x000fc80008011407 */
[----:B------:R-:W-:-:S04]  /*18570*/  ULEA.HI UR7, UR6, UR7, URZ, 0x7 ;  /* 0x0000000706077291 */ /* 0x000fc8000f8f38ff */
[----:B------:R-:W-:-:S04]  /*18580*/  USHF.R.S32.HI UR7, URZ, 0x7, UR7 ;  /* 0x00000007ff077899 */ /* 0x000fc80008011407 */
[----:B------:R-:W-:-:S04]  /*18590*/  UISETP.LT.AND UP2, UPT, UR7, 0x2, UPT ;  /* 0x000000020700788c */ /* 0x000fc8000bf41270 */
[----:B------:R-:W-:-:S04]  /*185a0*/  USEL UR6, UR7, 0x2, UP2 ;  /* 0x0000000207067887 */ /* 0x000fc80009000000 */
[----:B------:R-:W-:-:S04]  /*185b0*/  UIADD3 UR6, UPT, UPT, UR7, -UR6, URZ ;  /* 0x8000000607067290 */ /* 0x000fc8000fffe0ff */
[----:B------:R-:W-:Y:S02]  /*185c0*/  UISETP.GE.U32.AND UP2, UPT, UR6, 0x3, UPT ;  /* 0x000000030600788c */ /* 0x000fe4000bf46070 */
[----:B------:R-:W-:-:S03]  /*185d0*/  UIADD3 UR9, UPT, UPT, UR6, 0x1, URZ ;  /* 0x0000000106097890 */ /* 0x000fc6000fffe0ff */
[----:B------:R-:W-:Y:S01]  /*185e0*/  UMOV UR6, 0x1 ;  /* 0x0000000100067882 */ /* 0x000fe20000000000 */
[----:B------:R-:W-:-:S03]  /*185f0*/  ULOP3.LUT UR7, UR9, 0x3, URZ, 0xc0, !UPT ;  /* 0x0000000309077892 */ /* 0x000fc6000f8ec0ff */
[----:B------:R-:W-:Y:S09]  /*18600*/  BRA.U !UP2, `(.L_x_310) ;  /* 0x000000110a307547 */ /* 0x000ff2000b800000 */
[----:B------:R-:W-:Y:S01]  /*18610*/  ULOP3.LUT UR9, UR9, 0xfffffffc, URZ, 0xc0, !UPT ;  /* 0xfffffffc09097892 */ /* 0x000fe2000f8ec0ff */
[----:B------:R-:W-:-:S11]  /*18620*/  UMOV UR6, 0x1 ;  /* 0x0000000100067882 */ /* 0x000fd60000000000 */
.L_x_351:
[----:B--2---:R-:W-:Y:S05]  /*18630*/  BRA.U !UP0, `(.L_x_311) ;  /* 0x0000000108047547 */ /* 0x004fea000b800000 */
[----:B------:R-:W-:Y:S05]  /*18640*/  BPT.TRAP 0x1 ;  /* 0x000000040000795c */ /* 0x000fea0000300000 */
.L_x_311:
[----:B------:R-:W4:Y:S01]  /*18650*/  S2UR UR8, SR_CgaCtaId ;  /* 0x00000000000879c3 */ /* 0x000f220000008800 */
[----:B------:R-:W-:Y:S01]  /*18660*/  UMOV UR10, 0x400 ;  /* 0x00000400000a7882 */ /* 0x000fe20000000000 */
[----:B-1----:R-:W-:Y:S01]  /*18670*/  IMAD.U32 R3, RZ, RZ, UR15 ;  /* 0x0000000fff037e24 */ /* 0x002fe2000f8e00ff */
[----:B---3--:R-:W-:-:S04]  /*18680*/  @!P0 MOV R2, 0x4000 ;  /* 0x0000400000028802 */ /* 0x008fc80000000f00 */
[----:B------:R-:W-:Y:S01]  /*18690*/  SHF.L.U32 R3, R3, 0x1f, RZ ;  /* 0x0000001f03037819 */ /* 0x000fe200000006ff */
[----:B----4-:R-:W-:-:S04]  /*186a0*/  ULEA UR8, UR8, UR10, 0x18 ;  /* 0x0000000a08087291 */ /* 0x010fc8000f8ec0ff */
[----:B------:R-:W-:-:S09]  /*186b0*/  ULEA UR17, UR22, UR8, 0x3 ;  /* 0x0000000816117291 */ /* 0x000fd2000f8e18ff */
[----:B------:R-:W1:Y:S02]  /*186c0*/  SYNCS.PHASECHK.TRANS64.TRYWAIT P1, [UR17+0x1c038], R3 ;  /* 0x01c03803ff0075a7 */ /* 0x000e640008021111 */
[----:B-1----:R-:W-:Y:S05]  /*186d0*/  @!P1 BRA `(.L_x_312) ;  /* 0x0000003400909947 */ /* 0x002fea0003800000 */
.L_x_467:
[----:B------:R3:W-:Y:S01]  /*186e0*/  @!P0 SYNCS.ARRIVE.TRANS64 RZ, [UR17+0x1c020], R2 ;  /* 0x01c02002ffff89a7 */ /* 0x0007e20008000011 */
[----:B------:R-:W-:Y:S05]  /*186f0*/  BRA.U !UP1, `(.L_x_313) ;  /* 0x0000000109047547 */ /* 0x000fea000b800000 */
[----:B------:R-:W-:Y:S05]  /*18700*/  BPT.TRAP 0x1 ;  /* 0x000000040000795c */ /* 0x000fea0000300000 */
.L_x_313:
[----:B-12---:R-:W1:Y:S01]  /*18710*/  S2R R0, SR_TID.X ;  /* 0x0000000000007919 */ /* 0x006e620000002100 */
[----:B------:R-:W-:Y:S01]  /*18720*/  BSSY.RECONVERGENT B0, `(.L_x_314) ;  /* 0x0000005000007945 */ /* 0x000fe20003800200 */
[----:B-1----:R-:W-:-:S04]  /*18730*/  LOP3.LUT P2, RZ, R0, 0x1f, RZ, 0xc0, !PT ;  /* 0x0000001f00ff7812 */ /* 0x002fc8000784c0ff */
[----:B------:R-:W-:-:S13]  /*18740*/  PLOP3.LUT P2, PT, P2, P0, PT, 0x8f, 0xf8 ;  /* 0x0000000000f8781c */ /* 0x000fda0001741177 */
[----:B------:R-:W-:Y:S05]  /*18750*/  @P2 BRA `(.L_x_315) ;  /* 0x0000000000042947 */ /* 0x000fea0003800000 */
[----:B------:R-:W-:Y:S05]  /*18760*/  BPT.TRAP 0x1 ;  /* 0x000000040000795c */ /* 0x000fea0000300000 */
.L_x_315:
[----:B------:R-:W-:Y:S05]  /*18770*/  BSYNC.RECONVERGENT B0 ;  /* 0x0000000000007941 */ /* 0x000fea0003800200 */
.L_x_314:
[----:B------:R-:W-:Y:S02]  /*18780*/  ULEA UR16, UR22, UR8, 0xe ;  /* 0x0000000816107291 */ /* 0x000fe4000f8e70ff */
[----:B------:R-:W-:Y:S02]  /*18790*/  UIADD3 UR24, UP2, UPT, UR4, 0x180, URZ ;  /* 0x0000018004187890 */ /* 0x000fe4000ff5e0ff */
[----:B------:R-:W-:Y:S02]  /*187a0*/  USHF.L.U32 UR19, UR6, 0x7, URZ ;  /* 0x0000000706137899 */ /* 0x000fe400080006ff */
        /* <DEDUP_REMOVED lines=8> */
[----:B------:R-:W-:-:S03]  /*18830*/  UIADD3 UR22, UPT, UPT, UR22, 0x1, URZ ;  /* 0x0000000116167890 */ /* 0x000fc6000fffe0ff */
[----:B------:R1:W-:Y:S01]  /*18840*/  UTMALDG.4D [UR16], [UR24], desc[UR10] ;  /* 0x00000a10180075b4 */ /* 0x0003e20008019000 */
[----:B------:R-:W-:-:S04]  /*18850*/  UISETP.NE.AND UP2, UPT, UR22, 0x3, UPT ;  /* 0x000000031600788c */ /* 0x000fc8000bf45270 */
[----:B------:R-:W-:Y:S02]  /*18860*/  USEL UR12, URZ, 0x1, UP2 ;  /* 0x00000001ff0c7887 */ /* 0x000fe40009000000 */
[----:B------:R-:W-:Y:S02]  /*18870*/  USEL UR22, UR22, URZ, UP2 ;  /* 0x000000ff16167287 */ /* 0x000fe40009000000 */
[----:B------:R-:W-:Y:S01]  /*18880*/  ULOP3.LUT UR15, UR15, UR12, URZ, 0x3c, !UPT ;  /* 0x0000000c0f0f7292 */ /* 0x000fe2000f8e3cff */
[----:B-1----:R-:W-:Y:S11]  /*18890*/  BRA.U !UP0, `(.L_x_316) ;  /* 0x0000000108047547 */ /* 0x002ff6000b800000 */
[----:B------:R-:W-:Y:S05]  /*188a0*/  BPT.TRAP 0x1 ;  /* 0x000000040000795c */ /* 0x000fea0000300000 */
.L_x_316:
[----:B------:R-:W-:Y:S01]  /*188b0*/  ULEA UR17, UR22, UR8, 0x3 ;  /* 0x0000000816117291 */ /* 0x000fe2000f8e18ff */
[----:B------:R-:W-:Y:S01]  /*188c0*/  IMAD.U32 R3, RZ, RZ, UR15 ;  /* 0x0000000fff037e24 */ /* 0x000fe2000f8e00ff */
[----:B---3--:R-:W-:-:S04]  /*188d0*/  @!P0 MOV R2, 0x4000 ;  /* 0x0000400000028802 */ /* 0x008fc80000000f00 */
[----:B------:R-:W-:-:S04]  /*188e0*/  SHF.L.U32 R3, R3, 0x1f, RZ ;  /* 0x0000001f03037819 */ /* 0x000fc800000006ff */
[----:B------:R-:W1:Y:S02]  /*188f0*/  SYNCS.PHASECHK.TRANS64.TRYWAIT P1, [UR17+0x1c038], R3 ;  /* 0x01c03803ff0075a7 */ /* 0x000e640008021111 */
[----:B-1----:R-:W-:Y:S05]  /*18900*/  @!P1 BRA `(.L_x_317) ;  /* 0x00000034001c9947 */ /* 0x002fea0003800000 */
.L_x_469:
[----:B------:R2:W-:Y:S01]  /*18910*/  @!P0 SYNCS.ARRIVE.TRANS64 RZ, [UR17+0x1c020], R2 ;  /* 0x01c02002ffff89a7 */ /* 0x0005e20008000011 */
[----:B------:R-:W-:Y:S05]  /*18920*/  BRA.U !UP1, `(.L_x_318) ;  /* 0x0000000109047547 */ /* 0x000fea000b800000 */
[----:B------:R-:W-:Y:S05]  /*18930*/  BPT.TRAP 0x1 ;  /* 0x000000040000795c */ /* 0x000fea0000300000 */
.L_x_318:
[----:B------:R-:W-:Y:S04]  /*18940*/  BSSY.RECONVERGENT B0, `(.L_x_319) ;  /* 0x0000003000007945 */ /* 0x000fe80003800200 */
[----:B------:R-:W-:Y:S05]  /*18950*/  @P2 BRA `(.L_x_320) ;  /* 0x0000000000042947 */ /* 0x000fea0003800000 */
[----:B------:R-:W-:Y:S05]  /*18960*/  BPT.TRAP 0x1 ;  /* 0x000000040000795c */ /* 0x000fea0000300000 */
.L_x_320:
[----:B------:R-:W-:Y:S05]  /*18970*/  BSYNC.RECONVERGENT B0 ;  /* 0x0000000000007941 */ /* 0x000fea0003800200 */
.L_x_319:
        /* <DEDUP_REMOVED lines=17> */
[----:B---3--:R-:W-:Y:S11]  /*18a90*/  BRA.U !UP0, `(.L_x_321) ;  /* 0x0000000108047547 */ /* 0x008ff6000b800000 */
[----:B------:R-:W-:Y:S05]  /*18aa0*/  BPT.TRAP 0x1 ;  /* 0x000000040000795c */ /* 0x000fea0000300000 */
.L_x_321:
[----:B------:R-:W-:Y:S01]  /*18ab0*/  ULEA UR17, UR22, UR8, 0x3 ;  /* 0x0000000816117291 */ /* 0x000fe2000f8e18ff */
[----:B-1----:R-:W-:Y:S01]  /*18ac0*/  IMAD.U32 R3, RZ, RZ, UR15 ;  /* 0x0000000fff037e24 */ /* 0x002fe2000f8e00ff */
[----:B--2---:R-:W-:-:S04]  /*18ad0*/  @!P0 MOV R2, 0x4000 ;  /* 0x0000400000028802 */ /* 0x004fc80000000f00 */
[----:B------:R-:W-:-:S04]  /*18ae0*/  SHF.L.U32 R3, R3, 0x1f, RZ ;  /* 0x0000001f03037819 */ /* 0x000fc800000006ff */
[----:B------:R-:W1:Y:S02]  /*18af0*/  SYNCS.PHASECHK.TRANS64.TRYWAIT P1, [UR17+0x1c038], R3 ;  /* 0x01c03803ff0075a7 */ /* 0x000e640008021111 */
[----:B-1----:R-:W-:Y:S05]  /*18b00*/  @!P1 BRA `(.L_x_322) ;  /* 0x0000003000b49947 */ /* 0x002fea0003800000 */
.L_x_471:
[----:B------:R2:W-:Y:S01]  /*18b10*/  @!P0 SYNCS.ARRIVE.TRANS64 RZ, [UR17+0x1c020], R2 ;  /* 0x01c02002ffff89a7 */ /* 0x0005e20008000011 */
[----:B------:R-:W-:Y:S05]  /*18b20*/  BRA.U !UP1, `(.L_x_323) ;  /* 0x0000000109047547 */ /* 0x000fea000b800000 */
[----:B------:R-:W-:Y:S05]  /*18b30*/  BPT.TRAP 0x1 ;  /* 0x000000040000795c */ /* 0x000fea0000300000 */
.L_x_323:
[----:B------:R-:W-:Y:S04]  /*18b40*/  BSSY.RECONVERGENT B0, `(.L_x_324) ;  /* 0x0000003000007945 */ /* 0x000fe80003800200 */
[----:B------:R-:W-:Y:S05]  /*18b50*/  @P2 BRA `(.L_x_325) ;  /* 0x0000000000042947 */ /* 0x000fea0003800000 */
[----:B------:R-:W-:Y:S05]  /*18b60*/  BPT.TRAP 0x1 ;  /* 0x000000040000795c */ /* 0x000fea0000300000 */
.L_x_325:
[----:B------:R-:W-:Y:S05]  /*18b70*/  BSYNC.RECONVERGENT B0 ;  /* 0x0000000000007941 */ /* 0x000fea0003800200 */
.L_x_324:
[----:B------:R-:W-:Y:S02]  /*18b80*/  ULEA UR16, UR22, UR8, 0xe ;  /* 0x0000000816107291 */ /* 0x000fe4000f8e70ff */
[----:B------:R-:W-:Y:S02]  /*18b90*/  UIADD3 UR24, UP2, UPT, UR4, 0x180, URZ ;  /* 0x0000018004187890 */ /* 0x000fe4000ff5e0ff */
[----:B------:R-:W-:Y:S02]  /*18ba0*/  ULEA UR19, UR6, 0x80, 0x7 ;  /* 0x0000008006137891 */ /* 0x000fe4000f8e38ff */
        /* <DEDUP_REMOVED lines=16> */
.L_x_326:
[----:B------:R-:W-:Y:S01]  /*18cb0*/  ULEA UR17, UR22, UR8, 0x3 ;  /* 0x0000000816117291 */ /* 0x000fe2000f8e18ff */
[----:B-1----:R-:W-:Y:S01]  /*18cc0*/  IMAD.U32 R3, RZ, RZ, UR15 ;  /* 0x0000000fff037e24 */ /* 0x002fe2000f8e00ff */
[----:B--2---:R-:W-:-:S04]  /*18cd0*/  @!P0 MOV R2, 0x4000 ;  /* 0x0000400000028802 */ /* 0x004fc80000000f00 */
[----:B------:R-:W-:-:S04]  /*18ce0*/  SHF.L.U32 R3, R3, 0x1f, RZ ;  /* 0x0000001f03037819 */ /* 0x000fc800000006ff */
[----:B------:R-:W1:Y:S02]  /*18cf0*/  SYNCS.PHASECHK.TRANS64.TRYWAIT P1, [UR17+0x1c038], R3 ;  /* 0x01c03803ff0075a7 */ /* 0x000e640008021111 */
[----:B-1----:R-:W-:Y:S05]  /*18d00*/  @!P1 BRA `(.L_x_327) ;  /* 0x00000030004c9947 */ /* 0x002fea0003800000 */
.L_x_473:
[----:B------:R2:W-:Y:S01]  /*18d10*/  @!P0 SYNCS.ARRIVE.TRANS64 RZ, [UR17+0x1c020], R2 ;  /* 0x01c02002ffff89a7 */ /* 0x0005e20008000011 */
[----:B------:R-:W-:Y:S05]  /*18d20*/  BRA.U !UP1, `(.L_x_328) ;  /* 0x0000000109047547 */ /* 0x000fea000b800000 */
[----:B------:R-:W-:Y:S05]  /*18d30*/  BPT.TRAP 0x1 ;  /* 0x000000040000795c */ /* 0x000fea0000300000 */
.L_x_328:
[----:B------:R-:W-:Y:S04]  /*18d40*/  BSSY.RECONVERGENT B0, `(.L_x_329) ;  /* 0x0000003000007945 */ /* 0x000fe80003800200 */
[----:B------:R-:W-:Y:S05]  /*18d50*/  @P2 BRA `(.L_x_330) ;  /* 0x0000000000042947 */ /* 0x000fea0003800000 */
[----:B------:R-:W-:Y:S05]  /*18d60*/  BPT.TRAP 0x1 ;  /* 0x000000040000795c */ /* 0x000fea0000300000 */
.L_x_330:
[----:B------:R-:W-:Y:S05]  /*18d70*/  BSYNC.RECONVERGENT B0 ;  /* 0x0000000000007941 */ /* 0x000fea0003800200 */
.L_x_329:
        /* <DEDUP_REMOVED lines=19> */
.L_x_331:
[----:B------:R-:W-:Y:S01]  /*18eb0*/  ULEA UR17, UR22, UR8, 0x3 ;  /* 0x0000000816117291 */ /* 0x000fe2000f8e18ff */
[----:B-1----:R-:W-:Y:S01]  /*18ec0*/  IMAD.U32 R3, RZ, RZ, UR15 ;  /* 0x0000000fff037e24 */ /* 0x002fe2000f8e00ff */
[----:B--2---:R-:W-:-:S04]  /*18ed0*/  @!P0 MOV R2, 0x4000 ;  /* 0x0000400000028802 */ /* 0x004fc80000000f00 */
[----:B------:R-:W-:-:S04]  /*18ee0*/  SHF.L.U32 R3, R3, 0x1f, RZ ;  /* 0x0000001f03037819 */ /* 0x000fc800000006ff */
[----:B------:R-:W1:Y:S02]  /*18ef0*/  SYNCS.PHASECHK.TRANS64.TRYWAIT P1, [UR17+0x1c038], R3 ;  /* 0x01c03803ff0075a7 */ /* 0x000e640008021111 */
[----:B-1----:R-:W-:Y:S05]  /*18f00*/  @!P1 BRA `(.L_x_332) ;  /* 0x0000002c00e49947 */ /* 0x002fea0003800000 */
.L_x_475:
[----:B------:R2:W-:Y:S01]  /*18f10*/  @!P0 SYNCS.ARRIVE.TRANS64 RZ, [UR17+0x1c020], R2 ;  /* 0x01c02002ffff89a7 */ /* 0x0005e20008000011 */
[----:B------:R-:W-:Y:S05]  /*18f20*/  BRA.U !UP1, `(.L_x_333) ;  /* 0x0000000109047547 */ /* 0x000fea000b800000 */
[----:B------:R-:W-:Y:S05]  /*18f30*/  BPT.TRAP 0x1 ;  /* 0x000000040000795c */ /* 0x000fea0000300000 */
.L_x_333:
[----:B------:R-:W-:Y:S04]  /*18f40*/  BSSY.RECONVERGENT B0, `(.L_x_334) ;  /* 0x0000003000007945 */ /* 0x000fe80003800200 */
[----:B------:R-:W-:Y:S05]  /*18f50*/  @P2 BRA `(.L_x_335) ;  /* 0x0000000000042947 */ /* 0x000fea0003800000 */
[----:B------:R-:W-:Y:S05]  /*18f60*/  BPT.TRAP 0x1 ;  /* 0x000000040000795c */ /* 0x000fea0000300000 */
.L_x_335:
[----:B------:R-:W-:Y:S05]  /*18f70*/  BSYNC.RECONVERGENT B0 ;  /* 0x0000000000007941 */ /* 0x000fea0003800200 */
.L_x_334:
        /* <DEDUP_REMOVED lines=19> */
.L_x_336:
[----:B------:R-:W-:Y:S01]  /*190b0*/  ULEA UR17, UR22, UR8, 0x3 ;  /* 0x0000000816117291 */ /* 0x000fe2000f8e18ff */
[----:B-1----:R-:W-:Y:S01]  /*190c0*/  IMAD.U32 R3, RZ, RZ, UR15 ;  /* 0x0000000fff037e24 */ /* 0x002fe2000f8e00ff */
[----:B--2---:R-:W-:-:S04]  /*190d0*/  @!P0 MOV R2, 0x4000 ;  /* 0x0000400000028802 */ /* 0x004fc80000000f00 */
[----:B------:R-:W-:-:S04]  /*190e0*/  SHF.L.U32 R3, R3, 0x1f, RZ ;  /* 0x0000001f03037819 */ /* 0x000fc800000006ff */
[----:B------:R-:W1:Y:S02]  /*190f0*/  SYNCS.PHASECHK.TRANS64.TRYWAIT P1, [UR17+0x1c038], R3 ;  /* 0x01c03803ff0075a7 */ /* 0x000e640008021111 */
[----:B-1----:R-:W-:Y:S05]  /*19100*/  @!P1 BRA `(.L_x_337) ;  /* 0x0000002c007c9947 */ /* 0x002fea0003800000 */
.L_x_477:
[----:B------:R2:W-:Y:S01]  /*19110*/  @!P0 SYNCS.ARRIVE.TRANS64 RZ, [UR17+0x1c020], R2 ;  /* 0x01c02002ffff89a7 */ /* 0x0005e20008000011 */
[----:B------:R-:W-:Y:S05]  /*19120*/  BRA.U !UP1, `(.L_x_338) ;  /* 0x0000000109047547 */ /* 0x000fea000b800000 */
[----:B------:R-:W-:Y:S05]  /*19130*/  BPT.TRAP 0x1 ;  /* 0x000000040000795c */ /* 0x000fea0000300000 */
.L_x_338:
[----:B------:R-:W-:Y:S04]  /*19140*/  BSSY.RECONVERGENT B0, `(.L_x_339) ;  /* 0x0000003000007945 */ /* 0x000fe80003800200 */
[----:B------:R-:W-:Y:S05]  /*19150*/  @P2 BRA `(.L_x_340) ;  /* 0x0000000000042947 */ /* 0x000fea0003800000 */
[----:B------:R-:W-:Y:S05]  /*19160*/  BPT.TRAP 0x1 ;  /* 0x000000040000795c */ /* 0x000fea0000300000 */
.L_x_340:
[----:B------:R-:W-:Y:S05]  /*19170*/  BSYNC.RECONVERGENT B0 ;  /* 0x0000000000007941 */ /* 0x000fea0003800200 */
.L_x_339:
        /* <DEDUP_REMOVED lines=13> */
[----:B------:R-:W-:Y:S02]  /*19250*/  UIADD3 UR10, UPT, UPT, UR6, 0x3, URZ ;  /* 0x00000003060a7890 */ /* 0x000fe4000fffe0ff */
[----:B------:R-:W-:-:S04]  /*19260*/  UISETP.NE.AND UP2, UPT, UR22, 0x3, UPT ;  /* 0x000000031600788c */ /* 0x000fc8000bf45270 */
[----:B------:R-:W-:Y:S02]  /*19270*/  USEL UR11, URZ, 0x1, UP2 ;  /* 0x00000001ff0b7887 */ /* 0x000fe40009000000 */
[----:B------:R-:W-:Y:S02]  /*19280*/  USEL UR22, UR22, URZ, UP2 ;  /* 0x000000ff16167287 */ /* 0x000fe40009000000 */
[----:B------:R-:W-:Y:S01]  /*19290*/  ULOP3.LUT UR15, UR15, UR11, URZ, 0x3c, !UPT ;  /* 0x0000000b0f0f7292 */ /* 0x000fe2000f8e3cff */
[----:B---3--:R-:W-:Y:S11]  /*192a0*/  BRA.U !UP0, `(.L_x_341) ;  /* 0x0000000108047547 */ /* 0x008ff6000b800000 */
[----:B------:R-:W-:Y:S05]  /*192b0*/  BPT.TRAP 0x1 ;  /* 0x000000040000795c */ /* 0x000fea0000300000 */
.L_x_341:
[----:B------:R-:W-:Y:S01]  /*192c0*/  ULEA UR17, UR22, UR8, 0x3 ;  /* 0x0000000816117291 */ /* 0x000fe2000f8e18ff */
[----:B-1----:R-:W-:Y:S01]  /*192d0*/  IMAD.U32 R3, RZ, RZ, UR15 ;  /* 0x0000000fff037e24 */ /* 0x002fe2000f8e00ff */
[----:B--2---:R-:W-:-:S04]  /*192e0*/  @!P0 MOV R2, 0x4000 ;  /* 0x0000400000028802 */ /* 0x004fc80000000f00 */
[----:B------:R-:W-:-:S04]  /*192f0*/  SHF.L.U32 R3, R3, 0x1f, RZ ;  /* 0x0000001f03037819 */ /* 0x000fc800000006ff */
[----:B------:R-:W1:Y:S02]  /*19300*/  SYNCS.PHASECHK.TRANS64.TRYWAIT P1, [UR17+0x1c038], R3 ;  /* 0x01c03803ff0075a7 */ /* 0x000e640008021111 */
[----:B-1----:R-:W-:Y:S05]  /*19310*/  @!P1 BRA `(.L_x_342) ;  /* 0x0000002c00109947 */ /* 0x002fea0003800000 */
.L_x_479:
[----:B------:R2:W-:Y:S01]  /*19320*/  @!P0 SYNCS.ARRIVE.TRANS64 RZ, [UR17+0x1c020], R2 ;  /* 0x01c02002ffff89a7 */ /* 0x0005e20008000011 */
[----:B------:R-:W-:Y:S05]  /*19330*/  BRA.U !UP1, `(.L_x_343) ;  /* 0x0000000109047547 */ /* 0x000fea000b800000 */
[----:B------:R-:W-:Y:S05]  /*19340*/  BPT.TRAP 0x1 ;  /* 0x000000040000795c */ /* 0x000fea0000300000 */
.L_x_343:
[----:B------:R-:W-:Y:S04]  /*19350*/  BSSY.RECONVERGENT B0, `(.L_x_344) ;  /* 0x0000003000007945 */ /* 0x000fe80003800200 */
[----:B------:R-:W-:Y:S05]  /*19360*/  @P2 BRA `(.L_x_345) ;  /* 0x0000000000042947 */ /* 0x000fea0003800000 */
[----:B------:R-:W-:Y:S05]  /*19370*/  BPT.TRAP 0x1 ;  /* 0x000000040000795c */ /* 0x000fea0000300000 */
.L_x_345:
[----:B------:R-:W-:Y:S05]  /*19380*/  BSYNC.RECONVERGENT B0 ;  /* 0x0000000000007941 */ /* 0x000fea0003800200 */
.L_x_344:
        /* <DEDUP_REMOVED lines=19> */
.L_x_346:
[----:B------:R-:W-:Y:S01]  /*194c0*/  ULEA UR17, UR22, UR8, 0x3 ;  /* 0x0000000816117291 */ /* 0x000fe2000f8e18ff */
[----:B-1----:R-:W-:Y:S01]  /*194d0*/  IMAD.U32 R3, RZ, RZ, UR15 ;  /* 0x0000000fff037e24 */ /* 0x002fe2000f8e00ff */
[----:B--2---:R-:W-:-:S04]  /*194e0*/  @!P0 MOV R2, 0x4000 ;  /* 0x0000400000028802 */ /* 0x004fc80000000f00 */
[----:B------:R-:W-:-:S04]  /*194f0*/  SHF.L.U32 R3, R3, 0x1f, RZ ;  /* 0x0000001f03037819 */ /* 0x000fc800000006ff */
[----:B------:R-:W1:Y:S02]  /*19500*/  SYNCS.PHASECHK.TRANS64.TRYWAIT P1, [UR17+0x1c038], R3 ;  /* 0x01c03803ff0075a7 */ /* 0x000e640008021111 */
[----:B-1----:R-:W-:Y:S05]  /*19510*/  @!P1 BRA `(.L_x_347) ;  /* 0x0000002800a89947 */ /* 0x002fea0003800000 */
.L_x_481:
[----:B------:R2:W-:Y:S01]  /*19520*/  @!P0 SYNCS.ARRIVE.TRANS64 RZ, [UR17+0x1c020], R2 ;  /* 0x01c02002ffff89a7 */ /* 0x0005e20008000011 */
[----:B------:R-:W-:Y:S05]  /*19530*/  BRA.U !UP1, `(.L_x_348) ;  /* 0x0000000109047547 */ /* 0x000fea000b800000 */
[----:B------:R-:W-:Y:S05]  /*19540*/  BPT.TRAP 0x1 ;  /* 0x000000040000795c */ /* 0x000fea0000300000 */
.L_x_348:
[----:B------:R-:W-:Y:S04]  /*19550*/  BSSY.RECONVERGENT B0, `(.L_x_349) ;  /* 0x0000003000007945 */ /* 0x000fe80003800200 */
[----:B------:R-:W-:Y:S05]  /*19560*/  @P2 BRA `(.L_x_350) ;  /* 0x0000000000042947 */ /* 0x000fea0003800000 */
[----:B------:R-:W-:Y:S05]  /*19570*/  BPT.TRAP 0x1 ;  /* 0x000000040000795c */ /* 0x000fea0000300000 */
.L_x_350:
[----:B------:R-:W-:Y:S05]  /*19580*/  BSYNC.RECONVERGENT B0 ;  /* 0x0000000000007941 */ /* 0x000fea0003800200 */
.L_x_349:
        /* <DEDUP_REMOVED lines=17> */
[----:B------:R-:W-:Y:S02]  /*196a0*/  UISETP.NE.AND UP2, UPT, UR10, UR9, UPT ;  /* 0x000000090a00728c */ /* 0x000fe4000bf45270 */
[----:B------:R-:W-:-:S07]  /*196b0*/  ULOP3.LUT UR15, UR15, UR11, URZ, 0x3c, !UPT ;  /* 0x0000000b0f0f7292 */ /* 0x000fce000f8e3cff */
[----:B----4-:R-:W-:Y:S05]  /*196c0*/  BRA.U UP2, `(.L_x_351) ;  /* 0xffffffed02d87547 */ /* 0x010fea000b83ffff */
.L_x_310:
[----:B------:R-:W-:-:S09]  /*196d0*/  UISETP.NE.AND UP2, UPT, UR7, URZ, UPT ;  /* 0x000000ff0700728c */ /* 0x000fd2000bf45270 */
[----:B------:R-:W-:Y:S05]  /*196e0*/  BRA.U !UP2, `(.L_x_285) ;  /* 0x0000000d0a147547 */ /* 0x000fea000b800000 */
[----:B------:R-:W-:Y:S05]  /*196f0*/  BRA.U !UP0, `(.L_x_352) ;  /* 0x0000000108047547 */ /* 0x000fea000b800000 */
[----:B------:R-:W-:Y:S05]  /*19700*/  BPT.TRAP 0x1 ;  /* 0x000000040000795c */ /* 0x000fea0000300000 */
.L_x_352:
[----:B------:R-:W-:Y:S01]  /*19710*/  ULEA UR17, UR22, UR8, 0x3 ;  /* 0x0000000816117291 */ /* 0x000fe2000f8e18ff */
[----:B-1----:R-:W-:Y:S01]  /*19720*/  IMAD.U32 R3, RZ, RZ, UR15 ;  /* 0x0000000fff037e24 */ /* 0x002fe2000f8e00ff */
[----:B--23--:R-:W-:-:S04]  /*19730*/  @!P0 MOV R2, 0x4000 ;  /* 0x0000400000028802 */ /* 0x00cfc80000000f00 */
[----:B------:R-:W-:-:S04]  /*19740*/  SHF.L.U32 R3, R3, 0x1f, RZ ;  /* 0x0000001f03037819 */ /* 0x000fc800000006ff */
[----:B------:R-:W1:Y:S02]  /*19750*/  SYNCS.PHASECHK.TRANS64.TRYWAIT P1, [UR17+0x1c038], R3 ;  /* 0x01c03803ff0075a7 */ /* 0x000e640008021111 */
[----:B-1----:R-:W-:Y:S05]  /*19760*/  @!P1 BRA `(.L_x_353) ;  /* 0x00000028002c9947 */ /* 0x002fea0003800000 */
.L_x_483:
[----:B------:R2:W-:Y:S01]  /*19770*/  @!P0 SYNCS.ARRIVE.TRANS64 RZ, [UR17+0x1c020], R2 ;  /* 0x01c02002ffff89a7 */ /* 0x0005e20008000011 */
[----:B------:R-:W-:Y:S05]  /*19780*/  BRA.U !UP1, `(.L_x_354) ;  /* 0x0000000109047547 */ /* 0x000fea000b800000 */
[----:B------:R-:W-:Y:S05]  /*19790*/  BPT.TRAP 0x1 ;  /* 0x000000040000795c */ /* 0x000fea0000300000 */
.L_x_354:
[----:B------:R-:W-:Y:S04]  /*197a0*/  BSSY.RECONVERGENT B0, `(.L_x_355) ;  /* 0x0000003000007945 */ /* 0x000fe80003800200 */
[----:B------:R-:W-:Y:S05]  /*197b0*/  @P2 BRA `(.L_x_356) ;  /* 0x0000000000042947 */ /* 0x000fea0003800000 */
[----:B------:R-:W-:Y:S05]  /*197c0*/  BPT.TRAP 0x1 ;  /* 0x000000040000795c */ /* 0x000fea0000300000 */
.L_x_356:
[----:B------:R-:W-:Y:S05]  /*197d0*/  BSYNC.RECONVERGENT B0 ;  /* 0x0000000000007941 */ /* 0x000fea0003800200 */
.L_x_355:
        /* <DEDUP_REMOVED lines=19> */
.L_x_357:
[----:B------:R-:W-:Y:S01]  /*19910*/  ULEA UR17, UR22, UR8, 0x3 ;  /* 0x0000000816117291 */ /* 0x000fe2000f8e18ff */
[----:B-1----:R-:W-:Y:S01]  /*19920*/  IMAD.U32 R3, RZ, RZ, UR15 ;  /* 0x0000000fff037e24 */ /* 0x002fe2000f8e00ff */
[----:B--2---:R-:W-:-:S04]  /*19930*/  @!P0 MOV R2, 0x4000 ;  /* 0x0000400000028802 */ /* 0x004fc80000000f00 */
[----:B------:R-:W-:-:S04]  /*19940*/  SHF.L.U32 R3, R3, 0x1f, RZ ;  /* 0x0000001f03037819 */ /* 0x000fc800000006ff */
[----:B------:R-:W1:Y:S02]  /*19950*/  SYNCS.PHASECHK.TRANS64.TRYWAIT P1, [UR17+0x1c038], R3 ;  /* 0x01c03803ff0075a7 */ /* 0x000e640008021111 */
[----:B-1----:R-:W-:Y:S05]  /*19960*/  @!P1 BRA `(.L_x_358) ;  /* 0x0000002400c49947 */ /* 0x002fea0003800000 */
.L_x_485:
[----:B------:R2:W-:Y:S01]  /*19970*/  @!P0 SYNCS.ARRIVE.TRANS64 RZ, [UR17+0x1c020], R2 ;  /* 0x01c02002ffff89a7 */ /* 0x0005e20008000011 */
[----:B------:R-:W-:Y:S05]  /*19980*/  BRA.U !UP1, `(.L_x_359) ;  /* 0x0000000109047547 */ /* 0x000fea000b800000 */
[----:B------:R-:W-:Y:S05]  /*19990*/  BPT.TRAP 0x1 ;  /* 0x000000040000795c */ /* 0x000fea0000300000 */
.L_x_359:
[----:B------:R-:W-:Y:S04]  /*199a0*/  BSSY.RECONVERGENT B0, `(.L_x_360) ;  /* 0x0000003000007945 */ /* 0x000fe80003800200 */
[----:B------:R-:W-:Y:S05]  /*199b0*/  @P2 BRA `(.L_x_361) ;  /* 0x0000000000042947 */ /* 0x000fea0003800000 */
[----:B------:R-:W-:Y:S05]  /*199c0*/  BPT.TRAP 0x1 ;  /* 0x000000040000795c */ /* 0x000fea0000300000 */
.L_x_361:
[----:B------:R-:W-:Y:S05]  /*199d0*/  BSYNC.RECONVERGENT B0 ;  /* 0x0000000000007941 */ /* 0x000fea0003800200 */
.L_x_360:
        /* <DEDUP_REMOVED lines=16> */
[----:B------:R-:W-:Y:S02]  /*19ae0*/  UISETP.NE.AND UP2, UPT, UR7, 0x1, UPT ;  /* 0x000000010700788c */ /* 0x000fe4000bf45270 */
[----:B------:R-:W-:-:S07]  /*19af0*/  ULOP3.LUT UR15, UR15, UR9, URZ, 0x3c, !UPT ;  /* 0x000000090f0f7292 */ /* 0x000fce000f8e3cff */
[----:B----4-:R-:W-:Y:S05]  /*19b00*/  BRA.U !UP2, `(.L_x_285) ;  /* 0x000000090a0c7547 */ /* 0x010fea000b800000 */
[----:B------:R-:W-:Y:S05]  /*19b10*/  BRA.U !UP0, `(.L_x_362) ;  /* 0x0000000108047547 */ /* 0x000fea000b800000 */
[----:B------:R-:W-:Y:S05]  /*19b20*/  BPT.TRAP 0x1 ;  /* 0x000000040000795c */ /* 0x000fea0000300000 */
.L_x_362:
[----:B------:R-:W-:Y:S01]  /*19b30*/  ULEA UR17, UR22, UR8, 0x3 ;  /* 0x0000000816117291 */ /* 0x000fe2000f8e18ff */
[----:B-1----:R-:W-:Y:S01]  /*19b40*/  IMAD.U32 R3, RZ, RZ, UR15 ;  /* 0x0000000fff037e24 */ /* 0x002fe2000f8e00ff */
[----:B--2---:R-:W-:-:S04]  /*19b50*/  @!P0 MOV R2, 0x4000 ;  /* 0x0000400000028802 */ /* 0x004fc80000000f00 */
[----:B------:R-:W-:-:S04]  /*19b60*/  SHF.L.U32 R3, R3, 0x1f, RZ ;  /* 0x0000001f03037819 */ /* 0x000fc800000006ff */
[----:B------:R-:W1:Y:S02]  /*19b70*/  SYNCS.PHASECHK.TRANS64.TRYWAIT P1, [UR17+0x1c038], R3 ;  /* 0x01c03803ff0075a7 */ /* 0x000e640008021111 */
[----:B-1----:R-:W-:Y:S05]  /*19b80*/  @!P1 BRA `(.L_x_363) ;  /* 0x0000002400549947 */ /* 0x002fea0003800000 */
.L_x_487:
[----:B------:R2:W-:Y:S01]  /*19b90*/  @!P0 SYNCS.ARRIVE.TRANS64 RZ, [UR17+0x1c020], R2 ;  /* 0x01c02002ffff89a7 */ /* 0x0005e20008000011 */
[----:B------:R-:W-:Y:S05]  /*19ba0*/  BRA.U !UP1, `(.L_x_364) ;  /* 0x0000000109047547 */ /* 0x000fea000b800000 */
[----:B------:R-:W-:Y:S05]  /*19bb0*/  BPT.TRAP 0x1 ;  /* 0x000000040000795c */ /* 0x000fea0000300000 */
.L_x_364:
[----:B------:R-:W-:Y:S04]  /*19bc0*/  BSSY.RECONVERGENT B0, `(.L_x_365) ;  /* 0x0000003000007945 */ /* 0x000fe80003800200 */
[----:B------:R-:W-:Y:S05]  /*19bd0*/  @P2 BRA `(.L_x_366) ;  /* 0x0000000000042947 */ /* 0x000fea0003800000 */
[----:B------:R-:W-:Y:S05]  /*19be0*/  BPT.TRAP 0x1 ;  /* 0x000000040000795c */ /* 0x000fea0000300000 */
.L_x_366:
[----:B------:R-:W-:Y:S05]  /*19bf0*/  BSYNC.RECONVERGENT B0 ;  /* 0x0000000000007941 */ /* 0x000fea0003800200 */
.L_x_365:
        /* <DEDUP_REMOVED lines=19> */
.L_x_367:
[----:B------:R-:W-:Y:S01]  /*19d30*/  ULEA UR17, UR22, UR8, 0x3 ;  /* 0x0000000816117291 */ /* 0x000fe2000f8e18ff */
[----:B-1----:R-:W-:Y:S01]  /*19d40*/  IMAD.U32 R3, RZ, RZ, UR15 ;  /* 0x0000000fff037e24 */ /* 0x002fe2000f8e00ff */
[----:B--2---:R-:W-:-:S04]  /*19d50*/  @!P0 MOV R2, 0x4000 ;  /* 0x0000400000028802 */ /* 0x004fc80000000f00 */
[----:B------:R-:W-:-:S04]  /*19d60*/  SHF.L.U32 R3, R3, 0x1f, RZ ;  /* 0x0000001f03037819 */ /* 0x000fc800000006ff */
[----:B------:R-:W1:Y:S02]  /*19d70*/  SYNCS.PHASECHK.TRANS64.TRYWAIT P1, [UR17+0x1c038], R3 ;  /* 0x01c03803ff0075a7 */ /* 0x000e640008021111 */
[----:B-1----:R-:W-:Y:S05]  /*19d80*/  @!P1 BRA `(.L_x_368) ;  /* 0x0000002000ec9947 */ /* 0x002fea0003800000 */
.L_x_489:
[----:B------:R2:W-:Y:S01]  /*19d90*/  @!P0 SYNCS.ARRIVE.TRANS64 RZ, [UR17+0x1c020], R2 ;  /* 0x01c02002ffff89a7 */ /* 0x0005e20008000011 */
[----:B------:R-:W-:Y:S05]  /*19da0*/  BRA.U !UP1, `(.L_x_369) ;  /* 0x0000000109047547 */ /* 0x000fea000b800000 */
[----:B------:R-:W-:Y:S05]  /*19db0*/  BPT.TRAP 0x1 ;  /* 0x000000040000795c */ /* 0x000fea0000300000 */
.L_x_369:
[----:B------:R-:W-:Y:S04]  /*19dc0*/  BSSY.RECONVERGENT B0, `(.L_x_370) ;  /* 0x0000003000007945 */ /* 0x000fe80003800200 */
[----:B------:R-:W-:Y:S05]  /*19dd0*/  @P2 BRA `(.L_x_371) ;  /* 0x0000000000042947 */ /* 0x000fea0003800000 */
[----:B------:R-:W-:Y:S05]  /*19de0*/  BPT.TRAP 0x1 ;  /* 0x000000040000795c */ /* 0x000fea0000300000 */
.L_x_371:
[----:B------:R-:W-:Y:S05]  /*19df0*/  BSYNC.RECONVERGENT B0 ;  /* 0x0000000000007941 */ /* 0x000fea0003800200 */
.L_x_370:
        /* <DEDUP_REMOVED lines=19> */
[----:B------:R-:W-:Y:S01]  /*19f30*/  UIADD3 UR6, UPT, UPT, UR6, 0x2, URZ ;  /* 0x0000000206067890 */ /* 0x000fe2000fffe0ff */
[----:B------:R-:W-:Y:S11]  /*19f40*/  BRA.U !UP0, `(.L_x_372) ;  /* 0x0000000108047547 */ /* 0x000ff6000b800000 */
[----:B------:R-:W-:Y:S05]  /*19f50*/  BPT.TRAP 0x1 ;  /* 0x000000040000795c */ /* 0x000fea0000300000 */
.L_x_372:
[----:B------:R-:W-:Y:S01]  /*19f60*/  ULEA UR17, UR22, UR8, 0x3 ;  /* 0x0000000816117291 */ /* 0x000fe2000f8e18ff */
[----:B-1----:R-:W-:Y:S01]  /*19f70*/  IMAD.U32 R3, RZ, RZ, UR15 ;  /* 0x0000000fff037e24 */ /* 0x002fe2000f8e00ff */
[----:B--2---:R-:W-:-:S04]  /*19f80*/  @!P0 MOV R2, 0x4000 ;  /* 0x0000400000028802 */ /* 0x004fc80000000f00 */
[----:B------:R-:W-:-:S04]  /*19f90*/  SHF.L.U32 R3, R3, 0x1f, RZ ;  /* 0x0000001f03037819 */ /* 0x000fc800000006ff */
[----:B------:R-:W1:Y:S02]  /*19fa0*/  SYNCS.PHASECHK.TRANS64.TRYWAIT P1, [UR17+0x1c038], R3 ;  /* 0x01c03803ff0075a7 */ /* 0x000e640008021111 */
[----:B-1----:R-:W-:Y:S05]  /*19fb0*/  @!P1 BRA `(.L_x_373) ;  /* 0x0000002000789947 */ /* 0x002fea0003800000 */
.L_x_491:
[----:B------:R2:W-:Y:S01]  /*19fc0*/  @!P0 SYNCS.ARRIVE.TRANS64 RZ, [UR17+0x1c020], R2 ;  /* 0x01c02002ffff89a7 */ /* 0x0005e20008000011 */
[----:B------:R-:W-:Y:S05]  /*19fd0*/  BRA.U !UP1, `(.L_x_374) ;  /* 0x0000000109047547 */ /* 0x000fea000b800000 */
[----:B------:R-:W-:Y:S05]  /*19fe0*/  BPT.TRAP 0x1 ;  /* 0x000000040000795c */ /* 0x000fea0000300000 */
.L_x_374:
[----:B------:R-:W-:Y:S04]  /*19ff0*/  BSSY.RECONVERGENT B0, `(.L_x_375) ;  /* 0x0000003000007945 */ /* 0x000fe80003800200 */
[----:B------:R-:W-:Y:S05]  /*1a000*/  @P2 BRA `(.L_x_376) ;  /* 0x0000000000042947 */ /* 0x000fea0003800000 */
[----:B------:R-:W-:Y:S05]  /*1a010*/  BPT.TRAP 0x1 ;  /* 0x000000040000795c */ /* 0x000fea0000300000 */
.L_x_376:
[----:B------:R-:W-:Y:S05]  /*1a020*/  BSYNC.RECONVERGENT B0 ;  /* 0x0000000000007941 */ /* 0x000fea0003800200 */
.L_x_375:
        /* <DEDUP_REMOVED lines=19> */
.L_x_377:
[----:B------:R-:W-:Y:S01]  /*1a160*/  ULEA UR9, UR22, UR8, 0x3 ;  /* 0x0000000816097291 */ /* 0x000fe2000f8e18ff */
[----:B-1----:R-:W-:Y:S01]  /*1a170*/  IMAD.U32 R3, RZ, RZ, UR15 ;  /* 0x0000000fff037e24 */ /* 0x002fe2000f8e00ff */
[----:B--2---:R-:W-:-:S04]  /*1a180*/  @!P0 MOV R2, 0x4000 ;  /* 0x0000400000028802 */ /* 0x004fc80000000f00 */
[----:B------:R-:W-:-:S04]  /*1a190*/  SHF.L.U32 R3, R3, 0x1f, RZ ;  /* 0x0000001f03037819 */ /* 0x000fc800000006ff */
[----:B------:R-:W1:Y:S02]  /*1a1a0*/  SYNCS.PHASECHK.TRANS64.TRYWAIT P1, [UR9+0x1c038], R3 ;  /* 0x01c03803ff0075a7 */ /* 0x000e640008021109 */
[----:B-1----:R-:W-:Y:S05]  /*1a1b0*/  @!P1 BRA `(.L_x_378) ;  /* 0x0000002000109947 */ /* 0x002fea0003800000 */
.L_x_493:
[----:B------:R2:W-:Y:S01]  /*1a1c0*/  @!P0 SYNCS.ARRIVE.TRANS64 RZ, [UR9+0x1c020], R2 ;  /* 0x01c02002ffff89a7 */ /* 0x0005e20008000009 */
[----:B------:R-:W-:Y:S05]  /*1a1d0*/  BRA.U !UP1, `(.L_x_379) ;  /* 0x0000000109047547 */ /* 0x000fea000b800000 */
[----:B------:R-:W-:Y:S05]  /*1a1e0*/  BPT.TRAP 0x1 ;  /* 0x000000040000795c */ /* 0x000fea0000300000 */
.L_x_379:
[----:B------:R-:W-:Y:S04]  /*1a1f0*/  BSSY.RECONVERGENT B0, `(.L_x_380) ;  /* 0x0000003000007945 */ /* 0x000fe80003800200 */
[----:B------:R-:W-:Y:S05]  /*1a200*/  @P2 BRA `(.L_x_381) ;  /* 0x0000000000042947 */ /* 0x000fea0003800000 */
[----:B------:R-:W-:Y:S05]  /*1a210*/  BPT.TRAP 0x1 ;  /* 0x000000040000795c */ /* 0x000fea0000300000 */
.L_x_381:
[----:B------:R-:W-:Y:S05]  /*1a220*/  BSYNC.RECONVERGENT B0 ;  /* 0x0000000000007941 */ /* 0x000fea0003800200 */
.L_x_380:
[----:B------:R-:W-:Y:S02]  /*1a230*/  ULEA UR8, UR22, UR8, 0xe ;  /* 0x0000000816087291 */ /* 0x000fe4000f8e70ff */
[----:B------:R-:W-:Y:S02]  /*1a240*/  UIADD3 UR16, UP2, UPT, UR4, 0x280, URZ ;  /* 0x0000028004107890 */ /* 0x000fe4000ff5e0ff */
[----:B------:R-:W-:Y:S02]  /*1a250*/  USHF.L.U32 UR11, UR6, 0x7, URZ ;  /* 0x00000007060b7899 */ /* 0x000fe400080006ff */
[----:B------:R-:W-:Y:S02]  /*1a260*/  UIADD3 UR9, UPT, UPT, UR9, 0x1c020, URZ ;  /* 0x0001c02009097890 */ /* 0x000fe4000fffe0ff */
[----:B------:R-:W-:Y:S02]  /*1a270*/  UIADD3 UR8, UPT, UPT, UR8, 0x8000, URZ ;  /* 0x0000800008087890 */ /* 0x000fe4000fffe0ff */
[----:B------:R-:W-:Y:S01]  /*1a280*/  UIADD3.X UR17, UPT, UPT, URZ, UR5, URZ, UP2, !UPT ;  /* 0x00000005ff117290 */ /* 0x000fe200097fe4ff */
[----:B------:R-:W-:Y:S01]  /*1a290*/  UMOV UR12, UR13 ;  /* 0x0000000d000c7c82 */ /* 0x000fe20008000000 */
[----:B------:R-:W-:Y:S01]  /*1a2a0*/  UMOV UR6, 0x0 ;  /* 0x0000000000067882 */ /* 0x000fe20000000000 */
[----:B------:R-:W-:Y:S01]  /*1a2b0*/  UMOV UR7, 0x10000000 ;  /* 0x1000000000077882 */ /* 0x000fe20000000000 */
[----:B------:R-:W-:Y:S01]  /*1a2c0*/  UMOV UR13, UR14 ;  /* 0x0000000e000d7c82 */ /* 0x000fe20008000000 */
[----:B------:R-:W-:Y:S01]  /*1a2d0*/  UMOV UR10, URZ ;  /* 0x000000ff000a7c82 */ /* 0x000fe20008000000 */
[----:B------:R-:W-:-:S03]  /*1a2e0*/  UIADD3 UR22, UPT, UPT, UR22, 0x1, URZ ;  /* 0x0000000116167890 */ /* 0x000fc6000fffe0ff */
[----:B------:R4:W-:Y:S01]  /*1a2f0*/  UTMALDG.4D [UR8], [UR16], desc[UR6] ;  /* 0x00000608100075b4 */ /* 0x0009e20008019000 */
[----:B------:R-:W-:-:S04]  /*1a300*/  UISETP.NE.AND UP2, UPT, UR22, 0x3, UPT ;  /* 0x000000031600788c */ /* 0x000fc8000bf45270 */
[----:B------:R-:W-:Y:S02]  /*1a310*/  USEL UR14, URZ, 0x1, UP2 ;  /* 0x00000001ff0e7887 */ /* 0x000fe40009000000 */
[----:B------:R-:W-:Y:S02]  /*1a320*/  USEL UR22, UR22, URZ, UP2 ;  /* 0x000000ff16167287 */ /* 0x000fe40009000000 */
[----:B----4-:R-:W-:-:S12]  /*1a330*/  ULOP3.LUT UR15, UR15, UR14, URZ, 0x3c, !UPT ;  /* 0x0000000e0f0f7292 */ /* 0x010fd8000f8e3cff */
.L_x_285:
[----:B------:R-:W4:Y:S01]  /*1a340*/  LDCU UR7, c[0x0][0x370] ;  /* 0x00006e00ff0777ac */ /* 0x000f220008000800 */
[----:B------:R-:W5:Y:S01]  /*1a350*/  LDCU UR6, c[0x0][0x900] ;  /* 0x00012000ff0677ac */ /* 0x000f620008000800 */
[----:B----4-:R-:W-:-:S04]  /*1a360*/  UIADD3 UR36, UPT, UPT, UR7, UR36, URZ ;  /* 0x0000002407247290 */ /* 0x010fc8000fffe0ff */
[----:B-----5:R-:W-:-:S09]  /*1a370*/  UISETP.GE.AND UP2, UPT, UR36, UR6, UPT ;  /* 0x000000062400728c */ /* 0x020fd2000bf46270 */
[----:B------:R-:W-:Y:S05]  /*1a380*/  BRA.U !UP2, `(.L_x_382) ;  /* 0xffffffd50a807547 */ /* 0x000fea000b83ffff */
[----:B-1----:R-:W-:Y:S05]  /*1a390*/  EXIT ;  /* 0x000000000000794d */ /* 0x002fea0003800000 */
.L_x_512:
[----:B------:R-:W-:-:S08]  /*1a3a0*/  NOP ;  /* 0x0000000000007918 */ /* 0x000fd00000000000 */
[----:B------:R-:W1:-:S00]  /*1a3b0*/  USETMAXREG.DEALLOC.CTAPOOL 0x20 ;  /* 0x00000020000079c8 */ /* 0x000e4000080e0500 */
[----:B-1----:R-:W1:Y:S02]  /*1a3c0*/  LDC R0, c[0x0][0x900] ;  /* 0x00024000ff007b82 */ /* 0x002e640000000800 */
[----:B-1----:R-:W-:-:S13]  /*1a3d0*/  ISETP.LE.AND P0, PT, R0, UR36, PT ;  /* 0x0000002400007c0c */ /* 0x002fda000bf03270 */
[----:B------:R-:W-:Y:S05]  /*1a3e0*/  @P0 EXIT ;  /* 0x000000000000094d */ /* 0x000fea0003800000 */
[----:B------:R-:W-:Y:S01]  /*1a3f0*/  HFMA2 R4, -RZ, RZ, 0, 0 ;  /* 0x00000000ff047431 */ /* 0x000fe200000001ff */
[----:B------:R-:W-:Y:S01]  /*1a400*/  PRMT R0, RZ, 0x7610, R0 ;  /* 0x00007610ff007816 */ /* 0x000fe20000000000 */
[----:B------:R-:W1:Y:S01]  /*1a410*/  LDCU.64 UR26, c[0x0][0x348] ;  /* 0x00006900ff1a77ac */ /* 0x000e620008000a00 */
[----:B------:R-:W2:Y:S01]  /*1a420*/  LDCU UR24, c[0x0][0x370] ;  /* 0x00006e00ff1877ac */ /* 0x000ea20008000800 */
[----:B------:R-:W3:Y:S01]  /*1a430*/  LDCU UR16, c[0x0][0x900] ;  /* 0x00012000ff1077ac */ /* 0x000ee20008000800 */
[----:B------:R-:W4:Y:S01]  /*1a440*/  LDCU UR22, c[0x0][0x904] ;  /* 0x00012080ff1677ac */ /* 0x000f220008000800 */
[----:B------:R-:W1:Y:S01]  /*1a450*/  LDCU UR21, c[0x0][0x380] ;  /* 0x00007000ff1577ac */ /* 0x000e620008000800 */
[----:B------:R-:W1:Y:S01]  /*1a460*/  LDCU UR19, c[0x0][0x38c] ;  /* 0x00007180ff1377ac */ /* 0x000e620008000800 */
[----:B------:R-:W1:Y:S01]  /*1a470*/  LDCU UR23, c[0x0][0x91c] ;  /* 0x00012380ff1777ac */ /* 0x000e620008000800 */
[----:B------:R-:W1:Y:S01]  /*1a480*/  LDCU UR20, c[0x0][0x918] ;  /* 0x00012300ff1477ac */ /* 0x000e620008000800 */
[----:B------:R-:W1:Y:S01]  /*1a490*/  LDCU.64 UR14, c[0x0][0x908] ;  /* 0x00012100ff0e77ac */ /* 0x000e620008000a00 */
[----:B------:R-:W1:Y:S01]  /*1a4a0*/  LDCU.64 UR6, c[0x0][0x920] ;  /* 0x00012400ff0677ac */ /* 0x000e620008000a00 */
[----:B------:R-:W1:Y:S02]  /*1a4b0*/  LDCU.64 UR4, c[0x0][0x910] ;  /* 0x00012200ff0477ac */ /* 0x000e640008000a00 */
.L_x_390:
[----:B-1----:R-:W-:Y:S02]  /*1a4c0*/  UIMAD.WIDE.U32 UR8, UR36, UR14, URZ ;  /* 0x0000000e240872a5 */ /* 0x002fe4000f8e00ff */
[----:B----4-:R-:W-:Y:S02]  /*1a4d0*/  UISETP.NE.AND UP0, UPT, UR22, 0x1, UPT ;  /* 0x000000011600788c */ /* 0x010fe4000bf05270 */
[----:B------:R-:W-:-:S04]  /*1a4e0*/  USHF.R.U32.HI UR8, URZ, UR15, UR9 ;  /* 0x0000000fff087299 */ /* 0x000fc80008011609 */
[----:B------:R-:W-:Y:S02]  /*1a4f0*/  USEL UR8, UR36, UR8, !UP0 ;  /* 0x0000000824087287 */ /* 0x000fe4000c000000 */
[----:B------:R-:W-:Y:S02]  /*1a500*/  UISETP.NE.AND UP0, UPT, UR23, 0x1, UPT ;  /* 0x000000011700788c */ /* 0x000fe4000bf05270 */
[----:B------:R-:W-:Y:S02]  /*1a510*/  UIMAD.WIDE.U32 UR10, UR8, UR6, URZ ;  /* 0x00000006080a72a5 */ /* 0x000fe4000f8e00ff */
[----:B------:R-:W-:Y:S02]  /*1a520*/  UIADD3 UR10, UPT, UPT, -UR8, URZ, URZ ;  /* 0x000000ff080a7290 */ /* 0x000fe4000fffe1ff */
[----:B------:R-:W-:Y:S02]  /*1a530*/  USHF.R.U32.HI UR11, URZ, UR7, UR11 ;  /* 0x00000007ff0b7299 */ /* 0x000fe4000801160b */
[----:B------:R-:W-:-:S02]  /*1a540*/  UIMAD UR10, UR22, UR10, UR36 ;  /* 0x0000000a160a72a4 */ /* 0x000fc4000f8e0224 */
[----:B------:R-:W-:Y:S02]  /*1a550*/  USEL UR11, UR8, UR11, !UP0 ;  /* 0x0000000b080b7287 */ /* 0x000fe4000c000000 */
[----:B------:R-:W-:Y:S02]  /*1a560*/  USHF.L.U32 UR10, UR10, 0x8, URZ ;  /* 0x000000080a0a7899 */ /* 0x000fe400080006ff */
[----:B------:R-:W-:Y:S02]  /*1a570*/  UIADD3 UR13, UPT, UPT, -UR11, URZ, URZ ;  /* 0x000000ff0b0d7290 */ /* 0x000fe4000fffe1ff */
[----:B------:R-:W-:Y:S02]  /*1a580*/  UISETP.GE.AND UP0, UPT, UR10, UR21, UPT ;  /* 0x000000150a00728c */ /* 0x000fe4000bf06270 */
[----:B------:R-:W-:-:S07]  /*1a590*/  UIMAD UR13, UR23, UR13, UR8 ;  /* 0x0000000d170d72a4 */ /* 0x000fce000f8e0208 */
[----:B------:R-:W-:Y:S05]  /*1a5a0*/  BRA.U UP0, `(.L_x_383) ;  /* 0x0000000500287547 */ /* 0x000fea000b800000 */
[----:B------:R-:W-:Y:S01]  /*1a5b0*/  IMAD.U32 R3, RZ, RZ, UR19 ;  /* 0x00000013ff037e24 */ /* 0x000fe2000f8e00ff */
[----:B------:R-:W-:Y:S02]  /*1a5c0*/  UIMAD.WIDE.U32 UR8, UR11, UR5, URZ ;  /* 0x000000050b0872a5 */ /* 0x000fe4000f8e00ff */
[----:B------:R-:W-:Y:S02]  /*1a5d0*/  UISETP.NE.AND UP0, UPT, UR4, 0x1, UPT ;  /* 0x000000010400788c */ /* 0x000fe4000bf05270 */
[----:B------:R-:W-:Y:S01]  /*1a5e0*/  IABS R3, R3 ;  /* 0x0000000300037213 */ /* 0x000fe20000000000 */
[----:B------:R-:W-:-:S03]  /*1a5f0*/  USHF.R.U32.HI UR8, URZ, UR20, UR9 ;  /* 0x00000014ff087299 */ /* 0x000fc60008011609 */
[----:B------:R-:W1:Y:S01]  /*1a600*/  I2F.RP R0, R3 ;  /* 0x0000000300007306 */ /* 0x000e620000209400 */
[----:B------:R-:W-:Y:S02]  /*1a610*/  USEL UR8, UR11, UR8, !UP0 ;  /* 0x000000080b087287 */ /* 0x000fe4000c000000 */
[----:B------:R-:W-:Y:S02]  /*1a620*/  UISETP.NE.AND UP0, UPT, UR19, URZ, UPT ;  /* 0x000000ff1300728c */ /* 0x000fe4000bf05270 */
[----:B------:R-:W-:-:S04]  /*1a630*/  UIADD3 UR8, UPT, UPT, -UR8, URZ, URZ ;  /* 0x000000ff08087290 */ /* 0x000fc8000fffe1ff */
[----:B------:R-:W-:-:S04]  /*1a640*/  UIMAD UR11, UR4, UR8, UR11 ;  /* 0x00000008040b72a4 */ /* 0x000fc8000f8e020b */
[----:B------:R-:W-:Y:S01]  /*1a650*/  ULOP3.LUT UR8, UR11, UR19, URZ, 0x3c, !UPT ;  /* 0x000000130b087292 */ /* 0x000fe2000f8e3cff */
[----:B-1----:R-:W1:Y:S03]  /*1a660*/  MUFU.RCP R6, R0 ;  /* 0x0000000000067308 */ /* 0x002e660000001000 */
[----:B------:R-:W-:Y:S01]  /*1a670*/  UISETP.GE.AND UP1, UPT, UR8, URZ, UPT ;  /* 0x000000ff0800728c */ /* 0x000fe2000bf26270 */
[----:B-1----:R-:W-:Y:S02]  /*1a680*/  IADD3 R6, PT, PT, R6, 0xffffffe, RZ ;  /* 0x0ffffffe06067810 */ /* 0x002fe40007ffe0ff */
[----:B------:R-:W-:Y:S02]  /*1a690*/  MOV R0, UR11 ;  /* 0x0000000b00007c02 */ /* 0x000fe40008000f00 */
[----:B------:R-:W1:Y:S02]  /*1a6a0*/  F2I.FTZ.U32.TRUNC.NTZ R7, R6 ;  /* 0x0000000600077305 */ /* 0x000e64000021f000 */
[----:B------:R-:W-:Y:S01]  /*1a6b0*/  IABS R0, R0 ;  /* 0x0000000000007213 */ /* 0x000fe20000000000 */
[----:B-1----:R-:W-:-:S02]  /*1a6c0*/  IMAD.MOV R2, RZ, RZ, -R7 ;  /* 0x000000ffff027224 */ /* 0x002fc400078e0a07 */
[----:B------:R-:W-:Y:S02]  /*1a6d0*/  IMAD.MOV.U32 R6, RZ, RZ, RZ ;  /* 0x000000ffff067224 */ /* 0x000fe400078e00ff */
[----:B------:R-:W-:-:S04]  /*1a6e0*/  IMAD R2, R2, R3, RZ ;  /* 0x0000000302027224 */ /* 0x000fc800078e02ff */
[----:B------:R-:W-:-:S06]  /*1a6f0*/  IMAD.HI.U32 R2, R7, R2, R6 ;  /* 0x0000000207027227 */ /* 0x000fcc00078e0006 */
[----:B------:R-:W-:-:S05]  /*1a700*/  IMAD.HI.U32 R5, R2, R0, RZ ;  /* 0x0000000002057227 */ /* 0x000fca00078e00ff */
[----:B------:R-:W-:-:S05]  /*1a710*/  IADD3 R2, PT, PT, -R5, RZ, RZ ;  /* 0x000000ff05027210 */ /* 0x000fca0007ffe1ff */
[----:B------:R-:W-:-:S05]  /*1a720*/  IMAD R0, R3, R2, R0 ;  /* 0x0000000203007224 */ /* 0x000fca00078e0200 */
[----:B------:R-:W-:-:S13]  /*1a730*/  ISETP.GT.U32.AND P0, PT, R3, R0, PT ;  /* 0x000000000300720c */ /* 0x000fda0003f04070 */
[----:B------:R-:W-:Y:S01]  /*1a740*/  @!P0 IMAD.IADD R0, R0, 0x1, -R3 ;  /* 0x0000000100008824 */ /* 0x000fe200078e0a03 */
[----:B------:R-:W-:Y:S02]  /*1a750*/  @!P0 IADD3 R5, PT, PT, R5, 0x1, RZ ;  /* 0x0000000105058810 */ /* 0x000fe40007ffe0ff */
[----:B------:R-:W-:Y:S02]  /*1a760*/  ELECT P0, URZ, PT ;  /* 0x0000000000ff782f */ /* 0x000fe40003800000 */
[----:B------:R-:W-:-:S13]  /*1a770*/  ISETP.GE.U32.AND P1, PT, R0, R3, PT ;  /* 0x000000030000720c */ /* 0x000fda0003f26070 */
[----:B------:R-:W-:-:S05]  /*1a780*/  @P1 VIADD R5, R5, 0x1 ;  /* 0x0000000105051836 */ /* 0x000fca0000000000 */
[----:B------:R-:W-:-:S13]  /*1a790*/  R2UR UR12, R5 ;  /* 0x00000000050c72ca */ /* 0x000fda00000e0000 */
[----:B------:R-:W-:Y:S02]  /*1a7a0*/  @!UP1 UIADD3 UR12, UPT, UPT, -UR12, URZ, URZ ;  /* 0x000000ff0c0c9290 */ /* 0x000fe4000fffe1ff */
[----:B------:R-:W-:-:S04]  /*1a7b0*/  @!UP0 ULOP3.LUT UR12, URZ, UR19, URZ, 0x33, !UPT ;  /* 0x00000013ff0c8292 */ /* 0x000fc8000f8e33ff */
[----:B------:R-:W-:-:S04]  /*1a7c0*/  UIADD3 UR8, UPT, UPT, -UR12, URZ, URZ ;  /* 0x000000ff0c087290 */ /* 0x000fc8000fffe1ff */
[----:B------:R-:W-:Y:S01]  /*1a7d0*/  UIMAD UR11, UR19, UR8, UR11 ;  /* 0x00000008130b72a4 */ /* 0x000fe2000f8e020b */
[----:B------:R-:W-:Y:S11]  /*1a7e0*/  BRA.U UP6, `(.L_x_384) ;  /* 0x0000000106047547 */ /* 0x000ff6000b800000 */
[----:B--23--:R-:W-:Y:S05]  /*1a7f0*/  BPT.TRAP 0x1 ;  /* 0x000000040000795c */ /* 0x00cfea0000300000 */
.L_x_384:
[----:B------:R-:W1:Y:S01]  /*1a800*/  S2UR UR18, SR_CgaCtaId ;  /* 0x00000000001279c3 */ /* 0x000e620000008800 */
[----:B------:R-:W-:Y:S01]  /*1a810*/  UMOV UR17, 0x400 ;  /* 0x0000040000117882 */ /* 0x000fe20000000000 */
[----:B------:R-:W-:Y:S01]  /*1a820*/  SHF.L.U32 R3, R4, 0x1f, RZ ;  /* 0x0000001f04037819 */ /* 0x000fe200000006ff */
[----:B-1----:R-:W-:-:S09]  /*1a830*/  ULEA UR17, UR18, UR17, 0x18 ;  /* 0x0000001112117291 */ /* 0x002fd2000f8ec0ff */
[----:B------:R-:W1:Y:S02]  /*1a840*/  SYNCS.PHASECHK.TRANS64.TRYWAIT P0, [UR17+0x1c0b0], R3 ;  /* 0x01c0b003ff0075a7 */ /* 0x000e640008001111 */
[----:B-1----:R-:W-:Y:S05]  /*1a850*/  @!P0 BRA `(.L_x_385) ;  /* 0x0000001800808947 */ /* 0x002fea0003800000 */
.L_x_495:
[----:B------:R-:W-:Y:S02]  /*1a860*/  UIADD3 UR28, UP0, UPT, UR26, 0x400, URZ ;  /* 0x000004001a1c7890 */ /* 0x000fe4000ff1e0ff */
[----:B------:R-:W-:Y:S02]  /*1a870*/  UIADD3 UR8, UPT, UPT, UR17, 0x14000, URZ ;  /* 0x0001400011087890 */ /* 0x000fe4000fffe0ff */
[----:B------:R-:W-:Y:S01]  /*1a880*/  UIADD3.X UR29, UPT, UPT, URZ, UR27, URZ, UP0, !UPT ;  /* 0x0000001bff1d7290 */ /* 0x000fe200087fe4ff */
[----:B------:R-:W-:-:S08]  /*1a890*/  UMOV UR9, URZ ;  /* 0x000000ff00097c82 */ /* 0x000fd00008000000 */
[----:B------:R4:W-:Y:S01]  /*1a8a0*/  UTMASTG.5D [UR8], [UR28] ;  /* 0x000000081c0073b5 */ /* 0x0009e20008020000 */
[----:B------:R0:W-:Y:S01]  /*1a8b0*/  UTMACMDFLUSH ;  /* 0x00000000000079b7 */ /* 0x0001e20000000000 */
[----:B----4-:R-:W-:Y:S05]  /*1a8c0*/  BRA.U UP6, `(.L_x_386) ;  /* 0x0000000106047547 */ /* 0x010fea000b800000 */
[----:B--23--:R-:W-:Y:S05]  /*1a8d0*/  BPT.TRAP 0x1 ;  /* 0x000000040000795c */ /* 0x00cfea0000300000 */
.L_x_386:
[----:B------:R-:W4:Y:S02]  /*1a8e0*/  SYNCS.PHASECHK.TRANS64.TRYWAIT P0, [UR17+0x1c0b8], R3 ;  /* 0x01c0b803ff0075a7 */ /* 0x000f240008001111 */
[----:B----4-:R-:W-:Y:S05]  /*1a8f0*/  @!P0 BRA `(.L_x_387) ;  /* 0x0000001800708947 */ /* 0x010fea0003800000 */
.L_x_497:
[----:B------:R-:W-:Y:S02]  /*1a900*/  UIADD3 UR28, UP0, UPT, UR26, 0x400, URZ ;  /* 0x000004001a1c7890 */ /* 0x000fe4000ff1e0ff */
[----:B------:R-:W-:Y:S02]  /*1a910*/  UIADD3 UR10, UPT, UPT, UR10, 0x80, URZ ;  /* 0x000000800a0a7890 */ /* 0x000fe4000fffe0ff */
[----:B------:R-:W-:Y:S02]  /*1a920*/  UIADD3 UR8, UPT, UPT, UR17, 0x18000, URZ ;  /* 0x0001800011087890 */ /* 0x000fe4000fffe0ff */
[----:B------:R-:W-:Y:S01]  /*1a930*/  UIADD3.X UR29, UPT, UPT, URZ, UR27, URZ, UP0, !UPT ;  /* 0x0000001bff1d7290 */ /* 0x000fe200087fe4ff */
[----:B------:R-:W-:-:S08]  /*1a940*/  UMOV UR9, URZ ;  /* 0x000000ff00097c82 */ /* 0x000fd00008000000 */
[----:B------:R4:W-:Y:S01]  /*1a950*/  UTMASTG.5D [UR8], [UR28] ;  /* 0x000000081c0073b5 */ /* 0x0009e20008020000 */
[----:B------:R0:W-:Y:S01]  /*1a960*/  UTMACMDFLUSH ;  /* 0x00000000000079b7 */ /* 0x0001e20000000000 */
[----:B------:R-:W-:-:S04]  /*1a970*/  DEPBAR.LE SB0, 0x1 ;  /* 0x000080400000791a */ /* 0x000fc80000000000 */
[----:B----4-:R-:W-:Y:S05]  /*1a980*/  BRA.U UP6, `(.L_x_388) ;  /* 0x0000000106047547 */ /* 0x010fea000b800000 */
[----:B--23--:R-:W-:Y:S05]  /*1a990*/  BPT.TRAP 0x1 ;  /* 0x000000040000795c */ /* 0x00cfea0000300000 */
.L_x_388:
[----:B------:R-:W-:-:S04]  /*1a9a0*/  UIADD3 UR8, UPT, UPT, UR17, 0x1c0c0, URZ ;  /* 0x0001c0c011087890 */ /* 0x000fc8000fffe0ff */
[----:B------:R-:W-:-:S09]  /*1a9b0*/  UPRMT UR8, UR18, 0x654, UR8 ;  /* 0x0000065412087896 */ /* 0x000fd20008000008 */
[----:B------:R-:W-:Y:S01]  /*1a9c0*/  SYNCS.ARRIVE.TRANS64.RED.A1T0 RZ, [UR8], RZ ;  /* 0x000000ffffff79a7 */ /* 0x000fe20008100408 */
[----:B------:R-:W-:-:S04]  /*1a9d0*/  DEPBAR.LE SB0, 0x0 ;  /* 0x000080000000791a */ /* 0x000fc80000000000 */
[----:B------:R-:W-:Y:S05]  /*1a9e0*/  BRA.U UP6, `(.L_x_389) ;  /* 0x0000000106047547 */ /* 0x000fea000b800000 */
[----:B--23--:R-:W-:Y:S05]  /*1a9f0*/  BPT.TRAP 0x1 ;  /* 0x000000040000795c */ /* 0x00cfea0000300000 */
.L_x_389:
[----:B------:R-:W-:Y:S01]  /*1aa00*/  UIADD3 UR17, UPT, UPT, UR17, 0x1c0c8, URZ ;  /* 0x0001c0c811117890 */ /* 0x000fe2000fffe0ff */
[----:B-1----:R-:W-:Y:S01]  /*1aa10*/  HFMA2 R0, -RZ, RZ, 0, 5.9604644775390625e-08 ;  /* 0x00000001ff007431 */ /* 0x002fe200000001ff */
[----:B------:R-:W-:Y:S02]  /*1aa20*/  LOP3.LUT R4, R4, 0x1, RZ, 0x3c, !PT ;  /* 0x0000000104047812 */ /* 0x000fe400078e3cff */
[----:B------:R-:W-:-:S09]  /*1aa30*/  UPRMT UR17, UR18, 0x654, UR17 ;  /* 0x0000065412117896 */ /* 0x000fd20008000011 */
[----:B------:R-:W-:Y:S03]  /*1aa40*/  SYNCS.ARRIVE.TRANS64.RED.A1T0 RZ, [UR17], RZ ;  /* 0x000000ffffff79a7 */ /* 0x000fe60008100411 */
.L_x_383:
[----:B--2---:R-:W-:-:S04]  /*1aa50*/  UIADD3 UR36, UPT, UPT, UR24, UR36, URZ ;  /* 0x0000002418247290 */ /* 0x004fc8000fffe0ff */
[----:B---3--:R-:W-:-:S09]  /*1aa60*/  UISETP.GE.AND UP0, UPT, UR36, UR16, UPT ;  /* 0x000000102400728c */ /* 0x008fd2000bf06270 */
[----:B------:R-:W-:Y:S05]  /*1aa70*/  BRA.U !UP0, `(.L_x_390) ;  /* 0xfffffff908907547 */ /* 0x000fea000b83ffff */
[----:B------:R-:W-:-:S13]  /*1aa80*/  LOP3.LUT P0, RZ, R0, 0xff, RZ, 0xc0, !PT ;  /* 0x000000ff00ff7812 */ /* 0x000fda000780c0ff */
[----:B------:R-:W-:Y:S05]  /*1aa90*/  @!P0 EXIT ;  /* 0x000000000000894d */ /* 0x000fea0003800000 */
[----:B------:R-:W1:Y:S01]  /*1aaa0*/  S2UR UR4, SR_CgaCtaId ;  /* 0x00000000000479c3 */ /* 0x000e620000008800 */
[----:B------:R-:W-:Y:S01]  /*1aab0*/  UMOV UR5, 0x400 ;  /* 0x0000040000057882 */ /* 0x000fe20000000000 */
[----:B------:R-:W-:Y:S01]  /*1aac0*/  UMOV UR6, 0x40 ;  /* 0x0000004000067882 */ /* 0x000fe20000000000 */
[----:B------:R-:W-:Y:S02]  /*1aad0*/  IMAD.MOV.U32 R2, RZ, RZ, 0xffff ;  /* 0x0000ffffff027424 */ /* 0x000fe400078e00ff */
[----:B------:R-:W-:Y:S01]  /*1aae0*/  IMAD.MOV.U32 R0, RZ, RZ, 0x1 ;  /* 0x00000001ff007424 */ /* 0x000fe200078e00ff */
[----:B-1----:R-:W-:Y:S02]  /*1aaf0*/  ULEA UR5, UR4, UR5, 0x18 ;  /* 0x0000000504057291 */ /* 0x002fe4000f8ec0ff */
[----:B------:R-:W-:-:S07]  /*1ab00*/  ULEA UR6, UR4, UR6, 0x18 ;  /* 0x0000000604067291 */ /* 0x000fce000f8ec0ff */
[----:B------:R-:W1:Y:S01]  /*1ab10*/  LDS R3, [UR5+0x1c0e0] ;  /* 0x01c0e005ff037984 */ /* 0x000e620008000800 */
[----:B------:R-:W-:-:S03]  /*1ab20*/  NOP ;  /* 0x0000000000007918 */ /* 0x000fc60000000000 */
[----:B------:R-:W2:Y:S01]  /*1ab30*/  LDS R5, [UR6+0x14] ;  /* 0x00001406ff057984 */ /* 0x000ea20008000800 */
[----:B-1----:R-:W-:-:S04]  /*1ab40*/  LOP3.LUT R3, R3, 0xffff, RZ, 0xc0, !PT ;  /* 0x0000ffff03037812 */ /* 0x002fc800078ec0ff */
[----:B------:R-:W-:-:S04]  /*1ab50*/  SHF.R.U32.HI R3, RZ, 0x5, R3 ;  /* 0x00000005ff037819 */ /* 0x000fc80000011603 */
[-C--:B------:R-:W-:Y:S02]  /*1ab60*/  SHF.L.U32 R2, R2, R3.reuse, RZ ;  /* 0x0000000302027219 */ /* 0x080fe400000006ff */
[----:B------:R-:W-:Y:S02]  /*1ab70*/  SHF.L.U32 R0, R0, R3, RZ ;  /* 0x0000000300007219 */ /* 0x000fe400000006ff */
[----:B--2---:R-:W-:-:S04]  /*1ab80*/  LOP3.LUT R5, R5, R2, RZ, 0xc0, !PT ;  /* 0x0000000205057212 */ /* 0x004fc800078ec0ff */
[----:B------:R-:W-:-:S13]  /*1ab90*/  ISETP.NE.AND P0, PT, R5, R2, PT ;  /* 0x000000020500720c */ /* 0x000fda0003f05270 */
[----:B------:R-:W-:Y:S05]  /*1aba0*/  @P0 BRA `(.L_x_391) ;  /* 0x00000000005c0947 */ /* 0x000fea0003800000 */
[----:B------:R-:W1:Y:S02]  /*1abb0*/  LDS R3, [UR6+0x18] ;  /* 0x00001806ff037984 */ /* 0x000e640008000800 */
[----:B-1----:R-:W-:-:S04]  /*1abc0*/  LOP3.LUT R3, R3, R0, RZ, 0xc0, !PT ;  /* 0x0000000003037212 */ /* 0x002fc800078ec0ff */
[----:B------:R-:W-:-:S13]  /*1abd0*/  ISETP.NE.AND P0, PT, R3, R0, PT ;  /* 0x000000000300720c */ /* 0x000fda0003f05270 */
[----:B------:R-:W-:Y:S05]  /*1abe0*/  @P0 BRA `(.L_x_392) ;  /* 0x0000000000400947 */ /* 0x000fea0003800000 */
[----:B------:R-:W-:Y:S01]  /*1abf0*/  R2UR UR8, R2 ;  /* 0x00000000020872ca */ /* 0x000fe200000e0000 */
[----:B------:R-:W1:Y:S01]  /*1ac00*/  S2R R3, SR_LANEID ;  /* 0x0000000000037919 */ /* 0x000e620000000000 */
[----:B------:R-:W-:Y:S01]  /*1ac10*/  LOP3.LUT R4, RZ, R0, RZ, 0x33, !PT ;  /* 0x00000000ff047212 */ /* 0x000fe200078e33ff */
[----:B------:R-:W-:Y:S02]  /*1ac20*/  VOTEU.ANY UR7, UPT, PT ;  /* 0x0000000000077886 */ /* 0x000fe400038e0100 */
[----:B------:R-:W-:Y:S01]  /*1ac30*/  UFLO.U32 UR7, UR7 ;  /* 0x00000007000772bd */ /* 0x000fe200080e0000 */
[----:B------:R-:W2:Y:S07]  /*1ac40*/  REDUX UR4, R4 ;  /* 0x00000000040473c4 */ /* 0x000eae0000000000 */
[----:B------:R-:W-:-:S06]  /*1ac50*/  ULOP3.LUT UR8, URZ, UR8, URZ, 0x33, !UPT ;  /* 0x00000008ff087292 */ /* 0x000fcc000f8e33ff */
[----:B------:R-:W-:-:S04]  /*1ac60*/  IMAD.U32 R2, RZ, RZ, UR8 ;  /* 0x00000008ff027e24 */ /* 0x000fc8000f8e00ff */
[----:B------:R-:W3:Y:S02]  /*1ac70*/  REDUX UR5, R2 ;  /* 0x00000000020573c4 */ /* 0x000ee40000000000 */
[----:B------:R4:W-:Y:S01]  /*1ac80*/  UTCATOMSWS.AND URZ, UR8 ;  /* 0x0000000800ff79e3 */ /* 0x0009e20008000000 */
[----:B--2---:R-:W-:Y:S01]  /*1ac90*/  IMAD.U32 R0, RZ, RZ, UR4 ;  /* 0x00000004ff007e24 */ /* 0x004fe2000f8e00ff */
[----:B-1----:R-:W-:Y:S01]  /*1aca0*/  ISETP.EQ.U32.AND P0, PT, R3, UR7, PT ;  /* 0x0000000703007c0c */ /* 0x002fe2000bf02070 */
[----:B---3--:R-:W-:-:S12]  /*1acb0*/  IMAD.U32 R3, RZ, RZ, UR5 ;  /* 0x00000005ff037e24 */ /* 0x008fd8000f8e00ff */
[----:B------:R4:W-:Y:S04]  /*1acc0*/  @P0 ATOMS.AND RZ, [UR6+0x14], R3 ;  /* 0x00001403ffff098c */ /* 0x0009e8000a800006 */
[----:B------:R4:W-:Y:S01]  /*1acd0*/  @P0 ATOMS.AND RZ, [UR6+0x18], R0 ;  /* 0x00001800ffff098c */ /* 0x0009e2000a800006 */
[----:B------:R-:W-:Y:S05]  /*1ace0*/  BRA `(.L_x_393) ;  /* 0x0000000000147947 */ /* 0x000fea0003800000 */
.L_x_392:
[----:B------:R-:W-:Y:S02]  /*1acf0*/  MOV R2, 0x1ad10 ;  /* 0x0001ad1000027802 */ /* 0x000fe40000000f00 */
[----:B------:R-:W-:Y:S05]  /*1ad00*/  CALL.REL.NOINC `($__internal_0_$__cuda_sm10x_tcgen05_guardrail_trap_col_being_dealloced_not_returned_by_alloc) ;  /* 0x0000001400847944 */ /* 0x000fea0003c00000 */
[----:B------:R-:W-:Y:S05]  /*1ad10*/  BRA `(.L_x_393) ;  /* 0x0000000000087947 */ /* 0x000fea0003800000 */
.L_x_391:
[----:B------:R-:W-:Y:S02]  /*1ad20*/  MOV R2, 0x1ad40 ;  /* 0x0001ad4000027802 */ /* 0x000fe40000000f00 */
[----:B------:R-:W-:Y:S05]  /*1ad30*/  CALL.REL.NOINC `($__internal_2_$__cuda_sm10x_tcgen05_guardrail_trap_unallocated_columns_being_dealloced) ;  /* 0x0000001400907944 */ /* 0x000fea0003c00000 */
.L_x_393:
[----:B------:R-:W-:Y:S01]  /*1ad40*/  NOP ;  /* 0x0000000000007918 */ /* 0x000fe20000000000 */
[----:B----4-:R-:W-:Y:S05]  /*1ad50*/  EXIT ;  /* 0x000000000000794d */ /* 0x010fea0003800000 */
.L_x_37:
[----:B-1----:R-:W-:-:S07]  /*1ad60*/  MOV R0, UR20 ;  /* 0x0000001400007c02 */ /* 0x002fce0008000f00 */
.L_x_394:
[----:B-1----:R1:W2:Y:S02]  /*1ad70*/  SYNCS.PHASECHK.TRANS64.TRYWAIT P0, [R0+URZ+0x1c000], R5 ;  /* 0x01c00005000075a7 */ /* 0x0022a400080011ff */
[----:B--2---:R-:W-:Y:S05]  /*1ad80*/  @!P0 NANOSLEEP.SYNCS 0x989680 ;  /* 0x009896800000895d */ /* 0x004fea0003900000 */
[----:B------:R-:W2:Y:S02]  /*1ad90*/  @!P0 SYNCS.PHASECHK.TRANS64 P0, [R0+URZ+0x1c000], R5 ;  /* 0x01c00005000085a7 */ /* 0x000ea400080010ff */
[----:B--2---:R-:W-:Y:S05]  /*1ada0*/  @!P0 BRA `(.L_x_394) ;  /* 0xfffffffc00f08947 */ /* 0x004fea000383ffff */
[----:B------:R-:W-:Y:S05]  /*1adb0*/  BRA `(.L_x_395) ;  /* 0xfffffe6c00cc7947 */ /* 0x000fea000383ffff */
.L_x_39:
[----:B------:R-:W-:-:S07]  /*1adc0*/  MOV R0, UR6 ;  /* 0x0000000600007c02 */ /* 0x000fce0008000f00 */
.L_x_396:
[----:B-1----:R1:W2:Y:S02]  /*1add0*/  SYNCS.PHASECHK.TRANS64.TRYWAIT P0, [R0+URZ+0x1c020], R3 ;  /* 0x01c02003000075a7 */ /* 0x0022a400080011ff */
[----:B--2---:R-:W-:Y:S05]  /*1ade0*/  @!P0 NANOSLEEP.SYNCS 0x989680 ;  /* 0x009896800000895d */ /* 0x004fea0003900000 */
[----:B------:R-:W2:Y:S02]  /*1adf0*/  @!P0 SYNCS.PHASECHK.TRANS64 P0, [R0+URZ+0x1c020], R3 ;  /* 0x01c02003000085a7 */ /* 0x000ea400080010ff */
[----:B--2---:R-:W-:Y:S05]  /*1ae00*/  @!P0 BRA `(.L_x_396) ;  /* 0xfffffffc00f08947 */ /* 0x004fea000383ffff */
[----:B------:R-:W-:Y:S05]  /*1ae10*/  BRA `(.L_x_397) ;  /* 0xfffffe6c00d47947 */ /* 0x000fea000383ffff */
.L_x_41:
[----:B------:R-:W-:-:S07]  /*1ae20*/  MOV R3, UR20 ;  /* 0x0000001400037c02 */ /* 0x000fce0008000f00 */
.L_x_398:
[----:B-1----:R1:W2:Y:S02]  /*1ae30*/  SYNCS.PHASECHK.TRANS64.TRYWAIT P0, [R3+URZ+0x1c058], R4 ;  /* 0x01c05804030075a7 */ /* 0x0022a400080011ff */
[----:B--2---:R-:W-:Y:S05]  /*1ae40*/  @!P0 NANOSLEEP.SYNCS 0x989680 ;  /* 0x009896800000895d */ /* 0x004fea0003900000 */
[----:B------:R-:W2:Y:S02]  /*1ae50*/  @!P0 SYNCS.PHASECHK.TRANS64 P0, [R3+URZ+0x1c058], R4 ;  /* 0x01c05804030085a7 */ /* 0x000ea400080010ff */
[----:B--2---:R-:W-:Y:S05]  /*1ae60*/  @!P0 BRA `(.L_x_398) ;  /* 0xfffffffc00f08947 */ /* 0x004fea000383ffff */
[----:B------:R-:W-:Y:S05]  /*1ae70*/  BRA `(.L_x_399) ;  /* 0xfffffe6c00fc7947 */ /* 0x000fea000383ffff */
.L_x_45:
[----:B------:R-:W-:-:S07]  /*1ae80*/  MOV R0, UR20 ;  /* 0x0000001400007c02 */ /* 0x000fce0008000f00 */
.L_x_400:
[----:B--2---:R2:W3:Y:S02]  /*1ae90*/  SYNCS.PHASECHK.TRANS64.TRYWAIT P0, [R0+URZ+0x1c008], R5 ;  /* 0x01c00805000075a7 */ /* 0x0044e400080011ff */
[----:B---3--:R-:W-:Y:S05]  /*1aea0*/  @!P0 NANOSLEEP.SYNCS 0x989680 ;  /* 0x009896800000895d */ /* 0x008fea0003900000 */
[----:B------:R-:W3:Y:S02]  /*1aeb0*/  @!P0 SYNCS.PHASECHK.TRANS64 P0, [R0+URZ+0x1c008], R5 ;  /* 0x01c00805000085a7 */ /* 0x000ee400080010ff */
[----:B---3--:R-:W-:Y:S05]  /*1aec0*/  @!P0 BRA `(.L_x_400) ;  /* 0xfffffffc00f08947 */ /* 0x008fea000383ffff */
[----:B------:R-:W-:Y:S05]  /*1aed0*/  BRA `(.L_x_401) ;  /* 0xfffffe70009c7947 */ /* 0x000fea000383ffff */
.L_x_47:
[----:B------:R-:W-:-:S07]  /*1aee0*/  MOV R0, UR20 ;  /* 0x0000001400007c02 */ /* 0x000fce0008000f00 */
.L_x_402:
[----:B-1----:R1:W2:Y:S02]  /*1aef0*/  SYNCS.PHASECHK.TRANS64.TRYWAIT P0, [R0+URZ+0x1c068], R5 ;  /* 0x01c06805000075a7 */ /* 0x0022a400080011ff */
[----:B--2---:R-:W-:Y:S05]  /*1af00*/  @!P0 NANOSLEEP.SYNCS 0x989680 ;  /* 0x009896800000895d */ /* 0x004fea0003900000 */
[----:B------:R-:W2:Y:S02]  /*1af10*/  @!P0 SYNCS.PHASECHK.TRANS64 P0, [R0+URZ+0x1c068], R5 ;  /* 0x01c06805000085a7 */ /* 0x000ea400080010ff */
[----:B--2---:R-:W-:Y:S05]  /*1af20*/  @!P0 BRA `(.L_x_402) ;  /* 0xfffffffc00f08947 */ /* 0x004fea000383ffff */
[----:B------:R-:W-:Y:S05]  /*1af30*/  BRA `(.L_x_403) ;  /* 0xfffffe7000a47947 */ /* 0x000fea000383ffff */
.L_x_51:
[----:B------:R-:W-:-:S07]  /*1af40*/  MOV R0, UR4 ;  /* 0x0000000400007c02 */ /* 0x000fce0008000f00 */
.L_x_404:
[----:B-1----:R1:W3:Y:S02]  /*1af50*/  SYNCS.PHASECHK.TRANS64.TRYWAIT P0, [R0+URZ+0x1c020], R3 ;  /* 0x01c02003000075a7 */ /* 0x0022e400080011ff */
[----:B---3--:R-:W-:Y:S05]  /*1af60*/  @!P0 NANOSLEEP.SYNCS 0x989680 ;  /* 0x009896800000895d */ /* 0x008fea0003900000 */
[----:B------:R-:W3:Y:S02]  /*1af70*/  @!P0 SYNCS.PHASECHK.TRANS64 P0, [R0+URZ+0x1c020], R3 ;  /* 0x01c02003000085a7 */ /* 0x000ee400080010ff */
[----:B---3--:R-:W-:Y:S05]  /*1af80*/  @!P0 BRA `(.L_x_404) ;  /* 0xfffffffc00f08947 */ /* 0x008fea000383ffff */
[----:B------:R-:W-:Y:S05]  /*1af90*/  BRA `(.L_x_405) ;  /* 0xfffffe7400407947 */ /* 0x000fea000383ffff */
.L_x_53:
[----:B------:R-:W-:-:S07]  /*1afa0*/  MOV R0, UR20 ;  /* 0x0000001400007c02 */ /* 0x000fce0008000f00 */
.L_x_406:
[----:B-1----:R1:W2:Y:S02]  /*1afb0*/  SYNCS.PHASECHK.TRANS64.TRYWAIT P0, [R0+URZ+0x1c0a0], R3 ;  /* 0x01c0a003000075a7 */ /* 0x0022a400080011ff */
[----:B--2---:R-:W-:Y:S05]  /*1afc0*/  @!P0 NANOSLEEP.SYNCS 0x989680 ;  /* 0x009896800000895d */ /* 0x004fea0003900000 */
[----:B------:R-:W2:Y:S02]  /*1afd0*/  @!P0 SYNCS.PHASECHK.TRANS64 P0, [R0+URZ+0x1c0a0], R3 ;  /* 0x01c0a003000085a7 */ /* 0x000ea400080010ff */
[----:B--2---:R-:W-:Y:S05]  /*1afe0*/  @!P0 BRA `(.L_x_406) ;  /* 0xfffffffc00f08947 */ /* 0x004fea000383ffff */
[----:B------:R-:W-:Y:S05]  /*1aff0*/  BRA `(.L_x_407) ;  /* 0xfffffe7400547947 */ /* 0x000fea000383ffff */
.L_x_55:
[----:B------:R-:W-:-:S07]  /*1b000*/  MOV R0, UR20 ;  /* 0x0000001400007c02 */ /* 0x000fce0008000f00 */
.L_x_408:
[----:B-1----:R1:W2:Y:S02]  /*1b010*/  SYNCS.PHASECHK.TRANS64.TRYWAIT P0, [R0+URZ+0x1c058], R5 ;  /* 0x01c05805000075a7 */ /* 0x0022a400080011ff */
[----:B--2---:R-:W-:Y:S05]  /*1b020*/  @!P0 NANOSLEEP.SYNCS 0x989680 ;  /* 0x009896800000895d */ /* 0x004fea0003900000 */
[----:B------:R-:W2:Y:S02]  /*1b030*/  @!P0 SYNCS.PHASECHK.TRANS64 P0, [R0+URZ+0x1c058], R5 ;  /* 0x01c05805000085a7 */ /* 0x000ea400080010ff */
[----:B--2---:R-:W-:Y:S05]  /*1b040*/  @!P0 BRA `(.L_x_408) ;  /* 0xfffffffc00f08947 */ /* 0x004fea000383ffff */
[----:B------:R-:W-:Y:S05]  /*1b050*/  BRA `(.L_x_409) ;  /* 0xfffffe74005c7947 */ /* 0x000fea000383ffff */
.L_x_59:
[----:B------:R-:W-:Y:S07]  /*1b060*/  MOV R0, UR7 ;  /* 0x0000000700007c02 */ /* 0x000fee0008000f00 */
.L_x_410:
[----:B--2---:R2:W3:Y:S02]  /*1b070*/  SYNCS.PHASECHK.TRANS64.TRYWAIT P0, [R0+URZ+0x1c020], R3 ;  /* 0x01c02003000075a7 */ /* 0x0044e400080011ff */
[----:B---3--:R-:W-:Y:S05]  /*1b080*/  @!P0 NANOSLEEP.SYNCS 0x989680 ;  /* 0x009896800000895d */ /* 0x008fea0003900000 */
[----:B------:R-:W3:Y:S02]  /*1b090*/  @!P0 SYNCS.PHASECHK.TRANS64 P0, [R0+URZ+0x1c020], R3 ;  /* 0x01c02003000085a7 */ /* 0x000ee400080010ff */
[----:B---3--:R-:W-:Y:S05]  /*1b0a0*/  @!P0 BRA `(.L_x_410) ;  /* 0xfffffffc00f08947 */ /* 0x008fea000383ffff */
[----:B------:R-:W-:Y:S05]  /*1b0b0*/  BRA `(.L_x_411) ;  /* 0xfffffe7800d47947 */ /* 0x000fea000383ffff */
.L_x_62:
[----:B------:R-:W-:Y:S07]  /*1b0c0*/  MOV R0, UR20 ;  /* 0x0000001400007c02 */ /* 0x000fee0008000f00 */
.L_x_412:
[----:B--2---:R2:W3:Y:S02]  /*1b0d0*/  SYNCS.PHASECHK.TRANS64.TRYWAIT P0, [R0+URZ+0x1c0a8], R3 ;  /* 0x01c0a803000075a7 */ /* 0x0044e400080011ff */
[----:B---3--:R-:W-:Y:S05]  /*1b0e0*/  @!P0 NANOSLEEP.SYNCS 0x989680 ;  /* 0x009896800000895d */ /* 0x008fea0003900000 */
[----:B------:R-:W3:Y:S02]  /*1b0f0*/  @!P0 SYNCS.PHASECHK.TRANS64 P0, [R0+URZ+0x1c0a8], R3 ;  /* 0x01c0a803000085a7 */ /* 0x000ee400080010ff */
[----:B---3--:R-:W-:Y:S05]  /*1b100*/  @!P0 BRA `(.L_x_412) ;  /* 0xfffffffc00f08947 */ /* 0x008fea000383ffff */
[----:B------:R-:W-:Y:S05]  /*1b110*/  BRA `(.L_x_413) ;  /* 0xfffffe7c00b47947 */ /* 0x000fea000383ffff */
.L_x_64:
[----:B------:R-:W-:Y:S07]  /*1b120*/  MOV R0, UR20 ;  /* 0x0000001400007c02 */ /* 0x000fee0008000f00 */
.L_x_414:
[----:B--2---:R2:W3:Y:S02]  /*1b130*/  SYNCS.PHASECHK.TRANS64.TRYWAIT P0, [R0+URZ+0x1c068], R5 ;  /* 0x01c06805000075a7 */ /* 0x0044e400080011ff */
[----:B---3--:R-:W-:Y:S05]  /*1b140*/  @!P0 NANOSLEEP.SYNCS 0x989680 ;  /* 0x009896800000895d */ /* 0x008fea0003900000 */
[----:B------:R-:W3:Y:S02]  /*1b150*/  @!P0 SYNCS.PHASECHK.TRANS64 P0, [R0+URZ+0x1c068], R5 ;  /* 0x01c06805000085a7 */ /* 0x000ee400080010ff */
[----:B---3--:R-:W-:Y:S05]  /*1b160*/  @!P0 BRA `(.L_x_414) ;  /* 0xfffffffc00f08947 */ /* 0x008fea000383ffff */
[----:B------:R-:W-:Y:S05]  /*1b170*/  BRA `(.L_x_415) ;  /* 0xfffffe7c00bc7947 */ /* 0x000fea000383ffff */
.L_x_70:
[----:B------:R-:W-:Y:S07]  /*1b180*/  MOV R0, UR4 ;  /* 0x0000000400007c02 */ /* 0x000fee0008000f00 */
.L_x_416:
[----:B-1----:R1:W2:Y:S02]  /*1b190*/  SYNCS.PHASECHK.TRANS64.TRYWAIT P0, [R0+URZ+0x1c020], R3 ;  /* 0x01c02003000075a7 */ /* 0x0022a400080011ff */
[----:B--2---:R-:W-:Y:S05]  /*1b1a0*/  @!P0 NANOSLEEP.SYNCS 0x989680 ;  /* 0x009896800000895d */ /* 0x004fea0003900000 */
[----:B------:R-:W2:Y:S02]  /*1b1b0*/  @!P0 SYNCS.PHASECHK.TRANS64 P0, [R0+URZ+0x1c020], R3 ;  /* 0x01c02003000085a7 */ /* 0x000ea400080010ff */
[----:B--2---:R-:W-:Y:S05]  /*1b1c0*/  @!P0 BRA `(.L_x_416) ;  /* 0xfffffffc00f08947 */ /* 0x004fea000383ffff */
[----:B------:R-:W-:Y:S05]  /*1b1d0*/  BRA `(.L_x_417) ;  /* 0xfffffe8400b07947 */ /* 0x000fea000383ffff */
.L_x_72:
[----:B------:R-:W-:Y:S07]  /*1b1e0*/  MOV R0, UR20 ;  /* 0x0000001400007c02 */ /* 0x000fee0008000f00 */
.L_x_418:
[----:B-1----:R1:W2:Y:S02]  /*1b1f0*/  SYNCS.PHASECHK.TRANS64.TRYWAIT P0, [R0+URZ+0x1c0a0], R3 ;  /* 0x01c0a003000075a7 */ /* 0x0022a400080011ff */
[----:B--2---:R-:W-:Y:S05]  /*1b200*/  @!P0 NANOSLEEP.SYNCS 0x989680 ;  /* 0x009896800000895d */ /* 0x004fea0003900000 */
[----:B------:R-:W2:Y:S02]  /*1b210*/  @!P0 SYNCS.PHASECHK.TRANS64 P0, [R0+URZ+0x1c0a0], R3 ;  /* 0x01c0a003000085a7 */ /* 0x000ea400080010ff */
[----:B--2---:R-:W-:Y:S05]  /*1b220*/  @!P0 BRA `(.L_x_418) ;  /* 0xfffffffc00f08947 */ /* 0x004fea000383ffff */
[----:B------:R-:W-:Y:S05]  /*1b230*/  BRA `(.L_x_419) ;  /* 0xfffffe8400c47947 */ /* 0x000fea000383ffff */
.L_x_74:
[----:B------:R-:W-:Y:S01]  /*1b240*/  MOV R6, UR20 ;  /* 0x0000001400067c02 */ /* 0x000fe20008000f00 */
[----:B------:R-:W-:Y:S05]  /*1b250*/  IMAD.U32 R5, RZ, RZ, UR34 ;  /* 0x00000022ff057e24 */ /* 0x000fea000f8e00ff */
[----:B------:R-:W-:Y:S07]  /*1b260*/  SHF.L.U32 R5, R5, 0x1f, RZ ;  /* 0x0000001f05057819 */ /* 0x000fee00000006ff */
.L_x_420:
[----:B-1----:R1:W2:Y:S02]  /*1b270*/  SYNCS.PHASECHK.TRANS64.TRYWAIT P0, [R6+URZ+0x1c058], R5 ;  /* 0x01c05805060075a7 */ /* 0x0022a400080011ff */
[----:B--2---:R-:W-:Y:S05]  /*1b280*/  @!P0 NANOSLEEP.SYNCS 0x989680 ;  /* 0x009896800000895d */ /* 0x004fea0003900000 */
[----:B------:R-:W2:Y:S02]  /*1b290*/  @!P0 SYNCS.PHASECHK.TRANS64 P0, [R6+URZ+0x1c058], R5 ;  /* 0x01c05805060085a7 */ /* 0x000ea400080010ff */
[----:B--2---:R-:W-:Y:S05]  /*1b2a0*/  @!P0 BRA `(.L_x_420) ;  /* 0xfffffffc00f08947 */ /* 0x004fea000383ffff */
[----:B------:R-:W-:Y:S05]  /*1b2b0*/  BRA `(.L_x_421) ;  /* 0xfffffe8400d07947 */ /* 0x000fea000383ffff */
.L_x_82:
[----:B------:R-:W-:-:S07]  /*1b2c0*/  MOV R0, UR20 ;  /* 0x0000001400007c02 */ /* 0x000fce0008000f00 */
.L_x_422:
[----:B--2---:R2:W3:Y:S02]  /*1b2d0*/  SYNCS.PHASECHK.TRANS64.TRYWAIT P0, [R0+URZ+0x1c0a8], R3 ;  /* 0x01c0a803000075a7 */ /* 0x0044e400080011ff */
[----:B---3--:R-:W-:Y:S05]  /*1b2e0*/  @!P0 NANOSLEEP.SYNCS 0x989680 ;  /* 0x009896800000895d */ /* 0x008fea0003900000 */
[----:B------:R-:W3:Y:S02]  /*1b2f0*/  @!P0 SYNCS.PHASECHK.TRANS64 P0, [R0+URZ+0x1c0a8], R3 ;  /* 0x01c0a803000085a7 */ /* 0x000ee400080010ff */
[----:B---3--:R-:W-:Y:S05]  /*1b300*/  @!P0 BRA `(.L_x_422) ;  /* 0xfffffffc00f08947 */ /* 0x008fea000383ffff */
[----:B------:R-:W-:Y:S05]  /*1b310*/  BRA `(.L_x_423) ;  /* 0xfffffe8c00207947 */ /* 0x000fea000383ffff */
.L_x_84:
[----:B------:R-:W-:-:S07]  /*1b320*/  MOV R0, UR20 ;  /* 0x0000001400007c02 */ /* 0x000fce0008000f00 */
.L_x_424:
[----:B--2---:R2:W3:Y:S02]  /*1b330*/  SYNCS.PHASECHK.TRANS64.TRYWAIT P0, [R0+URZ+0x1c068], R5 ;  /* 0x01c06805000075a7 */ /* 0x0044e400080011ff */
[----:B---3--:R-:W-:Y:S05]  /*1b340*/  @!P0 NANOSLEEP.SYNCS 0x989680 ;  /* 0x009896800000895d */ /* 0x008fea0003900000 */
[----:B------:R-:W3:Y:S02]  /*1b350*/  @!P0 SYNCS.PHASECHK.TRANS64 P0, [R0+URZ+0x1c068], R5 ;  /* 0x01c06805000085a7 */ /* 0x000ee400080010ff */
[----:B---3--:R-:W-:Y:S05]  /*1b360*/  @!P0 BRA `(.L_x_424) ;  /* 0xfffffffc00f08947 */ /* 0x008fea000383ffff */
[----:B------:R-:W-:Y:S05]  /*1b370*/  BRA `(.L_x_425) ;  /* 0xfffffe8c00287947 */ /* 0x000fea000383ffff */
.L_x_96:
[----:B-1----:R1:W2:Y:S02]  /*1b380*/  SYNCS.PHASECHK.TRANS64.TRYWAIT P0, [R16+URZ+0x1c0c0], R3 ;  /* 0x01c0c003100075a7 */ /* 0x0022a400080011ff */
[----:B--2---:R-:W-:Y:S05]  /*1b390*/  @!P0 NANOSLEEP.SYNCS 0x989680 ;  /* 0x009896800000895d */ /* 0x004fea0003900000 */
[----:B------:R-:W2:Y:S02]  /*1b3a0*/  @!P0 SYNCS.PHASECHK.TRANS64 P0, [R16+URZ+0x1c0c0], R3 ;  /* 0x01c0c003100085a7 */ /* 0x000ea400080010ff */
[----:B--2---:R-:W-:Y:S05]  /*1b3b0*/  @!P0 BRA `(.L_x_96) ;  /* 0xfffffffc00f08947 */ /* 0x004fea000383ffff */
[----:B------:R-:W-:Y:S05]  /*1b3c0*/  BRA `(.L_x_426) ;  /* 0xfffffe9400907947 */ /* 0x000fea000383ffff */
.L_x_163:
[----:B--2---:R2:W3:Y:S02]  /*1b3d0*/  SYNCS.PHASECHK.TRANS64.TRYWAIT P0, [R16+URZ+0x1c0c8], R3 ;  /* 0x01c0c803100075a7 */ /* 0x0044e400080011ff */
[----:B---3--:R-:W-:Y:S05]  /*1b3e0*/  @!P0 NANOSLEEP.SYNCS 0x989680 ;  /* 0x009896800000895d */ /* 0x008fea0003900000 */
[----:B------:R-:W3:Y:S02]  /*1b3f0*/  @!P0 SYNCS.PHASECHK.TRANS64 P0, [R16+URZ+0x1c0c8], R3 ;  /* 0x01c0c803100085a7 */ /* 0x000ee400080010ff */
[----:B---3--:R-:W-:Y:S05]  /*1b400*/  @!P0 BRA `(.L_x_163) ;  /* 0xfffffffc00f08947 */ /* 0x008fea000383ffff */
[----:B------:R-:W-:Y:S05]  /*1b410*/  BRA `(.L_x_427) ;  /* 0xfffffed400147947 */ /* 0x000fea000383ffff */
.L_x_169:
[----:B-1----:R1:W2:Y:S02]  /*1b420*/  SYNCS.PHASECHK.TRANS64.TRYWAIT P0, [R61+URZ+0x1c070], R0 ;  /* 0x01c070003d0075a7 */ /* 0x0022a400080011ff */
[----:B--2---:R-:W-:Y:S05]  /*1b430*/  @!P0 NANOSLEEP.SYNCS 0x989680 ;  /* 0x009896800000895d */ /* 0x004fea0003900000 */
[----:B------:R-:W2:Y:S02]  /*1b440*/  @!P0 SYNCS.PHASECHK.TRANS64 P0, [R61+URZ+0x1c070], R0 ;  /* 0x01c070003d0085a7 */ /* 0x000ea400080010ff */
[----:B--2---:R-:W-:Y:S05]  /*1b450*/  @!P0 BRA `(.L_x_169) ;  /* 0xfffffffc00f08947 */ /* 0x004fea000383ffff */
[----:B------:R-:W-:Y:S05]  /*1b460*/  BRA `(.L_x_428) ;  /* 0xfffffed8002c7947 */ /* 0x000fea000383ffff */
.L_x_172:
[----:B--2---:R2:W3:Y:S02]  /*1b470*/  SYNCS.PHASECHK.TRANS64.TRYWAIT P1, [R61+URZ+0x1c080], R6 ;  /* 0x01c080063d0075a7 */ /* 0x0044e400080211ff */
[----:B---3--:R-:W-:Y:S05]  /*1b480*/  @!P1 NANOSLEEP.SYNCS 0x989680 ;  /* 0x009896800000995d */ /* 0x008fea0003900000 */
[----:B------:R-:W3:Y:S02]  /*1b490*/  @!P1 SYNCS.PHASECHK.TRANS64 P1, [R61+URZ+0x1c080], R6 ;  /* 0x01c080063d0095a7 */ /* 0x000ee400080210ff */
[----:B---3--:R-:W-:Y:S05]  /*1b4a0*/  @!P1 BRA `(.L_x_172) ;  /* 0xfffffffc00f09947 */ /* 0x008fea000383ffff */
[----:B------:R-:W-:Y:S05]  /*1b4b0*/  BRA `(.L_x_429) ;  /* 0xfffffed800547947 */ /* 0x000fea000383ffff */
.L_x_175:
[----:B-1----:R1:W3:Y:S02]  /*1b4c0*/  SYNCS.PHASECHK.TRANS64.TRYWAIT P0, [R61+URZ+0x1c070], R0 ;  /* 0x01c070003d0075a7 */ /* 0x0022e400080011ff */
[----:B---3--:R-:W-:Y:S05]  /*1b4d0*/  @!P0 NANOSLEEP.SYNCS 0x989680 ;  /* 0x009896800000895d */ /* 0x008fea0003900000 */
[----:B------:R-:W3:Y:S02]  /*1b4e0*/  @!P0 SYNCS.PHASECHK.TRANS64 P0, [R61+URZ+0x1c070], R0 ;  /* 0x01c070003d0085a7 */ /* 0x000ee400080010ff */
[----:B---3--:R-:W-:Y:S05]  /*1b4f0*/  @!P0 BRA `(.L_x_175) ;  /* 0xfffffffc00f08947 */ /* 0x008fea000383ffff */
[----:B------:R-:W-:Y:S05]  /*1b500*/  BRA `(.L_x_430) ;  /* 0xfffffed8009c7947 */ /* 0x000fea000383ffff */
.L_x_177:
[----:B-1----:R1:W3:Y:S02]  /*1b510*/  SYNCS.PHASECHK.TRANS64.TRYWAIT P0, [R61+URZ+0x1c090], R0 ;  /* 0x01c090003d0075a7 */ /* 0x0022e400080011ff */
[----:B---3--:R-:W-:Y:S05]  /*1b520*/  @!P0 NANOSLEEP.SYNCS 0x989680 ;  /* 0x009896800000895d */ /* 0x008fea0003900000 */
[----:B------:R-:W3:Y:S02]  /*1b530*/  @!P0 SYNCS.PHASECHK.TRANS64 P0, [R61+URZ+0x1c090], R0 ;  /* 0x01c090003d0085a7 */ /* 0x000ee400080010ff */
[----:B---3--:R-:W-:Y:S05]  /*1b540*/  @!P0 BRA `(.L_x_177) ;  /* 0xfffffffc00f08947 */ /* 0x008fea000383ffff */
[----:B------:R-:W-:Y:S05]  /*1b550*/  BRA `(.L_x_431) ;  /* 0xfffffed800e47947 */ /* 0x000fea000383ffff */
.L_x_188:
[----:B------:R1:W1:Y:S02]  /*1b560*/  SYNCS.PHASECHK.TRANS64.TRYWAIT P0, [R61+URZ+0x1c080], R0 ;  /* 0x01c080003d0075a7 */ /* 0x00026400080011ff */
[----:B-1----:R-:W-:Y:S05]  /*1b570*/  @!P0 NANOSLEEP.SYNCS 0x989680 ;  /* 0x009896800000895d */ /* 0x002fea0003900000 */
[----:B------:R-:W1:Y:S02]  /*1b580*/  @!P0 SYNCS.PHASECHK.TRANS64 P0, [R61+URZ+0x1c080], R0 ;  /* 0x01c080003d0085a7 */ /* 0x000e6400080010ff */
[----:B-1----:R-:W-:Y:S05]  /*1b590*/  @!P0 BRA `(.L_x_188) ;  /* 0xfffffffc00f08947 */ /* 0x002fea000383ffff */
[----:B------:R-:W-:Y:S05]  /*1b5a0*/  BRA `(.L_x_432) ;  /* 0xfffffee400187947 */ /* 0x000fea000383ffff */
.L_x_190:
[----:B-1----:R1:W3:Y:S02]  /*1b5b0*/  SYNCS.PHASECHK.TRANS64.TRYWAIT P0, [R61+URZ+0x1c098], R0 ;  /* 0x01c098003d0075a7 */ /* 0x0022e400080011ff */
[----:B---3--:R-:W-:Y:S05]  /*1b5c0*/  @!P0 NANOSLEEP.SYNCS 0x989680 ;  /* 0x009896800000895d */ /* 0x008fea0003900000 */
[----:B------:R-:W3:Y:S02]  /*1b5d0*/  @!P0 SYNCS.PHASECHK.TRANS64 P0, [R61+URZ+0x1c098], R0 ;  /* 0x01c098003d0085a7 */ /* 0x000ee400080010ff */
[----:B---3--:R-:W-:Y:S05]  /*1b5e0*/  @!P0 BRA `(.L_x_190) ;  /* 0xfffffffc00f08947 */ /* 0x008fea000383ffff */
[----:B------:R-:W-:Y:S05]  /*1b5f0*/  BRA `(.L_x_433) ;  /* 0xfffffee4005c7947 */ /* 0x000fea000383ffff */
.L_x_203:
[----:B---3--:R3:W1:Y:S02]  /*1b600*/  SYNCS.PHASECHK.TRANS64.TRYWAIT P0, [R61+URZ+0x1c070], R4 ;  /* 0x01c070043d0075a7 */ /* 0x00866400080011ff */
[----:B-1----:R-:W-:Y:S05]  /*1b610*/  @!P0 NANOSLEEP.SYNCS 0x989680 ;  /* 0x009896800000895d */ /* 0x002fea0003900000 */
[----:B------:R-:W1:Y:S02]  /*1b620*/  @!P0 SYNCS.PHASECHK.TRANS64 P0, [R61+URZ+0x1c070], R4 ;  /* 0x01c070043d0085a7 */ /* 0x000e6400080010ff */
[----:B-1----:R-:W-:Y:S05]  /*1b630*/  @!P0 BRA `(.L_x_203) ;  /* 0xfffffffc00f08947 */ /* 0x002fea000383ffff */
[----:B------:R-:W-:Y:S05]  /*1b640*/  BRA `(.L_x_434) ;  /* 0xfffffeec00b07947 */ /* 0x000fea000383ffff */
.L_x_206:
[----:B------:R1:W1:Y:S02]  /*1b650*/  SYNCS.PHASECHK.TRANS64.TRYWAIT P0, [R61+URZ+0x1c090], R0 ;  /* 0x01c090003d0075a7 */ /* 0x00026400080011ff */
[----:B-1----:R-:W-:Y:S05]  /*1b660*/  @!P0 NANOSLEEP.SYNCS 0x989680 ;  /* 0x009896800000895d */ /* 0x002fea0003900000 */
[----:B------:R-:W1:Y:S02]  /*1b670*/  @!P0 SYNCS.PHASECHK.TRANS64 P0, [R61+URZ+0x1c090], R0 ;  /* 0x01c090003d0085a7 */ /* 0x000e6400080010ff */
[----:B-1----:R-:W-:Y:S05]  /*1b680*/  @!P0 BRA `(.L_x_206) ;  /* 0xfffffffc00f08947 */ /* 0x002fea000383ffff */
[----:B------:R-:W-:Y:S05]  /*1b690*/  BRA `(.L_x_435) ;  /* 0xfffffeec00d47947 */ /* 0x000fea000383ffff */
.L_x_209:
[----:B------:R1:W1:Y:S02]  /*1b6a0*/  SYNCS.PHASECHK.TRANS64.TRYWAIT P0, [R61+URZ+0x1c0c0], R0 ;  /* 0x01c0c0003d0075a7 */ /* 0x00026400080011ff */
[----:B-1----:R-:W-:Y:S05]  /*1b6b0*/  @!P0 NANOSLEEP.SYNCS 0x989680 ;  /* 0x009896800000895d */ /* 0x002fea0003900000 */
[----:B------:R-:W1:Y:S02]  /*1b6c0*/  @!P0 SYNCS.PHASECHK.TRANS64 P0, [R61+URZ+0x1c0c0], R0 ;  /* 0x01c0c0003d0085a7 */ /* 0x000e6400080010ff */
[----:B-1----:R-:W-:Y:S05]  /*1b6d0*/  @!P0 BRA `(.L_x_209) ;  /* 0xfffffffc00f08947 */ /* 0x002fea000383ffff */
[----:B------:R-:W-:Y:S05]  /*1b6e0*/  BRA `(.L_x_436) ;  /* 0xfffffeec00e07947 */ /* 0x000fea000383ffff */
.L_x_219:
[----:B-1----:R1:W2:Y:S02]  /*1b6f0*/  SYNCS.PHASECHK.TRANS64.TRYWAIT P0, [R61+URZ+0x1c080], R4 ;  /* 0x01c080043d0075a7 */ /* 0x0022a400080011ff */
[----:B--2---:R-:W-:Y:S05]  /*1b700*/  @!P0 NANOSLEEP.SYNCS 0x989680 ;  /* 0x009896800000895d */ /* 0x004fea0003900000 */
[----:B------:R-:W2:Y:S02]  /*1b710*/  @!P0 SYNCS.PHASECHK.TRANS64 P0, [R61+URZ+0x1c080], R4 ;  /* 0x01c080043d0085a7 */ /* 0x000ea400080010ff */
[----:B--2---:R-:W-:Y:S05]  /*1b720*/  @!P0 BRA `(.L_x_219) ;  /* 0xfffffffc00f08947 */ /* 0x004fea000383ffff */
[----:B------:R-:W-:Y:S05]  /*1b730*/  BRA `(.L_x_437) ;  /* 0xffffff0000bc7947 */ /* 0x000fea000383ffff */
.L_x_222:
[----:B------:R1:W1:Y:S02]  /*1b740*/  SYNCS.PHASECHK.TRANS64.TRYWAIT P0, [R61+URZ+0x1c098], R0 ;  /* 0x01c098003d0075a7 */ /* 0x00026400080011ff */
[----:B-1----:R-:W-:Y:S05]  /*1b750*/  @!P0 NANOSLEEP.SYNCS 0x989680 ;  /* 0x009896800000895d */ /* 0x002fea0003900000 */
[----:B------:R-:W1:Y:S02]  /*1b760*/  @!P0 SYNCS.PHASECHK.TRANS64 P0, [R61+URZ+0x1c098], R0 ;  /* 0x01c098003d0085a7 */ /* 0x000e6400080010ff */
[----:B-1----:R-:W-:Y:S05]  /*1b770*/  @!P0 BRA `(.L_x_222) ;  /* 0xfffffffc00f08947 */ /* 0x002fea000383ffff */
[----:B------:R-:W-:Y:S05]  /*1b780*/  BRA `(.L_x_438) ;  /* 0xffffff0000e07947 */ /* 0x000fea000383ffff */
.L_x_225:
[----:B------:R1:W1:Y:S02]  /*1b790*/  SYNCS.PHASECHK.TRANS64.TRYWAIT P0, [R61+URZ+0x1c0c8], R0 ;  /* 0x01c0c8003d0075a7 */ /* 0x00026400080011ff */
[----:B-1----:R-:W-:Y:S05]  /*1b7a0*/  @!P0 NANOSLEEP.SYNCS 0x989680 ;  /* 0x009896800000895d */ /* 0x002fea0003900000 */
[----:B------:R-:W1:Y:S02]  /*1b7b0*/  @!P0 SYNCS.PHASECHK.TRANS64 P0, [R61+URZ+0x1c0c8], R0 ;  /* 0x01c0c8003d0085a7 */ /* 0x000e6400080010ff */
[----:B-1----:R-:W-:Y:S05]  /*1b7c0*/  @!P0 BRA `(.L_x_225) ;  /* 0xfffffffc00f08947 */ /* 0x002fea000383ffff */
[----:B------:R-:W-:Y:S05]  /*1b7d0*/  BRA `(.L_x_439) ;  /* 0xffffff0000ec7947 */ /* 0x000fea000383ffff */
.L_x_237:
[----:B------:R-:W-:-:S07]  /*1b7e0*/  MOV R0, UR6 ;  /* 0x0000000600007c02 */ /* 0x000fce0008000f00 */
.L_x_440:
[----:B-1----:R1:W2:Y:S02]  /*1b7f0*/  SYNCS.PHASECHK.TRANS64.TRYWAIT P0, [R0+URZ], R3 ;  /* 0x00000003000075a7 */ /* 0x0022a400080011ff */
[----:B--2---:R-:W-:Y:S05]  /*1b800*/  @!P0 NANOSLEEP.SYNCS 0x989680 ;  /* 0x009896800000895d */ /* 0x004fea0003900000 */
[----:B------:R-:W2:Y:S02]  /*1b810*/  @!P0 SYNCS.PHASECHK.TRANS64 P0, [R0+URZ], R3 ;  /* 0x00000003000085a7 */ /* 0x000ea400080010ff */
[----:B--2---:R-:W-:Y:S05]  /*1b820*/  @!P0 BRA `(.L_x_440) ;  /* 0xfffffffc00f08947 */ /* 0x004fea000383ffff */
[----:B------:R-:W-:Y:S05]  /*1b830*/  BRA `(.L_x_441) ;  /* 0xffffff1800907947 */ /* 0x000fea000383ffff */
.L_x_240:
[----:B------:R-:W-:-:S07]  /*1b840*/  MOV R0, UR5 ;  /* 0x0000000500007c02 */ /* 0x000fce0008000f00 */
.L_x_442:
[----:B-1----:R1:W4:Y:S02]  /*1b850*/  SYNCS.PHASECHK.TRANS64.TRYWAIT P1, [R0+URZ], R3 ;  /* 0x00000003000075a7 */ /* 0x00232400080211ff */
[----:B----4-:R-:W-:Y:S05]  /*1b860*/  @!P1 NANOSLEEP.SYNCS 0x989680 ;  /* 0x009896800000995d */ /* 0x010fea0003900000 */
[----:B------:R-:W4:Y:S02]  /*1b870*/  @!P1 SYNCS.PHASECHK.TRANS64 P1, [R0+URZ], R3 ;  /* 0x00000003000095a7 */ /* 0x000f2400080210ff */
[----:B----4-:R-:W-:Y:S05]  /*1b880*/  @!P1 BRA `(.L_x_442) ;  /* 0xfffffffc00f09947 */ /* 0x010fea000383ffff */
[----:B------:R-:W-:Y:S05]  /*1b890*/  BRA `(.L_x_443) ;  /* 0xffffff1c00187947 */ /* 0x000fea000383ffff */
.L_x_247:
[----:B-1----:R-:W-:-:S04]  /*1b8a0*/  MOV R4, UR41 ;  /* 0x0000002900047c02 */ /* 0x002fc80008000f00 */
[----:B------:R1:W2:Y:S03]  /*1b8b0*/  SYNCS.PHASECHK.TRANS64.TRYWAIT P5, [R4+URZ], R3 ;  /* 0x00000003040075a7 */ /* 0x0002a600080a11ff */
[----:B--2---:R-:W-:Y:S05]  /*1b8c0*/  @!P5 NANOSLEEP.SYNCS 0x989680 ;  /* 0x009896800000d95d */ /* 0x004fea0003900000 */
[----:B------:R-:W2:Y:S02]  /*1b8d0*/  @!P5 SYNCS.PHASECHK.TRANS64 P5, [R4+URZ], R3 ;  /* 0x000000030400d5a7 */ /* 0x000ea400080a10ff */
[----:B--2---:R-:W-:Y:S05]  /*1b8e0*/  @!P5 BRA `(.L_x_247) ;  /* 0xfffffffc00ecd947 */ /* 0x004fea000383ffff */
[----:B------:R-:W-:Y:S05]  /*1b8f0*/  BRA `(.L_x_444) ;  /* 0xffffff2800507947 */ /* 0x000fea000383ffff */
.L_x_252:
[----:B------:R-:W-:-:S07]  /*1b900*/  MOV R5, UR6 ;  /* 0x0000000600057c02 */ /* 0x000fce0008000f00 */
.L_x_445:
[----:B---3--:R3:W4:Y:S02]  /*1b910*/  SYNCS.PHASECHK.TRANS64.TRYWAIT P2, [R5+URZ], R0 ;  /* 0x00000000050075a7 */ /* 0x00872400080411ff */
[----:B----4-:R-:W-:Y:S05]  /*1b920*/  @!P2 NANOSLEEP.SYNCS 0x989680 ;  /* 0x009896800000a95d */ /* 0x010fea0003900000 */
[----:B------:R-:W4:Y:S02]  /*1b930*/  @!P2 SYNCS.PHASECHK.TRANS64 P2, [R5+URZ], R0 ;  /* 0x000000000500a5a7 */ /* 0x000f2400080410ff */
[----:B----4-:R-:W-:Y:S05]  /*1b940*/  @!P2 BRA `(.L_x_445) ;  /* 0xfffffffc00f0a947 */ /* 0x010fea000383ffff */
[----:B------:R-:W-:Y:S05]  /*1b950*/  BRA `(.L_x_446) ;  /* 0xffffff5400e87947 */ /* 0x000fea000383ffff */
.L_x_257:
[----:B------:R-:W-:-:S07]  /*1b960*/  MOV R3, UR6 ;  /* 0x0000000600037c02 */ /* 0x000fce0008000f00 */
.L_x_447:
[----:B-1----:R1:W2:Y:S02]  /*1b970*/  SYNCS.PHASECHK.TRANS64.TRYWAIT P1, [R3+URZ], R0 ;  /* 0x00000000030075a7 */ /* 0x0022a400080211ff */
[----:B--2---:R-:W-:Y:S05]  /*1b980*/  @!P1 NANOSLEEP.SYNCS 0x989680 ;  /* 0x009896800000995d */ /* 0x004fea0003900000 */
[----:B------:R-:W2:Y:S02]  /*1b990*/  @!P1 SYNCS.PHASECHK.TRANS64 P1, [R3+URZ], R0 ;  /* 0x00000000030095a7 */ /* 0x000ea400080210ff */
[----:B--2---:R-:W-:Y:S05]  /*1b9a0*/  @!P1 BRA `(.L_x_447) ;  /* 0xfffffffc00f09947 */ /* 0x004fea000383ffff */
[----:B------:R-:W-:Y:S05]  /*1b9b0*/  BRA `(.L_x_448) ;  /* 0xffffff5c00487947 */ /* 0x000fea000383ffff */
.L_x_262:
[----:B------:R-:W-:-:S07]  /*1b9c0*/  MOV R0, UR4 ;  /* 0x0000000400007c02 */ /* 0x000fce0008000f00 */
.L_x_449:
[----:B-1----:R1:W3:Y:S02]  /*1b9d0*/  SYNCS.PHASECHK.TRANS64.TRYWAIT P1, [R0+URZ], R3 ;  /* 0x00000003000075a7 */ /* 0x0022e400080211ff */
[----:B---3--:R-:W-:Y:S05]  /*1b9e0*/  @!P1 NANOSLEEP.SYNCS 0x989680 ;  /* 0x009896800000995d */ /* 0x008fea0003900000 */
[----:B------:R-:W3:Y:S02]  /*1b9f0*/  @!P1 SYNCS.PHASECHK.TRANS64 P1, [R0+URZ], R3 ;  /* 0x00000003000095a7 */ /* 0x000ee400080210ff */
[----:B---3--:R-:W-:Y:S05]  /*1ba00*/  @!P1 BRA `(.L_x_449) ;  /* 0xfffffffc00f09947 */ /* 0x008fea000383ffff */
[----:B------:R-:W-:Y:S05]  /*1ba10*/  BRA `(.L_x_450) ;  /* 0xffffff6000147947 */ /* 0x000fea000383ffff */
.L_x_269:
[----:B-1----:R-:W-:-:S04]  /*1ba20*/  MOV R4, UR41 ;  /* 0x0000002900047c02 */ /* 0x002fc80008000f00 */
[----:B------:R1:W4:Y:S03]  /*1ba30*/  SYNCS.PHASECHK.TRANS64.TRYWAIT P5, [R4+URZ], R3 ;  /* 0x00000003040075a7 */ /* 0x00032600080a11ff */
[----:B----4-:R-:W-:Y:S05]  /*1ba40*/  @!P5 NANOSLEEP.SYNCS 0x989680 ;  /* 0x009896800000d95d */ /* 0x010fea0003900000 */
[----:B------:R-:W4:Y:S02]  /*1ba50*/  @!P5 SYNCS.PHASECHK.TRANS64 P5, [R4+URZ], R3 ;  /* 0x000000030400d5a7 */ /* 0x000f2400080a10ff */
[----:B----4-:R-:W-:Y:S05]  /*1ba60*/  @!P5 BRA `(.L_x_269) ;  /* 0xfffffffc00ecd947 */ /* 0x010fea000383ffff */
[----:B------:R-:W-:Y:S05]  /*1ba70*/  BRA `(.L_x_451) ;  /* 0xffffff8400587947 */ /* 0x000fea000383ffff */
.L_x_274:
[----:B------:R-:W-:-:S07]  /*1ba80*/  MOV R3, UR5 ;  /* 0x0000000500037c02 */ /* 0x000fce0008000f00 */
.L_x_452:
[----:B--2---:R2:W3:Y:S02]  /*1ba90*/  SYNCS.PHASECHK.TRANS64.TRYWAIT P2, [R3+URZ], R0 ;  /* 0x00000000030075a7 */ /* 0x0044e400080411ff */
[----:B---3--:R-:W-:Y:S05]  /*1baa0*/  @!P2 NANOSLEEP.SYNCS 0x989680 ;  /* 0x009896800000a95d */ /* 0x008fea0003900000 */
[----:B------:R-:W3:Y:S02]  /*1bab0*/  @!P2 SYNCS.PHASECHK.TRANS64 P2, [R3+URZ], R0 ;  /* 0x000000000300a5a7 */ /* 0x000ee400080410ff */
[----:B---3--:R-:W-:Y:S05]  /*1bac0*/  @!P2 BRA `(.L_x_452) ;  /* 0xfffffffc00f0a947 */ /* 0x008fea000383ffff */
[----:B------:R-:W-:Y:S05]  /*1bad0*/  BRA `(.L_x_453) ;  /* 0xffffffb000d87947 */ /* 0x000fea000383ffff */
.L_x_278:
[----:B------:R-:W-:-:S07]  /*1bae0*/  MOV R3, UR5 ;  /* 0x0000000500037c02 */ /* 0x000fce0008000f00 */
.L_x_454:
[----:B-1----:R1:W2:Y:S02]  /*1baf0*/  SYNCS.PHASECHK.TRANS64.TRYWAIT P1, [R3+URZ], R0 ;  /* 0x00000000030075a7 */ /* 0x0022a400080211ff */
[----:B--2---:R-:W-:Y:S05]  /*1bb00*/  @!P1 NANOSLEEP.SYNCS 0x989680 ;  /* 0x009896800000995d */ /* 0x004fea0003900000 */
[----:B------:R-:W2:Y:S02]  /*1bb10*/  @!P1 SYNCS.PHASECHK.TRANS64 P1, [R3+URZ], R0 ;  /* 0x00000000030095a7 */ /* 0x000ea400080210ff */
[----:B--2---:R-:W-:Y:S05]  /*1bb20*/  @!P1 BRA `(.L_x_454) ;  /* 0xfffffffc00f09947 */ /* 0x004fea000383ffff */
[----:B------:R-:W-:Y:S05]  /*1bb30*/  BRA `(.L_x_455) ;  /* 0xffffffb800307947 */ /* 0x000fea000383ffff */
.L_x_282:
[----:B------:R-:W-:-:S07]  /*1bb40*/  MOV R0, UR4 ;  /* 0x0000000400007c02 */ /* 0x000fce0008000f00 */
.L_x_456:
[----:B-1----:R1:W4:Y:S02]  /*1bb50*/  SYNCS.PHASECHK.TRANS64.TRYWAIT P0, [R0+URZ], R3 ;  /* 0x00000003000075a7 */ /* 0x00232400080011ff */
[----:B----4-:R-:W-:Y:S05]  /*1bb60*/  @!P0 NANOSLEEP.SYNCS 0x989680 ;  /* 0x009896800000895d */ /* 0x010fea0003900000 */
[----:B------:R-:W4:Y:S02]  /*1bb70*/  @!P0 SYNCS.PHASECHK.TRANS64 P0, [R0+URZ], R3 ;  /* 0x00000003000085a7 */ /* 0x000f2400080010ff */
[----:B----4-:R-:W-:Y:S05]  /*1bb80*/  @!P0 BRA `(.L_x_456) ;  /* 0xfffffffc00f08947 */ /* 0x010fea000383ffff */
[----:B------:R-:W-:Y:S05]  /*1bb90*/  BRA `(.L_x_457) ;  /* 0xffffffb800dc7947 */ /* 0x000fea000383ffff */
.L_x_288:
[----:B------:R-:W-:-:S07]  /*1bba0*/  MOV R3, UR8 ;  /* 0x0000000800037c02 */ /* 0x000fce0008000f00 */
.L_x_458:
[----:B-1----:R1:W2:Y:S02]  /*1bbb0*/  SYNCS.PHASECHK.TRANS64.TRYWAIT P1, [R3+URZ+0x1c010], R6 ;  /* 0x01c01006030075a7 */ /* 0x0022a400080211ff */
[----:B--2---:R-:W-:Y:S05]  /*1bbc0*/  @!P1 NANOSLEEP.SYNCS 0x989680 ;  /* 0x009896800000995d */ /* 0x004fea0003900000 */
[----:B------:R-:W2:Y:S02]  /*1bbd0*/  @!P1 SYNCS.PHASECHK.TRANS64 P1, [R3+URZ+0x1c010], R6 ;  /* 0x01c01006030095a7 */ /* 0x000ea400080210ff */
[----:B--2---:R-:W-:Y:S05]  /*1bbe0*/  @!P1 BRA `(.L_x_458) ;  /* 0xfffffffc00f09947 */ /* 0x004fea000383ffff */
[----:B------:R-:W-:Y:S05]  /*1bbf0*/  BRA `(.L_x_459) ;  /* 0xffffffc000807947 */ /* 0x000fea000383ffff */
.L_x_294:
[----:B--2---:R-:W-:-:S07]  /*1bc00*/  MOV R0, UR17 ;  /* 0x0000001100007c02 */ /* 0x004fce0008000f00 */
.L_x_460:
[----:B-1----:R1:W2:Y:S02]  /*1bc10*/  SYNCS.PHASECHK.TRANS64.TRYWAIT P1, [R0+URZ+0x1c038], R5 ;  /* 0x01c03805000075a7 */ /* 0x0022a400080211ff */
[----:B--2---:R-:W-:Y:S05]  /*1bc20*/  @!P1 NANOSLEEP.SYNCS 0x989680 ;  /* 0x009896800000995d */ /* 0x004fea0003900000 */
[----:B------:R-:W2:Y:S02]  /*1bc30*/  @!P1 SYNCS.PHASECHK.TRANS64 P1, [R0+URZ+0x1c038], R5 ;  /* 0x01c03805000095a7 */ /* 0x000ea400080210ff */
[----:B--2---:R-:W-:Y:S05]  /*1bc40*/  @!P1 BRA `(.L_x_460) ;  /* 0xfffffffc00f09947 */ /* 0x004fea000383ffff */
[----:B------:R-:W-:Y:S05]  /*1bc50*/  BRA `(.L_x_461) ;  /* 0xffffffc000d47947 */ /* 0x000fea000383ffff */
.L_x_300:
[----:B------:R-:W-:-:S07]  /*1bc60*/  MOV R3, UR8 ;  /* 0x0000000800037c02 */ /* 0x000fce0008000f00 */
.L_x_462:
[----:B-1----:R1:W2:Y:S02]  /*1bc70*/  SYNCS.PHASECHK.TRANS64.TRYWAIT P1, [R3+URZ+0x1c018], R6 ;  /* 0x01c01806030075a7 */ /* 0x0022a400080211ff */
[----:B--2---:R-:W-:Y:S05]  /*1bc80*/  @!P1 NANOSLEEP.SYNCS 0x989680 ;  /* 0x009896800000995d */ /* 0x004fea0003900000 */
[----:B------:R-:W2:Y:S02]  /*1bc90*/  @!P1 SYNCS.PHASECHK.TRANS64 P1, [R3+URZ+0x1c018], R6 ;  /* 0x01c01806030095a7 */ /* 0x000ea400080210ff */
[----:B--2---:R-:W-:Y:S05]  /*1bca0*/  @!P1 BRA `(.L_x_462) ;  /* 0xfffffffc00f09947 */ /* 0x004fea000383ffff */
[----:B------:R-:W-:Y:S05]  /*1bcb0*/  BRA `(.L_x_463) ;  /* 0xffffffc400407947 */ /* 0x000fea000383ffff */
.L_x_306:
[----:B--2---:R-:W-:-:S07]  /*1bcc0*/  MOV R0, UR17 ;  /* 0x0000001100007c02 */ /* 0x004fce0008000f00 */
.L_x_464:
[----:B-1----:R1:W2:Y:S02]  /*1bcd0*/  SYNCS.PHASECHK.TRANS64.TRYWAIT P1, [R0+URZ+0x1c038], R3 ;  /* 0x01c03803000075a7 */ /* 0x0022a400080211ff */
[----:B--2---:R-:W-:Y:S05]  /*1bce0*/  @!P1 NANOSLEEP.SYNCS 0x989680 ;  /* 0x009896800000995d */ /* 0x004fea0003900000 */
[----:B------:R-:W2:Y:S02]  /*1bcf0*/  @!P1 SYNCS.PHASECHK.TRANS64 P1, [R0+URZ+0x1c038], R3 ;  /* 0x01c03803000095a7 */ /* 0x000ea400080210ff */
[----:B--2---:R-:W-:Y:S05]  /*1bd00*/  @!P1 BRA `(.L_x_464) ;  /* 0xfffffffc00f09947 */ /* 0x004fea000383ffff */
[----:B------:R-:W-:Y:S05]  /*1bd10*/  BRA `(.L_x_465) ;  /* 0xffffffc400a07947 */ /* 0x000fea000383ffff */
.L_x_312:
[----:B--2---:R-:W-:-:S07]  /*1bd20*/  MOV R0, UR17 ;  /* 0x0000001100007c02 */ /* 0x004fce0008000f00 */
.L_x_466:
[----:B-1----:R1:W2:Y:S02]  /*1bd30*/  SYNCS.PHASECHK.TRANS64.TRYWAIT P1, [R0+URZ+0x1c038], R3 ;  /* 0x01c03803000075a7 */ /* 0x0022a400080211ff */
[----:B--2---:R-:W-:Y:S05]  /*1bd40*/  @!P1 NANOSLEEP.SYNCS 0x989680 ;  /* 0x009896800000995d */ /* 0x004fea0003900000 */
[----:B------:R-:W2:Y:S02]  /*1bd50*/  @!P1 SYNCS.PHASECHK.TRANS64 P1, [R0+URZ+0x1c038], R3 ;  /* 0x01c03803000095a7 */ /* 0x000ea400080210ff */
[----:B--2---:R-:W-:Y:S05]  /*1bd60*/  @!P1 BRA `(.L_x_466) ;  /* 0xfffffffc00f09947 */ /* 0x004fea000383ffff */
[----:B------:R-:W-:Y:S05]  /*1bd70*/  BRA `(.L_x_467) ;  /* 0xffffffc800587947 */ /* 0x000fea000383ffff */
.L_x_317:
[----:B------:R-:W-:-:S07]  /*1bd80*/  MOV R0, UR17 ;  /* 0x0000001100007c02 */ /* 0x000fce0008000f00 */
.L_x_468:
[----:B-1----:R1:W2:Y:S02]  /*1bd90*/  SYNCS.PHASECHK.TRANS64.TRYWAIT P1, [R0+URZ+0x1c038], R3 ;  /* 0x01c03803000075a7 */ /* 0x0022a400080211ff */
[----:B--2---:R-:W-:Y:S05]  /*1bda0*/  @!P1 NANOSLEEP.SYNCS 0x989680 ;  /* 0x009896800000995d */ /* 0x004fea0003900000 */
[----:B------:R-:W2:Y:S02]  /*1bdb0*/  @!P1 SYNCS.PHASECHK.TRANS64 P1, [R0+URZ+0x1c038], R3 ;  /* 0x01c03803000095a7 */ /* 0x000ea400080210ff */
[----:B--2---:R-:W-:Y:S05]  /*1bdc0*/  @!P1 BRA `(.L_x_468) ;  /* 0xfffffffc00f09947 */ /* 0x004fea000383ffff */
[----:B------:R-:W-:Y:S05]  /*1bdd0*/  BRA `(.L_x_469) ;  /* 0xffffffc800cc7947 */ /* 0x000fea000383ffff */
.L_x_322:
[----:B------:R-:W-:-:S07]  /*1bde0*/  MOV R0, UR17 ;  /* 0x0000001100007c02 */ /* 0x000fce0008000f00 */
.L_x_470:
[----:B-1----:R1:W2:Y:S02]  /*1bdf0*/  SYNCS.PHASECHK.TRANS64.TRYWAIT P1, [R0+URZ+0x1c038], R3 ;  /* 0x01c03803000075a7 */ /* 0x0022a400080211ff */
[----:B--2---:R-:W-:Y:S05]  /*1be00*/  @!P1 NANOSLEEP.SYNCS 0x989680 ;  /* 0x009896800000995d */ /* 0x004fea0003900000 */
[----:B------:R-:W2:Y:S02]  /*1be10*/  @!P1 SYNCS.PHASECHK.TRANS64 P1, [R0+URZ+0x1c038], R3 ;  /* 0x01c03803000095a7 */ /* 0x000ea400080210ff */
[----:B--2---:R-:W-:Y:S05]  /*1be20*/  @!P1 BRA `(.L_x_470) ;  /* 0xfffffffc00f09947 */ /* 0x004fea000383ffff */
[----:B------:R-:W-:Y:S05]  /*1be30*/  BRA `(.L_x_471) ;  /* 0xffffffcc00347947 */ /* 0x000fea000383ffff */
.L_x_327:
[----:B------:R-:W-:-:S07]  /*1be40*/  MOV R0, UR17 ;  /* 0x0000001100007c02 */ /* 0x000fce0008000f00 */
.L_x_472:
[----:B-1----:R1:W2:Y:S02]  /*1be50*/  SYNCS.PHASECHK.TRANS64.TRYWAIT P1, [R0+URZ+0x1c038], R3 ;  /* 0x01c03803000075a7 */ /* 0x0022a400080211ff */
[----:B--2---:R-:W-:Y:S05]  /*1be60*/  @!P1 NANOSLEEP.SYNCS 0x989680 ;  /* 0x009896800000995d */ /* 0x004fea0003900000 */
[----:B------:R-:W2:Y:S02]  /*1be70*/  @!P1 SYNCS.PHASECHK.TRANS64 P1, [R0+URZ+0x1c038], R3 ;  /* 0x01c03803000095a7 */ /* 0x000ea400080210ff */
[----:B--2---:R-:W-:Y:S05]  /*1be80*/  @!P1 BRA `(.L_x_472) ;  /* 0xfffffffc00f09947 */ /* 0x004fea000383ffff */
[----:B------:R-:W-:Y:S05]  /*1be90*/  BRA `(.L_x_473) ;  /* 0xffffffcc009c7947 */ /* 0x000fea000383ffff */
.L_x_332:
[----:B------:R-:W-:-:S07]  /*1bea0*/  MOV R0, UR17 ;  /* 0x0000001100007c02 */ /* 0x000fce0008000f00 */
.L_x_474:
[----:B-1----:R1:W2:Y:S02]  /*1beb0*/  SYNCS.PHASECHK.TRANS64.TRYWAIT P1, [R0+URZ+0x1c038], R3 ;  /* 0x01c03803000075a7 */ /* 0x0022a400080211ff */
[----:B--2---:R-:W-:Y:S05]  /*1bec0*/  @!P1 NANOSLEEP.SYNCS 0x989680 ;  /* 0x009896800000995d */ /* 0x004fea0003900000 */
[----:B------:R-:W2:Y:S02]  /*1bed0*/  @!P1 SYNCS.PHASECHK.TRANS64 P1, [R0+URZ+0x1c038], R3 ;  /* 0x01c03803000095a7 */ /* 0x000ea400080210ff */
[----:B--2---:R-:W-:Y:S05]  /*1bee0*/  @!P1 BRA `(.L_x_474) ;  /* 0xfffffffc00f09947 */ /* 0x004fea000383ffff */
[----:B------:R-:W-:Y:S05]  /*1bef0*/  BRA `(.L_x_475) ;  /* 0xffffffd000047947 */ /* 0x000fea000383ffff */
.L_x_337:
[----:B------:R-:W-:-:S07]  /*1bf00*/  MOV R0, UR17 ;  /* 0x0000001100007c02 */ /* 0x000fce0008000f00 */
.L_x_476:
[----:B-1----:R1:W2:Y:S02]  /*1bf10*/  SYNCS.PHASECHK.TRANS64.TRYWAIT P1, [R0+URZ+0x1c038], R3 ;  /* 0x01c03803000075a7 */ /* 0x0022a400080211ff */
[----:B--2---:R-:W-:Y:S05]  /*1bf20*/  @!P1 NANOSLEEP.SYNCS 0x989680 ;  /* 0x009896800000995d */ /* 0x004fea0003900000 */
[----:B------:R-:W2:Y:S02]  /*1bf30*/  @!P1 SYNCS.PHASECHK.TRANS64 P1, [R0+URZ+0x1c038], R3 ;  /* 0x01c03803000095a7 */ /* 0x000ea400080210ff */
[----:B--2---:R-:W-:Y:S05]  /*1bf40*/  @!P1 BRA `(.L_x_476) ;  /* 0xfffffffc00f09947 */ /* 0x004fea000383ffff */
[----:B------:R-:W-:Y:S05]  /*1bf50*/  BRA `(.L_x_477) ;  /* 0xffffffd0006c7947 */ /* 0x000fea000383ffff */
.L_x_342:
[----:B------:R-:W-:-:S07]  /*1bf60*/  MOV R0, UR17 ;  /* 0x0000001100007c02 */ /* 0x000fce0008000f00 */
.L_x_478:
[----:B-1----:R1:W2:Y:S02]  /*1bf70*/  SYNCS.PHASECHK.TRANS64.TRYWAIT P1, [R0+URZ+0x1c038], R3 ;  /* 0x01c03803000075a7 */ /* 0x0022a400080211ff */
[----:B--2---:R-:W-:Y:S05]  /*1bf80*/  @!P1 NANOSLEEP.SYNCS 0x989680 ;  /* 0x009896800000995d */ /* 0x004fea0003900000 */
[----:B------:R-:W2:Y:S02]  /*1bf90*/  @!P1 SYNCS.PHASECHK.TRANS64 P1, [R0+URZ+0x1c038], R3 ;  /* 0x01c03803000095a7 */ /* 0x000ea400080210ff */
[----:B--2---:R-:W-:Y:S05]  /*1bfa0*/  @!P1 BRA `(.L_x_478) ;  /* 0xfffffffc00f09947 */ /* 0x004fea000383ffff */
[----:B------:R-:W-:Y:S05]  /*1bfb0*/  BRA `(.L_x_479) ;  /* 0xffffffd000d87947 */ /* 0x000fea000383ffff */
.L_x_347:
[----:B------:R-:W-:-:S07]  /*1bfc0*/  MOV R0, UR17 ;  /* 0x0000001100007c02 */ /* 0x000fce0008000f00 */
.L_x_480:
[----:B-1----:R1:W2:Y:S02]  /*1bfd0*/  SYNCS.PHASECHK.TRANS64.TRYWAIT P1, [R0+URZ+0x1c038], R3 ;  /* 0x01c03803000075a7 */ /* 0x0022a400080211ff */
[----:B--2---:R-:W-:Y:S05]  /*1bfe0*/  @!P1 NANOSLEEP.SYNCS 0x989680 ;  /* 0x009896800000995d */ /* 0x004fea0003900000 */
[----:B------:R-:W2:Y:S02]  /*1bff0*/  @!P1 SYNCS.PHASECHK.TRANS64 P1, [R0+URZ+0x1c038], R3 ;  /* 0x01c03803000095a7 */ /* 0x000ea400080210ff */
[----:B--2---:R-:W-:Y:S05]  /*1c000*/  @!P1 BRA `(.L_x_480) ;  /* 0xfffffffc00f09947 */ /* 0x004fea000383ffff */
[----:B------:R-:W-:Y:S05]  /*1c010*/  BRA `(.L_x_481) ;  /* 0xffffffd400407947 */ /* 0x000fea000383ffff */
.L_x_353:
[----:B------:R-:W-:-:S07]  /*1c020*/  MOV R0, UR17 ;  /* 0x0000001100007c02 */ /* 0x000fce0008000f00 */
.L_x_482:
[----:B-1----:R1:W2:Y:S02]  /*1c030*/  SYNCS.PHASECHK.TRANS64.TRYWAIT P1, [R0+URZ+0x1c038], R3 ;  /* 0x01c03803000075a7 */ /* 0x0022a400080211ff */
[----:B--2---:R-:W-:Y:S05]  /*1c040*/  @!P1 NANOSLEEP.SYNCS 0x989680 ;  /* 0x009896800000995d */ /* 0x004fea0003900000 */
[----:B------:R-:W2:Y:S02]  /*1c050*/  @!P1 SYNCS.PHASECHK.TRANS64 P1, [R0+URZ+0x1c038], R3 ;  /* 0x01c03803000095a7 */ /* 0x000ea400080210ff */
[----:B--2---:R-:W-:Y:S05]  /*1c060*/  @!P1 BRA `(.L_x_482) ;  /* 0xfffffffc00f09947 */ /* 0x004fea000383ffff */
[----:B------:R-:W-:Y:S05]  /*1c070*/  BRA `(.L_x_483) ;  /* 0xffffffd400bc7947 */ /* 0x000fea000383ffff */
.L_x_358:
[----:B------:R-:W-:-:S07]  /*1c080*/  MOV R0, UR17 ;  /* 0x0000001100007c02 */ /* 0x000fce0008000f00 */
.L_x_484:
[----:B-1----:R1:W2:Y:S02]  /*1c090*/  SYNCS.PHASECHK.TRANS64.TRYWAIT P1, [R0+URZ+0x1c038], R3 ;  /* 0x01c03803000075a7 */ /* 0x0022a400080211ff */
[----:B--2---:R-:W-:Y:S05]  /*1c0a0*/  @!P1 NANOSLEEP.SYNCS 0x989680 ;  /* 0x009896800000995d */ /* 0x004fea0003900000 */
[----:B------:R-:W2:Y:S02]  /*1c0b0*/  @!P1 SYNCS.PHASECHK.TRANS64 P1, [R0+URZ+0x1c038], R3 ;  /* 0x01c03803000095a7 */ /* 0x000ea400080210ff */
[----:B--2---:R-:W-:Y:S05]  /*1c0c0*/  @!P1 BRA `(.L_x_484) ;  /* 0xfffffffc00f09947 */ /* 0x004fea000383ffff */
[----:B------:R-:W-:Y:S05]  /*1c0d0*/  BRA `(.L_x_485) ;  /* 0xffffffd800247947 */ /* 0x000fea000383ffff */
.L_x_363:
[----:B------:R-:W-:-:S07]  /*1c0e0*/  MOV R0, UR17 ;  /* 0x0000001100007c02 */ /* 0x000fce0008000f00 */
.L_x_486:
[----:B-1----:R1:W2:Y:S02]  /*1c0f0*/  SYNCS.PHASECHK.TRANS64.TRYWAIT P1, [R0+URZ+0x1c038], R3 ;  /* 0x01c03803000075a7 */ /* 0x0022a400080211ff */
[----:B--2---:R-:W-:Y:S05]  /*1c100*/  @!P1 NANOSLEEP.SYNCS 0x989680 ;  /* 0x009896800000995d */ /* 0x004fea0003900000 */
[----:B------:R-:W2:Y:S02]  /*1c110*/  @!P1 SYNCS.PHASECHK.TRANS64 P1, [R0+URZ+0x1c038], R3 ;  /* 0x01c03803000095a7 */ /* 0x000ea400080210ff */
[----:B--2---:R-:W-:Y:S05]  /*1c120*/  @!P1 BRA `(.L_x_486) ;  /* 0xfffffffc00f09947 */ /* 0x004fea000383ffff */
[----:B------:R-:W-:Y:S05]  /*1c130*/  BRA `(.L_x_487) ;  /* 0xffffffd800947947 */ /* 0x000fea000383ffff */
.L_x_368:
[----:B------:R-:W-:-:S07]  /*1c140*/  MOV R0, UR17 ;  /* 0x0000001100007c02 */ /* 0x000fce0008000f00 */
.L_x_488:
[----:B-1----:R1:W2:Y:S02]  /*1c150*/  SYNCS.PHASECHK.TRANS64.TRYWAIT P1, [R0+URZ+0x1c038], R3 ;  /* 0x01c03803000075a7 */ /* 0x0022a400080211ff */
[----:B--2---:R-:W-:Y:S05]  /*1c160*/  @!P1 NANOSLEEP.SYNCS 0x989680 ;  /* 0x009896800000995d */ /* 0x004fea0003900000 */
[----:B------:R-:W2:Y:S02]  /*1c170*/  @!P1 SYNCS.PHASECHK.TRANS64 P1, [R0+URZ+0x1c038], R3 ;  /* 0x01c03803000095a7 */ /* 0x000ea400080210ff */
[----:B--2---:R-:W-:Y:S05]  /*1c180*/  @!P1 BRA `(.L_x_488) ;  /* 0xfffffffc00f09947 */ /* 0x004fea000383ffff */
[----:B------:R-:W-:Y:S05]  /*1c190*/  BRA `(.L_x_489) ;  /* 0xffffffd800fc7947 */ /* 0x000fea000383ffff */
.L_x_373:
[----:B------:R-:W-:-:S07]  /*1c1a0*/  MOV R0, UR17 ;  /* 0x0000001100007c02 */ /* 0x000fce0008000f00 */
.L_x_490:
[----:B-1----:R1:W2:Y:S02]  /*1c1b0*/  SYNCS.PHASECHK.TRANS64.TRYWAIT P1, [R0+URZ+0x1c038], R3 ;  /* 0x01c03803000075a7 */ /* 0x0022a400080211ff */
[----:B--2---:R-:W-:Y:S05]  /*1c1c0*/  @!P1 NANOSLEEP.SYNCS 0x989680 ;  /* 0x009896800000995d */ /* 0x004fea0003900000 */
[----:B------:R-:W2:Y:S02]  /*1c1d0*/  @!P1 SYNCS.PHASECHK.TRANS64 P1, [R0+URZ+0x1c038], R3 ;  /* 0x01c03803000095a7 */ /* 0x000ea400080210ff */
[----:B--2---:R-:W-:Y:S05]  /*1c1e0*/  @!P1 BRA `(.L_x_490) ;  /* 0xfffffffc00f09947 */ /* 0x004fea000383ffff */
[----:B------:R-:W-:Y:S05]  /*1c1f0*/  BRA `(.L_x_491) ;  /* 0xffffffdc00707947 */ /* 0x000fea000383ffff */
.L_x_378:
[----:B------:R-:W-:-:S07]  /*1c200*/  MOV R0, UR9 ;  /* 0x0000000900007c02 */ /* 0x000fce0008000f00 */
.L_x_492:
[----:B-1----:R1:W2:Y:S02]  /*1c210*/  SYNCS.PHASECHK.TRANS64.TRYWAIT P1, [R0+URZ+0x1c038], R3 ;  /* 0x01c03803000075a7 */ /* 0x0022a400080211ff */
[----:B--2---:R-:W-:Y:S05]  /*1c220*/  @!P1 NANOSLEEP.SYNCS 0x989680 ;  /* 0x009896800000995d */ /* 0x004fea0003900000 */
[----:B------:R-:W2:Y:S02]  /*1c230*/  @!P1 SYNCS.PHASECHK.TRANS64 P1, [R0+URZ+0x1c038], R3 ;  /* 0x01c03803000095a7 */ /* 0x000ea400080210ff */
[----:B--2---:R-:W-:Y:S05]  /*1c240*/  @!P1 BRA `(.L_x_492) ;  /* 0xfffffffc00f09947 */ /* 0x004fea000383ffff */
[----:B------:R-:W-:Y:S05]  /*1c250*/  BRA `(.L_x_493) ;  /* 0xffffffdc00d87947 */ /* 0x000fea000383ffff */
.L_x_385:
[----:B------:R-:W-:-:S07]  /*1c260*/  MOV R0, UR17 ;  /* 0x0000001100007c02 */ /* 0x000fce0008000f00 */
.L_x_494:
[----:B-1----:R1:W4:Y:S02]  /*1c270*/  SYNCS.PHASECHK.TRANS64.TRYWAIT P0, [R0+URZ+0x1c0b0], R3 ;  /* 0x01c0b003000075a7 */ /* 0x00232400080011ff */
[----:B----4-:R-:W-:Y:S05]  /*1c280*/  @!P0 NANOSLEEP.SYNCS 0x989680 ;  /* 0x009896800000895d */ /* 0x010fea0003900000 */
[----:B------:R-:W4:Y:S02]  /*1c290*/  @!P0 SYNCS.PHASECHK.TRANS64 P0, [R0+URZ+0x1c0b0], R3 ;  /* 0x01c0b003000085a7 */ /* 0x000f2400080010ff */
[----:B----4-:R-:W-:Y:S05]  /*1c2a0*/  @!P0 BRA `(.L_x_494) ;  /* 0xfffffffc00f08947 */ /* 0x010fea000383ffff */
[----:B------:R-:W-:Y:S05]  /*1c2b0*/  BRA `(.L_x_495) ;  /* 0xffffffe400687947 */ /* 0x000fea000383ffff */
.L_x_387:
[----:B-1----:R-:W-:-:S07]  /*1c2c0*/  MOV R0, UR17 ;  /* 0x0000001100007c02 */ /* 0x002fce0008000f00 */
.L_x_496:
[----:B-1----:R1:W4:Y:S02]  /*1c2d0*/  SYNCS.PHASECHK.TRANS64.TRYWAIT P0, [R0+URZ+0x1c0b8], R3 ;  /* 0x01c0b803000075a7 */ /* 0x00232400080011ff */
[----:B----4-:R-:W-:Y:S05]  /*1c2e0*/  @!P0 NANOSLEEP.SYNCS 0x989680 ;  /* 0x009896800000895d */ /* 0x010fea0003900000 */
[----:B------:R-:W4:Y:S02]  /*1c2f0*/  @!P0 SYNCS.PHASECHK.TRANS64 P0, [R0+URZ+0x1c0b8], R3 ;  /* 0x01c0b803000085a7 */ /* 0x000f2400080010ff */
[----:B----4-:R-:W-:Y:S05]  /*1c300*/  @!P0 BRA `(.L_x_496) ;  /* 0xfffffffc00f08947 */ /* 0x010fea000383ffff */
[----:B------:R-:W-:Y:S05]  /*1c310*/  BRA `(.L_x_497) ;  /* 0xffffffe400787947 */ /* 0x000fea000383ffff */
        .weak           $__internal_0_$__cuda_sm10x_tcgen05_guardrail_trap_col_being_dealloced_not_returned_by_alloc
        .type           $__internal_0_$__cuda_sm10x_tcgen05_guardrail_trap_col_being_dealloced_not_returned_by_alloc,@function
        .size           $__internal_0_$__cuda_sm10x_tcgen05_guardrail_trap_col_being_dealloced_not_returned_by_alloc,($__internal_1_$__cuda_sm10x_tcgen05_guardrail_trap_phase_invalid_during_alloc - $__internal_0_$__cuda_sm10x_tcgen05_guardrail_trap_col_being_dealloced_not_returned_by_alloc)
$__internal_0_$__cuda_sm10x_tcgen05_guardrail_trap_col_being_dealloced_not_returned_by_alloc:
[----:B------:R-:W-:Y:S05]  /*1c320*/  BPT.TRAP 0x1 ;  /* 0x000000040000795c */ /* 0x000fea0000300000 */
[----:B------:R-:W-:-:S04]  /*1c330*/  MOV R3, 0x0 ;  /* 0x0000000000037802 */ /* 0x000fc80000000f00 */
[----:B------:R-:W-:Y:S05]  /*1c340*/  RET.REL.NODEC R2 `(_ZN7cutlass13device_kernelINS_4fmha6kernel36Sm100FmhaFwdKernelTmaWarpspecializedIN4cute5tupleIJiiiNS5_IJNS5_IJiiEEEiEEEEEENS1_10collective38Sm100FmhaFwdMainloopTmaWarpspecializedINS_6half_tEffNS5_IJNS4_1CILi256EEENSC_ILi128EEENSC_ILi64EEEEEENS5_IJiNSC_ILi1EEES7_EEENS5_IJiSH_NS5_IJNS5_IJNSC_ILi0EEEiEEEiEEEEEESM_NS9_12ResidualMaskENS5_IJNSC_ILi2EEESH_SH_EEENSC_ILb0EEEEENS9_38Sm100FmhaFwdEpilogueTmaWarpspecializedISB_fNS5_IJSE_SF_SE_EEESI_NS5_IJSH_S7_EEESQ_EENS2_23PersistentTileSchedulerENS2_41Sm100FmhaCtxKernelWarpspecializedScheduleEEEEEvNT_6ParamsE) ;  /* 0xfffffe3c022c7950 */ /* 0x000fea0003c3ffff */
        .weak           $__internal_1_$__cuda_sm10x_tcgen05_guardrail_trap_phase_invalid_during_alloc
        .type           $__internal_1_$__cuda_sm10x_tcgen05_guardrail_trap_phase_invalid_during_alloc,@function
        .size           $__internal_1_$__cuda_sm10x_tcgen05_guardrail_trap_phase_invalid_during_alloc,($__internal_2_$__cuda_sm10x_tcgen05_guardrail_trap_unallocated_columns_being_dealloced - $__internal_1_$__cuda_sm10x_tcgen05_guardrail_trap_phase_invalid_during_alloc)
$__internal_1_$__cuda_sm10x_tcgen05_guardrail_trap_phase_invalid_during_alloc:
[----:B------:R-:W-:Y:S05]  /*1c350*/  BPT.TRAP 0x1 ;  /* 0x000000040000795c */ /* 0x000fea0000300000 */
[----:B------:R-:W-:-:S04]  /*1c360*/  HFMA2 R3, -RZ, RZ, 0, 0 ;  /* 0x00000000ff037431 */ /* 0x000fc800000001ff */
[----:B------:R-:W-:Y:S05]  /*1c370*/  RET.REL.NODEC R2 `(_ZN7cutlass13device_kernelINS_4fmha6kernel36Sm100FmhaFwdKernelTmaWarpspecializedIN4cute5tupleIJiiiNS5_IJNS5_IJiiEEEiEEEEEENS1_10collective38Sm100FmhaFwdMainloopTmaWarpspecializedINS_6half_tEffNS5_IJNS4_1CILi256EEENSC_ILi128EEENSC_ILi64EEEEEENS5_IJiNSC_ILi1EEES7_EEENS5_IJiSH_NS5_IJNS5_IJNSC_ILi0EEEiEEEiEEEEEESM_NS9_12ResidualMaskENS5_IJNSC_ILi2EEESH_SH_EEENSC_ILb0EEEEENS9_38Sm100FmhaFwdEpilogueTmaWarpspecializedISB_fNS5_IJSE_SF_SE_EEESI_NS5_IJSH_S7_EEESQ_EENS2_23PersistentTileSchedulerENS2_41Sm100FmhaCtxKernelWarpspecializedScheduleEEEEEvNT_6ParamsE) ;  /* 0xfffffe3c02207950 */ /* 0x000fea0003c3ffff */
        .weak           $__internal_2_$__cuda_sm10x_tcgen05_guardrail_trap_unallocated_columns_being_dealloced
        .type           $__internal_2_$__cuda_sm10x_tcgen05_guardrail_trap_unallocated_columns_being_dealloced,@function
        .size           $__internal_2_$__cuda_sm10x_tcgen05_guardrail_trap_unallocated_columns_being_dealloced,($__internal_3_$__cuda_sm3x_div_rn_noftz_f32_slowpath - $__internal_2_$__cuda_sm10x_tcgen05_guardrail_trap_unallocated_columns_being_dealloced)
$__internal_2_$__cuda_sm10x_tcgen05_guardrail_trap_unallocated_columns_being_dealloced:
[----:B------:R-:W-:Y:S05]  /*1c380*/  BPT.TRAP 0x1 ;  /* 0x000000040000795c */ /* 0x000fea0000300000 */
[----:B------:R-:W-:-:S04]  /*1c390*/  MOV R3, 0x0 ;  /* 0x0000000000037802 */ /* 0x000fc80000000f00 */
[----:B------:R-:W-:Y:S05]  /*1c3a0*/  RET.REL.NODEC R2 `(_ZN7cutlass13device_kernelINS_4fmha6kernel36Sm100FmhaFwdKernelTmaWarpspecializedIN4cute5tupleIJiiiNS5_IJNS5_IJiiEEEiEEEEEENS1_10collective38Sm100FmhaFwdMainloopTmaWarpspecializedINS_6half_tEffNS5_IJNS4_1CILi256EEENSC_ILi128EEENSC_ILi64EEEEEENS5_IJiNSC_ILi1EEES7_EEENS5_IJiSH_NS5_IJNS5_IJNSC_ILi0EEEiEEEiEEEEEESM_NS9_12ResidualMaskENS5_IJNSC_ILi2EEESH_SH_EEENSC_ILb0EEEEENS9_38Sm100FmhaFwdEpilogueTmaWarpspecializedISB_fNS5_IJSE_SF_SE_EEESI_NS5_IJSH_S7_EEESQ_EENS2_23PersistentTileSchedulerENS2_41Sm100FmhaCtxKernelWarpspecializedScheduleEEEEEvNT_6ParamsE) ;  /* 0xfffffe3c02147950 */ /* 0x000fea0003c3ffff */
        .weak           $__internal_3_$__cuda_sm3x_div_rn_noftz_f32_slowpath
        .type           $__internal_3_$__cuda_sm3x_div_rn_noftz_f32_slowpath,@function
        .size           $__internal_3_$__cuda_sm3x_div_rn_noftz_f32_slowpath,(.L_x_514 - $__internal_3_$__cuda_sm3x_div_rn_noftz_f32_slowpath)
$__internal_3_$__cuda_sm3x_div_rn_noftz_f32_slowpath:
[----:B------:R-:W-:Y:S01]  /*1c3b0*/  SHF.R.U32.HI R3, RZ, 0x17, R24 ;  /* 0x00000017ff037819 */ /* 0x000fe20000011618 */
[----:B------:R-:W-:Y:S01]  /*1c3c0*/  BSSY B1, `(.L_x_498) ;  /* 0x0000065000017945 */ /* 0x000fe20003800000 */
[--C-:B------:R-:W-:Y:S01]  /*1c3d0*/  SHF.R.U32.HI R8, RZ, 0x17, R32.reuse ;  /* 0x00000017ff087819 */ /* 0x100fe20000011620 */
[----:B------:R-:W-:Y:S01]  /*1c3e0*/  IMAD.MOV.U32 R7, RZ, RZ, R32 ;  /* 0x000000ffff077224 */ /* 0x000fe200078e0020 */
[----:B------:R-:W-:Y:S01]  /*1c3f0*/  LOP3.LUT R3, R3, 0xff, RZ, 0xc0, !PT ;  /* 0x000000ff03037812 */ /* 0x000fe200078ec0ff */
[----:B------:R-:W-:Y:S01]  /*1c400*/  IMAD.MOV.U32 R6, RZ, RZ, R24 ;  /* 0x000000ffff067224 */ /* 0x000fe200078e0018 */
[----:B------:R-:W-:-:S03]  /*1c410*/  LOP3.LUT R8, R8, 0xff, RZ, 0xc0, !PT ;  /* 0x000000ff08087812 */ /* 0x000fc600078ec0ff */
[----:B------:R-:W-:Y:S02]  /*1c420*/  VIADD R0, R3, 0xffffffff ;  /* 0xffffffff03007836 */ /* 0x000fe40000000000 */
[----:B------:R-:W-:-:S03]  /*1c430*/  VIADD R5, R8, 0xffffffff ;  /* 0xffffffff08057836 */ /* 0x000fc60000000000 */
[----:B------:R-:W-:-:S04]  /*1c440*/  ISETP.GT.U32.AND P0, PT, R0, 0xfd, PT ;  /* 0x000000fd0000780c */ /* 0x000fc80003f04070 */
[----:B------:R-:W-:-:S13]  /*1c450*/  ISETP.GT.U32.OR P0, PT, R5, 0xfd, P0 ;  /* 0x000000fd0500780c */ /* 0x000fda0000704470 */
[----:B------:R-:W-:Y:S01]  /*1c460*/  @!P0 IMAD.MOV.U32 R10, RZ, RZ, RZ ;  /* 0x000000ffff0a8224 */ /* 0x000fe200078e00ff */
[----:B------:R-:W-:Y:S06]  /*1c470*/  @!P0 BRA `(.L_x_499) ;  /* 0x00000000005c8947 */ /* 0x000fec0003800000 */
[----:B------:R-:W-:Y:S02]  /*1c480*/  FSETP.GTU.FTZ.AND P1, PT, |R32|, +INF , PT ;  /* 0x7f8000002000780b */ /* 0x000fe40003f3c200 */
[----:B------:R-:W-:-:S04]  /*1c490*/  FSETP.GTU.FTZ.AND P0, PT, |R24|, +INF , PT ;  /* 0x7f8000001800780b */ /* 0x000fc80003f1c200 */
[----:B------:R-:W-:-:S13]  /*1c4a0*/  PLOP3.LUT P0, PT, P1, P0, PT, 0xf8, 0x8f ;  /* 0x00000000008f781c */ /* 0x000fda0000f01f70 */
[----:B------:R-:W-:Y:S05]  /*1c4b0*/  @P0 BRA `(.L_x_500) ;  /* 0x0000000400500947 */ /* 0x000fea0003800000 */
[----:B------:R-:W-:-:S13]  /*1c4c0*/  LOP3.LUT P0, RZ, R6, 0x7fffffff, R7, 0xc8, !PT ;  /* 0x7fffffff06ff7812 */ /* 0x000fda000780c807 */
[----:B------:R-:W-:Y:S05]  /*1c4d0*/  @!P0 BRA `(.L_x_501) ;  /* 0x0000000400408947 */ /* 0x000fea0003800000 */
[----:B------:R-:W-:Y:S02]  /*1c4e0*/  FSETP.NEU.FTZ.AND P0, PT, |R32|, +INF , PT ;  /* 0x7f8000002000780b */ /* 0x000fe40003f1d200 */
[----:B------:R-:W-:Y:S02]  /*1c4f0*/  FSETP.NEU.FTZ.AND P1, PT, |R24|, +INF , PT ;  /* 0x7f8000001800780b */ /* 0x000fe40003f3d200 */
[----:B------:R-:W-:-:S11]  /*1c500*/  FSETP.NEU.FTZ.AND P2, PT, |R32|, +INF , PT ;  /* 0x7f8000002000780b */ /* 0x000fd60003f5d200 */
[----:B------:R-:W-:Y:S05]  /*1c510*/  @!P1 BRA !P0, `(.L_x_501) ;  /* 0x0000000400309947 */ /* 0x000fea0004000000 */
[----:B------:R-:W-:-:S04]  /*1c520*/  LOP3.LUT P0, RZ, R7, 0x7fffffff, RZ, 0xc0, !PT ;  /* 0x7fffffff07ff7812 */ /* 0x000fc8000780c0ff */
[----:B------:R-:W-:-:S13]  /*1c530*/  PLOP3.LUT P0, PT, P1, P0, PT, 0x2f, 0xf2 ;  /* 0x0000000000f2781c */ /* 0x000fda0000f00577 */
[----:B------:R-:W-:Y:S05]  /*1c540*/  @P0 BRA `(.L_x_502) ;  /* 0x00000004001c0947 */ /* 0x000fea0003800000 */
[----:B------:R-:W-:-:S04]  /*1c550*/  LOP3.LUT P0, RZ, R6, 0x7fffffff, RZ, 0xc0, !PT ;  /* 0x7fffffff06ff7812 */ /* 0x000fc8000780c0ff */
[----:B------:R-:W-:-:S13]  /*1c560*/  PLOP3.LUT P0, PT, P2, P0, PT, 0x2f, 0xf2 ;  /* 0x0000000000f2781c */ /* 0x000fda0001700577 */
[----:B------:R-:W-:Y:S05]  /*1c570*/  @P0 BRA `(.L_x_503) ;  /* 0x0000000400040947 */ /* 0x000fea0003800000 */
[----:B------:R-:W-:Y:S02]  /*1c580*/  ISETP.GE.AND P1, PT, R5, RZ, PT ;  /* 0x000000ff0500720c */ /* 0x000fe40003f26270 */
[----:B------:R-:W-:-:S11]  /*1c590*/  ISETP.GE.AND P0, PT, R0, RZ, PT ;  /* 0x000000ff0000720c */ /* 0x000fd60003f06270 */
[----:B------:R-:W-:Y:S01]  /*1c5a0*/  @P1 MOV R10, RZ ;  /* 0x000000ff000a1202 */ /* 0x000fe20000000f00 */
[----:B------:R-:W-:Y:S01]  /*1c5b0*/  @!P1 FFMA R7, R32, 1.84467440737095516160e+19, RZ ;  /* 0x5f80000020079823 */ /* 0x000fe200000000ff */
[----:B------:R-:W-:Y:S01]  /*1c5c0*/  @!P1 MOV R10, 0xffffffc0 ;  /* 0xffffffc0000a9802 */ /* 0x000fe20000000f00 */
[----:B------:R-:W-:-:S03]  /*1c5d0*/  @!P0 FFMA R6, R24, 1.84467440737095516160e+19, RZ ;  /* 0x5f80000018068823 */ /* 0x000fc600000000ff */
[----:B------:R-:W-:-:S07]  /*1c5e0*/  @!P0 IADD3 R10, PT, PT, R10, 0x40, RZ ;  /* 0x000000400a0a8810 */ /* 0x000fce0007ffe0ff */
.L_x_499:
[----:B------:R-:W-:Y:S01]  /*1c5f0*/  LEA R11, R3, 0xc0800000, 0x17 ;  /* 0xc0800000030b7811 */ /* 0x000fe200078eb8ff */
[----:B------:R-:W-:Y:S01]  /*1c600*/  BSSY B0, `(.L_x_504) ;  /* 0x0000036000007945 */ /* 0x000fe20003800000 */
[----:B------:R-:W-:Y:S02]  /*1c610*/  IADD3 R8, PT, PT, R8, -0x7f, RZ ;  /* 0xffffff8108087810 */ /* 0x000fe40007ffe0ff */
[----:B------:R-:W-:-:S03]  /*1c620*/  IADD3 R11, PT, PT, -R11, R6, RZ ;  /* 0x000000060b0b7210 */ /* 0x000fc60007ffe1ff */
[----:B------:R-:W-:Y:S01]  /*1c630*/  IMAD R9, R8, -0x800000, R7 ;  /* 0xff80000008097824 */ /* 0x000fe200078e0207 */
[----:B------:R-:W1:Y:S01]  /*1c640*/  MUFU.RCP R5, R11 ;  /* 0x0000000b00057308 */ /* 0x000e620000001000 */
[----:B------:R-:W-:-:S04]  /*1c650*/  FADD.FTZ R6, -R11, -RZ ;  /* 0x800000ff0b067221 */ /* 0x000fc80000010100 */
[----:B-1----:R-:W-:-:S04]  /*1c660*/  FFMA R0, R5, R6, 1 ;  /* 0x3f80000005007423 */ /* 0x002fc80000000006 */
[----:B------:R-:W-:-:S04]  /*1c670*/  FFMA R0, R5, R0, R5 ;  /* 0x0000000005007223 */ /* 0x000fc80000000005 */
[----:B------:R-:W-:-:S04]  /*1c680*/  FFMA R7, R9, R0, RZ ;  /* 0x0000000009077223 */ /* 0x000fc800000000ff */
[----:B------:R-:W-:-:S04]  /*1c690*/  FFMA R5, R6, R7, R9 ;  /* 0x0000000706057223 */ /* 0x000fc80000000009 */
[----:B------:R-:W-:-:S04]  /*1c6a0*/  FFMA R5, R0, R5, R7 ;  /* 0x0000000500057223 */ /* 0x000fc80000000007 */
[----:B------:R-:W-:Y:S01]  /*1c6b0*/  FFMA R6, R6, R5, R9 ;  /* 0x0000000506067223 */ /* 0x000fe20000000009 */
[----:B------:R-:W-:-:S03]  /*1c6c0*/  IADD3 R9, PT, PT, R8, 0x7f, -R3 ;  /* 0x0000007f08097810 */ /* 0x000fc60007ffe803 */
[----:B------:R-:W-:Y:S01]  /*1c6d0*/  FFMA R7, R0, R6, R5 ;  /* 0x0000000600077223 */ /* 0x000fe20000000005 */
[----:B------:R-:W-:-:S04]  /*1c6e0*/  IADD3 R10, PT, PT, R9, R10, RZ ;  /* 0x0000000a090a7210 */ /* 0x000fc80007ffe0ff */
[----:B------:R-:W-:-:S04]  /*1c6f0*/  SHF.R.U32.HI R3, RZ, 0x17, R7 ;  /* 0x00000017ff037819 */ /* 0x000fc80000011607 */
[----:B------:R-:W-:-:S04]  /*1c700*/  LOP3.LUT R3, R3, 0xff, RZ, 0xc0, !PT ;  /* 0x000000ff03037812 */ /* 0x000fc800078ec0ff */
[----:B------:R-:W-:-:S04]  /*1c710*/  IADD3 R3, PT, PT, R3, R10, RZ ;  /* 0x0000000a03037210 */ /* 0x000fc80007ffe0ff */
[----:B------:R-:W-:-:S04]  /*1c720*/  IADD3 R8, PT, PT, R3, -0x1, RZ ;  /* 0xffffffff03087810 */ /* 0x000fc80007ffe0ff */
[----:B------:R-:W-:-:S13]  /*1c730*/  ISETP.GE.U32.AND P0, PT, R8, 0xfe, PT ;  /* 0x000000fe0800780c */ /* 0x000fda0003f06070 */
[----:B------:R-:W-:Y:S05]  /*1c740*/  @!P0 BRA `(.L_x_505) ;  /* 0x0000000000808947 */ /* 0x000fea0003800000 */
[----:B------:R-:W-:-:S13]  /*1c750*/  ISETP.GT.AND P0, PT, R3, 0xfe, PT ;  /* 0x000000fe0300780c */ /* 0x000fda0003f04270 */
[----:B------:R-:W-:Y:S05]  /*1c760*/  @P0 BRA `(.L_x_506) ;  /* 0x00000000006c0947 */ /* 0x000fea0003800000 */
[----:B------:R-:W-:-:S13]  /*1c770*/  ISETP.GE.AND P0, PT, R3, 0x1, PT ;  /* 0x000000010300780c */ /* 0x000fda0003f06270 */
[----:B------:R-:W-:Y:S05]  /*1c780*/  @P0 BRA `(.L_x_507) ;  /* 0x0000000000740947 */ /* 0x000fea0003800000 */
[----:B------:R-:W-:Y:S02]  /*1c790*/  ISETP.GE.AND P0, PT, R3, -0x18, PT ;  /* 0xffffffe80300780c */ /* 0x000fe40003f06270 */
[----:B------:R-:W-:-:S11]  /*1c7a0*/  LOP3.LUT R7, R7, 0x80000000, RZ, 0xc0, !PT ;  /* 0x8000000007077812 */ /* 0x000fd600078ec0ff */
[----:B------:R-:W-:Y:S05]  /*1c7b0*/  @!P0 BRA `(.L_x_507) ;  /* 0x0000000000688947 */ /* 0x000fea0003800000 */
[CCC-:B------:R-:W-:Y:S01]  /*1c7c0*/  FFMA.RZ R8, R0.reuse, R6.reuse, R5.reuse ;  /* 0x0000000600087223 */ /* 0x1c0fe2000000c005 */
[CCC-:B------:R-:W-:Y:S01]  /*1c7d0*/  FFMA.RP R9, R0.reuse, R6.reuse, R5.reuse ;  /* 0x0000000600097223 */ /* 0x1c0fe20000008005 */
[----:B------:R-:W-:Y:S01]  /*1c7e0*/  FFMA.RM R6, R0, R6, R5 ;  /* 0x0000000600067223 */ /* 0x000fe20000004005 */
[C---:B------:R-:W-:Y:S01]  /*1c7f0*/  VIADD R0, R3.reuse, 0x20 ;  /* 0x0000002003007836 */ /* 0x040fe20000000000 */
[C---:B------:R-:W-:Y:S02]  /*1c800*/  ISETP.NE.AND P0, PT, R3.reuse, RZ, PT ;  /* 0x000000ff0300720c */ /* 0x040fe40003f05270 */
[----:B------:R-:W-:Y:S02]  /*1c810*/  LOP3.LUT R8, R8, 0x7fffff, RZ, 0xc0, !PT ;  /* 0x007fffff08087812 */ /* 0x000fe400078ec0ff */
[----:B------:R-:W-:Y:S01]  /*1c820*/  ISETP.NE.AND P1, PT, R3, RZ, PT ;  /* 0x000000ff0300720c */ /* 0x000fe20003f25270 */
[----:B------:R-:W-:Y:S01]  /*1c830*/  IMAD.MOV R3, RZ, RZ, -R3 ;  /* 0x000000ffff037224 */ /* 0x000fe200078e0a03 */
[----:B------:R-:W-:-:S02]  /*1c840*/  LOP3.LUT R5, R8, 0x800000, RZ, 0xfc, !PT ;  /* 0x0080000008057812 */ /* 0x000fc400078efcff */
[----:B------:R-:W-:Y:S02]  /*1c850*/  FSETP.NEU.FTZ.AND P2, PT, R9, R6, PT ;  /* 0x000000060900720b */ /* 0x000fe40003f5d000 */
[----:B------:R-:W-:Y:S02]  /*1c860*/  SHF.L.U32 R0, R5, R0, RZ ;  /* 0x0000000005007219 */ /* 0x000fe400000006ff */
[----:B------:R-:W-:Y:S02]  /*1c870*/  SEL R6, R3, RZ, P0 ;  /* 0x000000ff03067207 */ /* 0x000fe40000000000 */
[----:B------:R-:W-:Y:S02]  /*1c880*/  ISETP.NE.AND P1, PT, R0, RZ, P1 ;  /* 0x000000ff0000720c */ /* 0x000fe40000f25270 */
[----:B------:R-:W-:Y:S02]  /*1c890*/  SHF.R.U32.HI R5, RZ, R6, R5 ;  /* 0x00000006ff057219 */ /* 0x000fe40000011605 */
[----:B------:R-:W-:-:S02]  /*1c8a0*/  PLOP3.LUT P1, PT, P2, P1, PT, 0xf8, 0x8f ;  /* 0x00000000008f781c */ /* 0x000fc40001723f70 */
[----:B------:R-:W-:Y:S02]  /*1c8b0*/  SHF.R.U32.HI R3, RZ, 0x1, R5 ;  /* 0x00000001ff037819 */ /* 0x000fe40000011605 */
[----:B------:R-:W-:-:S04]  /*1c8c0*/  SEL R0, RZ, 0x1, !P1 ;  /* 0x00000001ff007807 */ /* 0x000fc80004800000 */
[----:B------:R-:W-:-:S04]  /*1c8d0*/  LOP3.LUT R0, R0, 0x1, R3, 0xf8, !PT ;  /* 0x0000000100007812 */ /* 0x000fc800078ef803 */
[----:B------:R-:W-:-:S05]  /*1c8e0*/  LOP3.LUT R0, R0, R5, RZ, 0xc0, !PT ;  /* 0x0000000500007212 */ /* 0x000fca00078ec0ff */
[----:B------:R-:W-:-:S05]  /*1c8f0*/  IMAD.IADD R0, R3, 0x1, R0 ;  /* 0x0000000103007824 */ /* 0x000fca00078e0200 */
[----:B------:R-:W-:Y:S01]  /*1c900*/  LOP3.LUT R7, R0, R7, RZ, 0xfc, !PT ;  /* 0x0000000700077212 */ /* 0x000fe200078efcff */
[----:B------:R-:W-:Y:S05]  /*1c910*/  BRA `(.L_x_507) ;  /* 0x0000000000107947 */ /* 0x000fea0003800000 */
.L_x_506:
[----:B------:R-:W-:-:S04]  /*1c920*/  LOP3.LUT R7, R7, 0x80000000, RZ, 0xc0, !PT ;  /* 0x8000000007077812 */ /* 0x000fc800078ec0ff */
[----:B------:R-:W-:Y:S01]  /*1c930*/  LOP3.LUT R7, R7, 0x7f800000, RZ, 0xfc, !PT ;  /* 0x7f80000007077812 */ /* 0x000fe200078efcff */
[----:B------:R-:W-:Y:S05]  /*1c940*/  BRA `(.L_x_507) ;  /* 0x0000000000047947 */ /* 0x000fea0003800000 */
.L_x_505:
[----:B------:R-:W-:Y:S02]  /*1c950*/  LEA R7, R10, R7, 0x17 ;  /* 0x000000070a077211 */ /* 0x000fe400078eb8ff */
.L_x_507:
[----:B------:R-:W-:Y:S05]  /*1c960*/  BSYNC B0 ;  /* 0x0000000000007941 */ /* 0x000fea0003800000 */
.L_x_504:
[----:B------:R-:W-:Y:S01]  /*1c970*/  MOV R34, R7 ;  /* 0x0000000700227202 */ /* 0x000fe20000000f00 */
[----:B------:R-:W-:Y:S05]  /*1c980*/  BRA `(.L_x_508) ;  /* 0x0000000000207947 */ /* 0x000fea0003800000 */
.L_x_503:
[----:B------:R-:W-:-:S04]  /*1c990*/  LOP3.LUT R6, R6, 0x80000000, R7, 0x48, !PT ;  /* 0x8000000006067812 */ /* 0x000fc800078e4807 */
[----:B------:R-:W-:Y:S01]  /*1c9a0*/  LOP3.LUT R34, R6, 0x7f800000, RZ, 0xfc, !PT ;  /* 0x7f80000006227812 */ /* 0x000fe200078efcff */
[----:B------:R-:W-:Y:S05]  /*1c9b0*/  BRA `(.L_x_508) ;  /* 0x0000000000147947 */ /* 0x000fea0003800000 */
.L_x_502:
[----:B------:R-:W-:Y:S01]  /*1c9c0*/  LOP3.LUT R34, R6, 0x80000000, R7, 0x48, !PT ;  /* 0x8000000006227812 */ /* 0x000fe200078e4807 */
[----:B------:R-:W-:Y:S05]  /*1c9d0*/  BRA `(.L_x_508) ;  /* 0x00000000000c7947 */ /* 0x000fea0003800000 */
.L_x_501:
[----:B------:R-:W1:Y:S01]  /*1c9e0*/  MUFU.RSQ R34, -QNAN ;  /* 0xffc0000000227908 */ /* 0x000e620000001400 */
[----:B------:R-:W-:Y:S05]  /*1c9f0*/  BRA `(.L_x_508) ;  /* 0x0000000000047947 */ /* 0x000fea0003800000 */
.L_x_500:
[----:B------:R-:W-:-:S07]  /*1ca00*/  FADD.FTZ R34, R32, R24 ;  /* 0x0000001820227221 */ /* 0x000fce0000010000 */
.L_x_508:
[----:B------:R-:W-:Y:S05]  /*1ca10*/  BSYNC B1 ;  /* 0x0000000000017941 */ /* 0x000fea0003800000 */
.L_x_498:
[----:B------:R-:W-:-:S04]  /*1ca20*/  HFMA2 R5, -RZ, RZ, 0, 0 ;  /* 0x00000000ff057431 */ /* 0x000fc800000001ff */
[----:B-1----:R-:W-:Y:S05]  /*1ca30*/  RET.REL.NODEC R4 `(_ZN7cutlass13device_kernelINS_4fmha6kernel36Sm100FmhaFwdKernelTmaWarpspecializedIN4cute5tupleIJiiiNS5_IJNS5_IJiiEEEiEEEEEENS1_10collective38Sm100FmhaFwdMainloopTmaWarpspecializedINS_6half_tEffNS5_IJNS4_1CILi256EEENSC_ILi128EEENSC_ILi64EEEEEENS5_IJiNSC_ILi1EEES7_EEENS5_IJiSH_NS5_IJNS5_IJNSC_ILi0EEEiEEEiEEEEEESM_NS9_12ResidualMaskENS5_IJNSC_ILi2EEESH_SH_EEENSC_ILb0EEEEENS9_38Sm100FmhaFwdEpilogueTmaWarpspecializedISB_fNS5_IJSE_SF_SE_EEESI_NS5_IJSH_S7_EEESQ_EENS2_23PersistentTileSchedulerENS2_41Sm100FmhaCtxKernelWarpspecializedScheduleEEEEEvNT_6ParamsE) ;  /* 0xfffffe3404707950 */ /* 0x002fea0003c3ffff */
.L_x_509:
[----:B------:R-:W-:-:S00]  /*1ca40*/  BRA `(.L_x_509) ;  /* 0xfffffffc00fc7947 */ /* 0x000fc0000383ffff */
[----:B------:R-:W-:-:S00]  /*1ca50*/  NOP ;  /* 0x0000000000007918 */ /* 0x000fc00000000000 */
        /* <DEDUP_REMOVED lines=10> */
.L_x_514:


//--------------------- .nv.global.init           --------------------------
	.section	.nv.global.init,"aw",@progbits
.nv.global.init:
	.type		$str$23,@object
	.size		$str$23,($str$37 - $str$23)
$str$23:
        /*0000*/ 	.byte	0x0a, 0x00
	.type		$str$37,@object
	.size		$str$37,($str$32 - $str$37)
$str$37:
        /*0002*/ 	.byte	0x3a, 0x00
	.type		$str$32,@object
	.size		$str$32,($str$29 - $str$32)
$str$32:
        /*0004*/ 	.byte	0x5f, 0x00
	.type		$str$29,@object
	.size		$str$29,($str$28 - $str$29)
$str$29:
        /*0006*/ 	.byte	0x25, 0x64, 0x00
	.type		$str$28,@object
	.size		$str$28,($str$30 - $str$28)
$str$28:
        /*0009*/ 	.byte	0x25, 0x63, 0x00
	.type		$str$30,@object
	.size		$str$30,($str$31 - $str$30)
$str$30:
        /*000c*/ 	.byte	0x25, 0x73, 0x00
	.type		$str$31,@object
	.size		$str$31,($str$35 - $str$31)
$str$31:
        /*000f*/ 	.byte	0x20, 0x6f, 0x20, 0x00
	.type		$str$35,@object
	.size		$str$35,($str$22 - $str$35)
$str$35:
        /*0013*/ 	.byte	0x70, 0x74, 0x72, 0x5b, 0x00
	.type		$str$22,@object
	.size		$str$22,($str$34 - $str$22)
$str$22:
        /*0018*/ 	.byte	0x73, 0x4f, 0x3a, 0x20, 0x00
	.type		$str$34,@object
	.size		$str$34,($str$36 - $str$34)
$str$34:
        /*001d*/ 	.byte	0x73, 0x6d, 0x65, 0x6d, 0x5f, 0x00
	.type		$str$36,@object
	.size		$str$36,($str$33 - $str$36)
$str$36:
        /*0023*/ 	.byte	0x62, 0x5d, 0x28, 0x25, 0x70, 0x29, 0x00
	.type		$str$33,@object
	.size		$str$33,($str$27 - $str$33)
$str$33:
        /*002a*/ 	.byte	0x53, 0x77, 0x3c, 0x25, 0x64, 0x2c, 0x25, 0x64, 0x2c, 0x25, 0x64, 0x3e, 0x00
	.type		$str$27,@object
	.size		$str$27,($str$26 - $str$27)
$str$27:
        /*0037*/ 	.byte	0x2f, 0x74, 0x6d, 0x70, 0x2f, 0x63, 0x75, 0x74, 0x6c, 0x61, 0x73, 0x73, 0x5f, 0x73, 0x77, 0x65
        /*0047*/ 	.byte	0x65, 0x70, 0x5f, 0x73, 0x72, 0x63, 0x2f, 0x69, 0x6e, 0x63, 0x6c, 0x75, 0x64, 0x65, 0x2f, 0x63
        /*0057*/ 	.byte	0x75, 0x74, 0x65, 0x2f, 0x61, 0x74, 0x6f, 0x6d, 0x2f, 0x63, 0x6f, 0x70, 0x79, 0x5f, 0x74, 0x72
        /*0067*/ 	.byte	0x61, 0x69, 0x74, 0x73, 0x5f, 0x73, 0x6d, 0x31, 0x30, 0x30, 0x2e, 0x68, 0x70, 0x70, 0x00
	.type		$str$26,@object
	.size		$str$26,(__unnamed_4 - $str$26)
$str$26:
        /*0076*/ 	.byte	0x28, 0x28, 0x75, 0x69, 0x6e, 0x74, 0x33, 0x32, 0x5f, 0x74, 0x28, 0x74, 0x68, 0x72, 0x65, 0x61
        /*0086*/ 	.byte	0x64, 0x49, 0x64, 0x78, 0x2e, 0x78, 0x29, 0x20, 0x2f, 0x20, 0x33, 0x32, 0x29, 0x20, 0x25, 0x20
        /*0096*/ 	.byte	0x34, 0x29, 0x20, 0x3d, 0x3d, 0x20, 0x28, 0x28, 0x28, 0x74, 0x6d, 0x65, 0x6d, 0x5f, 0x61, 0x64
        /*00a6*/ 	.byte	0x64, 0x72, 0x20, 0x3e, 0x3e, 0x20, 0x31, 0x36, 0x29, 0x20, 0x2f, 0x20, 0x33, 0x32, 0x29, 0x20
        /*00b6*/ 	.byte	0x25, 0x20, 0x34, 0x29, 0x00
	.type		__unnamed_4,@object
	.size		__unnamed_4,(__unnamed_1 - __unnamed_4)
__unnamed_4:
        /* <DEDUP_REMOVED lines=37> */
        /*030b*/ 	.byte	0x30, 0x3e, 0x3e, 0x3e, 0x3e, 0x5d, 0x00
	.type		__unnamed_1,@object
	.size		__unnamed_1,(__unnamed_5 - __unnamed_1)
__unnamed_1:
        /* <DEDUP_REMOVED lines=37> */
        /*0562*/ 	.byte	0x3a, 0x43, 0x3c, 0x30, 0x3e, 0x3e, 0x3e, 0x3e, 0x5d, 0x00
	.type		__unnamed_5,@object
	.size		__unnamed_5,(__unnamed_6 - __unnamed_5)
__unnamed_5:
        /* <DEDUP_REMOVED lines=38> */
	.type		__unnamed_6,@object
	.size		__unnamed_6,(__unnamed_7 - __unnamed_6)
__unnamed_6:
        /* <DEDUP_REMOVED lines=37> */
        /*0a16*/ 	.byte	0x74, 0x65, 0x3a, 0x3a, 0x43, 0x3c, 0x30, 0x3e, 0x3e, 0x3e, 0x3e, 0x5d, 0x00
	.type		__unnamed_7,@object
	.size		__unnamed_7,(__unnamed_2 - __unnamed_7)
__unnamed_7:
        /* <DEDUP_REMOVED lines=37> */
        /*0c73*/ 	.byte	0x63, 0x75, 0x74, 0x65, 0x3a, 0x3a, 0x43, 0x3c, 0x30, 0x3e, 0x3e, 0x3e, 0x3e, 0x5d, 0x00
	.type		__unnamed_2,@object
	.size		__unnamed_2,(__unnamed_3 - __unnamed_2)
__unnamed_2:
        /* <DEDUP_REMOVED lines=38> */
	.type		__unnamed_3,@object
	.size		__unnamed_3,(.L_3 - __unnamed_3)
__unnamed_3:
        /* <DEDUP_REMOVED lines=38> */
        /*1142*/ 	.byte	0x3e, 0x3e, 0x5d, 0x00
.L_3:


//--------------------- .nv.shared._ZN7cutlass13device_kernelINS_4fmha6kernel36Sm100FmhaFwdKernelTmaWarpspecializedIN4cute5tupleIJiiiNS5_IJNS5_IJiiEEEiEEEEEENS1_10collective38Sm100FmhaFwdMainloopTmaWarpspecializedINS_6half_tEffNS5_IJNS4_1CILi256EEENSC_ILi128EEENSC_ILi64EEEEEENS5_IJiNSC_ILi1EEES7_EEENS5_IJiSH_NS5_IJNS5_IJNSC_ILi0EEEiEEEiEEEEEESM_NS9_12ResidualMaskENS5_IJNSC_ILi2EEESH_SH_EEENSC_ILb0EEEEENS9_38Sm100FmhaFwdEpilogueTmaWarpspecializedISB_fNS5_IJSE_SF_SE_EEESI_NS5_IJSH_S7_EEESQ_EENS2_23PersistentTileSchedulerENS2_41Sm100FmhaCtxKernelWarpspecializedScheduleEEEEEvNT_6ParamsE --------------------------
	.section	.nv.shared._ZN7cutlass13device_kernelINS_4fmha6kernel36Sm100FmhaFwdKernelTmaWarpspecializedIN4cute5tupleIJiiiNS5_IJNS5_IJiiEEEiEEEEEENS1_10collective38Sm100FmhaFwdMainloopTmaWarpspecializedINS_6half_tEffNS5_IJNS4_1CILi256EEENSC_ILi128EEENSC_ILi64EEEEEENS5_IJiNSC_ILi1EEES7_EEENS5_IJiSH_NS5_IJNS5_IJNSC_ILi0EEEiEEEiEEEEEESM_NS9_12ResidualMaskENS5_IJNSC_ILi2EEESH_SH_EEENSC_ILb0EEEEENS9_38Sm100FmhaFwdEpilogueTmaWarpspecializedISB_fNS5_IJSE_SF_SE_EEESI_NS5_IJSH_S7_EEESQ_EENS2_23PersistentTileSchedulerENS2_41Sm100FmhaCtxKernelWarpspecializedScheduleEEEEEvNT_6ParamsE,"aw",@nobits
	.sectionflags	@""
	.align	16
	.zero		1024


//--------------------- .nv.shared.reserved.0     --------------------------
	.section	.nv.shared.reserved.0,"aw",@nobits
	.weak		__nv_reservedSMEM_offset_0_alias
	.size		__nv_reservedSMEM_offset_0_alias, 0, 64
	.other		__nv_reservedSMEM_offset_0_alias,@"STO_CUDA_RESERVED_SHARED STV_DEFAULT"
__nv_reservedSMEM_offset_0_alias:
	.zero		0
.nv.shared.reserved.0:
	.zero		64
	.weak		__nv_reservedSMEM_tcgen05_partition
	.type		__nv_reservedSMEM_tcgen05_partition,@object
	.size		__nv_reservedSMEM_tcgen05_partition,(.L_0 - __nv_reservedSMEM_tcgen05_partition)
__nv_reservedSMEM_tcgen05_partition:
	.zero		32
.L_0:


//--------------------- .nv.global                --------------------------
	.section	.nv.global,"aw",@nobits
.nv.global:
	.type		_ZN39_INTERNAL_abd5347a_4_k_cu_bf38b0a4_34634cute1_E,@object
	.size		_ZN39_INTERNAL_abd5347a_4_k_cu_bf38b0a4_34634cute1_E,(_ZN39_INTERNAL_abd5347a_4_k_cu_bf38b0a4_34634cuda3std3__45__cpo6cbeginE - _ZN39_INTERNAL_abd5347a_4_k_cu_bf38b0a4_34634cute1_E)
_ZN39_INTERNAL_abd5347a_4_k_cu_bf38b0a4_34634cute1_E:
	.zero		1
	.type		_ZN39_INTERNAL_abd5347a_4_k_cu_bf38b0a4_34634cuda3std3__45__cpo6cbeginE,@object
	.size		_ZN39_INTERNAL_abd5347a_4_k_cu_bf38b0a4_34634cuda3std3__45__cpo6cbeginE,(_ZN39_INTERNAL_abd5347a_4_k_cu_bf38b0a4_34634cuda3std3__48in_placeE - _ZN39_INTERNAL_abd5347a_4_k_cu_bf38b0a4_34634cuda3std3__45__cpo6cbeginE)
_ZN39_INTERNAL_abd5347a_4_k_cu_bf38b0a4_34634cuda3std3__45__cpo6cbeginE:
	.zero		1
	.type		_ZN39_INTERNAL_abd5347a_4_k_cu_bf38b0a4_34634cuda3std3__48in_placeE,@object
	.size		_ZN39_INTERNAL_abd5347a_4_k_cu_bf38b0a4_34634cuda3std3__48in_placeE,(_ZN39_INTERNAL_abd5347a_4_k_cu_bf38b0a4_34634cuda3std6ranges3__45__cpo9iter_moveE - _ZN39_INTERNAL_abd5347a_4_k_cu_bf38b0a4_34634cuda3std3__48in_placeE)
_ZN39_INTERNAL_abd5347a_4_k_cu_bf38b0a4_34634cuda3std3__48in_placeE:
	.zero		1
	.type		_ZN39_INTERNAL_abd5347a_4_k_cu_bf38b0a4_34634cuda3std6ranges3__45__cpo9iter_moveE,@object
	.size		_ZN39_INTERNAL_abd5347a_4_k_cu_bf38b0a4_34634cuda3std6ranges3__45__cpo9iter_moveE,(_ZN39_INTERNAL_abd5347a_4_k_cu_bf38b0a4_34634cuda3std3__45__cpo5beginE - _ZN39_INTERNAL_abd5347a_4_k_cu_bf38b0a4_34634cuda3std6ranges3__45__cpo9iter_moveE)
_ZN39_INTERNAL_abd5347a_4_k_cu_bf38b0a4_34634cuda3std6ranges3__45__cpo9iter_moveE:
	.zero		1
	.type		_ZN39_INTERNAL_abd5347a_4_k_cu_bf38b0a4_34634cuda3std3__45__cpo5beginE,@object
	.size		_ZN39_INTERNAL_abd5347a_4_k_cu_bf38b0a4_34634cuda3std3__45__cpo5beginE,(_ZN39_INTERNAL_abd5347a_4_k_cu_bf38b0a4_34634cuda3std3__441_GLOBAL__N__abd5347a_4_k_cu_bf38b0a4_34636ignoreE - _ZN39_INTERNAL_abd5347a_4_k_cu_bf38b0a4_34634cuda3std3__45__cpo5beginE)
_ZN39_INTERNAL_abd5347a_4_k_cu_bf38b0a4_34634cuda3std3__45__cpo5beginE:
	.zero		1
	.type		_ZN39_INTERNAL_abd5347a_4_k_cu_bf38b0a4_34634cuda3std3__441_GLOBAL__N__abd5347a_4_k_cu_bf38b0a4_34636ignoreE,@object
	.size		_ZN39_INTERNAL_abd5347a_4_k_cu_bf38b0a4_34634cuda3std3__441_GLOBAL__N__abd5347a_4_k_cu_bf38b0a4_34636ignoreE,(_ZN39_INTERNAL_abd5347a_4_k_cu_bf38b0a4_34634cute7productE - _ZN39_INTERNAL_abd5347a_4_k_cu_bf38b0a4_34634cuda3std3__441_GLOBAL__N__abd5347a_4_k_cu_bf38b0a4_34636ignoreE)
_ZN39_INTERNAL_abd5347a_4_k_cu_bf38b0a4_34634cuda3std3__441_GLOBAL__N__abd5347a_4_k_cu_bf38b0a4_34636ignoreE:
	.zero		1
	.type		_ZN39_INTERNAL_abd5347a_4_k_cu_bf38b0a4_34634cute7productE,@object
	.size		_ZN39_INTERNAL_abd5347a_4_k_cu_bf38b0a4_34634cute7productE,(_ZN39_INTERNAL_abd5347a_4_k_cu_bf38b0a4_34634cuda3std3__45__cpo3endE - _ZN39_INTERNAL_abd5347a_4_k_cu_bf38b0a4_34634cute7productE)
_ZN39_INTERNAL_abd5347a_4_k_cu_bf38b0a4_34634cute7productE:
	.zero		1
	.type		_ZN39_INTERNAL_abd5347a_4_k_cu_bf38b0a4_34634cuda3std3__45__cpo3endE,@object
	.size		_ZN39_INTERNAL_abd5347a_4_k_cu_bf38b0a4_34634cuda3std3__45__cpo3endE,(_ZN39_INTERNAL_abd5347a_4_k_cu_bf38b0a4_34634cuda3std3__419piecewise_constructE - _ZN39_INTERNAL_abd5347a_4_k_cu_bf38b0a4_34634cuda3std3__45__cpo3endE)
_ZN39_INTERNAL_abd5347a_4_k_cu_bf38b0a4_34634cuda3std3__45__cpo3endE:
	.zero		1
	.type		_ZN39_INTERNAL_abd5347a_4_k_cu_bf38b0a4_34634cuda3std3__419piecewise_constructE,@object
	.size		_ZN39_INTERNAL_abd5347a_4_k_cu_bf38b0a4_34634cuda3std3__419piecewise_constructE,(_ZN39_INTERNAL_abd5347a_4_k_cu_bf38b0a4_34634cuda3std3__45__cpo4cendE - _ZN39_INTERNAL_abd5347a_4_k_cu_bf38b0a4_34634cuda3std3__419piecewise_constructE)
_ZN39_INTERNAL_abd5347a_4_k_cu_bf38b0a4_34634cuda3std3__419piecewise_constructE:
	.zero		1
	.type		_ZN39_INTERNAL_abd5347a_4_k_cu_bf38b0a4_34634cuda3std3__45__cpo4cendE,@object
	.size		_ZN39_INTERNAL_abd5347a_4_k_cu_bf38b0a4_34634cuda3std3__45__cpo4cendE,(_ZN39_INTERNAL_abd5347a_4_k_cu_bf38b0a4_34634cuda3std6ranges3__45__cpo4swapE - _ZN39_INTERNAL_abd5347a_4_k_cu_bf38b0a4_34634cuda3std3__45__cpo4cendE)
_ZN39_INTERNAL_abd5347a_4_k_cu_bf38b0a4_34634cuda3std3__45__cpo4cendE:
	.zero		1
	.type		_ZN39_INTERNAL_abd5347a_4_k_cu_bf38b0a4_34634cuda3std6ranges3__45__cpo4swapE,@object
	.size		_ZN39_INTERNAL_abd5347a_4_k_cu_bf38b0a4_34634cuda3std6ranges3__45__cpo4swapE,(.L_15 - _ZN39_INTERNAL_abd5347a_4_k_cu_bf38b0a4_34634cuda3std6ranges3__45__cpo4swapE)
_ZN39_INTERNAL_abd5347a_4_k_cu_bf38b0a4_34634cuda3std6ranges3__45__cpo4swapE:
	.zero		1
.L_15:


//--------------------- .nv.constant0._ZN7cutlass13device_kernelINS_4fmha6kernel36Sm100FmhaFwdKernelTmaWarpspecializedIN4cute5tupleIJiiiNS5_IJNS5_IJiiEEEiEEEEEENS1_10collective38Sm100FmhaFwdMainloopTmaWarpspecializedINS_6half_tEffNS5_IJNS4_1CILi256EEENSC_ILi128EEENSC_ILi64EEEEEENS5_IJiNSC_ILi1EEES7_EEENS5_IJiSH_NS5_IJNS5_IJNSC_ILi0EEEiEEEiEEEEEESM_NS9_12ResidualMaskENS5_IJNSC_ILi2EEESH_SH_EEENSC_ILb0EEEEENS9_38Sm100FmhaFwdEpilogueTmaWarpspecializedISB_fNS5_IJSE_SF_SE_EEESI_NS5_IJSH_S7_EEESQ_EENS2_23PersistentTileSchedulerENS2_41Sm100FmhaCtxKernelWarpspecializedScheduleEEEEEvNT_6ParamsE --------------------------
	.section	.nv.constant0._ZN7cutlass13device_kernelINS_4fmha6kernel36Sm100FmhaFwdKernelTmaWarpspecializedIN4cute5tupleIJiiiNS5_IJNS5_IJiiEEEiEEEEEENS1_10collective38Sm100FmhaFwdMainloopTmaWarpspecializedINS_6half_tEffNS5_IJNS4_1CILi256EEENSC_ILi128EEENSC_ILi64EEEEEENS5_IJiNSC_ILi1EEES7_EEENS5_IJiSH_NS5_IJNS5_IJNSC_ILi0EEEiEEEiEEEEEESM_NS9_12ResidualMaskENS5_IJNSC_ILi2EEESH_SH_EEENSC_ILb0EEEEENS9_38Sm100FmhaFwdEpilogueTmaWarpspecializedISB_fNS5_IJSE_SF_SE_EEESI_NS5_IJSH_S7_EEESQ_EENS2_23PersistentTileSchedulerENS2_41Sm100FmhaCtxKernelWarpspecializedScheduleEEEEEvNT_6ParamsE,"a",@progbits
	.sectionflags	@""
	.align	4
.nv.constant0._ZN7cutlass13device_kernelINS_4fmha6kernel36Sm100FmhaFwdKernelTmaWarpspecializedIN4cute5tupleIJiiiNS5_IJNS5_IJiiEEEiEEEEEENS1_10collective38Sm100FmhaFwdMainloopTmaWarpspecializedINS_6half_tEffNS5_IJNS4_1CILi256EEENSC_ILi128EEENSC_ILi64EEEEEENS5_IJiNSC_ILi1EEES7_EEENS5_IJiSH_NS5_IJNS5_IJNSC_ILi0EEEiEEEiEEEEEESM_NS9_12ResidualMaskENS5_IJNSC_ILi2EEESH_SH_EEENSC_ILb0EEEEENS9_38Sm100FmhaFwdEpilogueTmaWarpspecializedISB_fNS5_IJSE_SF_SE_EEESI_NS5_IJSH_S7_EEESQ_EENS2_23PersistentTileSchedulerENS2_41Sm100FmhaCtxKernelWarpspecializedScheduleEEEEEvNT_6ParamsE:
	.zero		2432


//--------------------- SYMBOLS --------------------------

	.type		.nv.reservedSmem.offset0,@object
	.size		.nv.reservedSmem.offset0,0x4
	.type		.nv.reservedSmem.cap,@object
	.size		.nv.reservedSmem.cap,0x4
	.type		vprintf,@function
	.type		__assertfail,@function
